	.target	sm_90a

	.elftype	@"ET_EXEC"


//--------------------- .note.nv.tkinfo           --------------------------
	.section	.note.nv.tkinfo,"",@"SHT_NOTE"
	.sectionflags	@"SHF_NOTE_NV_TKINFO"
	.tkinfo
        /*0018*/ 	.word	0x00000002
        /*0030*/ 	.string	""
        /*0030*/ 	.string	"ptxas"
        /*0030*/ 	.string	"Cuda compilation tools, release 13.0, V13.0.88"
        /*0030*/ 	.string	"Build cuda_13.0.r13.0/compiler.36424714_0"
        /*0030*/ 	.string	"-arch sm_90a -m 64 "



//--------------------- .note.nv.cuinfo           --------------------------
	.section	.note.nv.cuinfo,"",@"SHT_NOTE"
	.sectionflags	@"SHF_NOTE_NV_CUINFO"
        /*0018*/ 	.short	0x0002
        /*001a*/ 	.short	0x005a
        /*001c*/ 	.short	0x0082
	.zero		2


//--------------------- .nv.info                  --------------------------
	.section	.nv.info,"",@"SHT_CUDA_INFO"
	.align	4


	//----- nvinfo : EIATTR_REGCOUNT
	.align		4
        /*0000*/ 	.byte	0x04, 0x2f
        /*0002*/ 	.short	(.L_12 - .L_11)
	.align		4
.L_11:
        /*0004*/ 	.word	index@(_ZN7cutlass7Kernel2INS_4gemm6kernel27GemmLayernormMainloopFusionINS1_11threadblock36MmaLayernormMainloopFusionMultistageINS1_9GemmShapeILi128ELi128ELi32EEENS_9transform11threadblock28PredicatedTileAccessIteratorINS_11MatrixShapeILi128ELi32EEENS_6half_tENS_6layout8RowMajorELi1ENS8_29PitchLinearWarpRakedThreadMapINS_16PitchLinearShapeILi32ELi128EEELi128ENSH_ILi4ELi8EEELi8EEENS_5ArrayISD_Li8ELb0EEELb0ENSE_9NoPermuteEEENS9_25RegularTileAccessIteratorISC_SD_NSE_37RowMajorTensorOpMultiplicandCrosswiseILi16ELi32EEELi0ESK_Li16EEELNS_4arch14CacheOperation4KindE1ENSA_INSB_ILi32ELi128EEESD_SF_Li0ENSG_INSH_ILi128ELi32EEELi128ENSH_ILi8ELi4EEELi8EEESM_Lb0ESN_EENSP_ISW_SD_NSE_37RowMajorTensorOpMultiplicandCongruousILi16ELi64EEELi0ESZ_Li16EEELSV_1ENS9_33PredicatedScaleBiasVectorIteratorINSB_ILi1ELi64EEESD_SF_EENS9_39PredicatedScaleBiasVectorAccessIteratorINSB_ILi1ELi32EEESD_SF_EENS9_36RegularScaleBiasVectorAccessIteratorIS18_SD_SF_EELSV_1ESD_SF_NS4_9MmaPolicyINS1_4warp11MmaTensorOpINS6_ILi64ELi64ELi32EEESD_SR_SD_S12_SD_SF_NS1D_17MmaTensorOpPolicyINST_3MmaINS6_ILi16ELi8ELi16EEELi32ESD_SF_SD_NSE_11ColumnMajorESD_SF_NST_13OpMultiplyAddEEENSB_ILi1ELi1EEEEELi1ELb0EbEENSB_ILi0ELi0EEES1P_Li1EEENS1D_21ScaleBiasTileIteratorINSB_ILi64ELi32EEESD_SF_NSB_ILi16ELi16EEENS1D_35MmaTensorOpMultiplicandTileIteratorINSH_ILi32ELi64EEELNS1_7OperandE0ESD_NSE_29TensorOpMultiplicandCrosswiseILi16ELi32EEENSH_ILi16ELi16EEELi1ELi32ELi1EE6PolicyELi32ELi1EEELi4ELNS1_23SharedMemoryClearOptionE0EbEENS_8epilogue11threadblock8EpilogueIS7_S1O_Li1ENS26_22PredicatedTileIteratorINS26_26OutputTileOptimalThreadMapINS26_15OutputTileShapeILi128ELi8ELi2ELi1ELi1EEENS2A_ILi1ELi8ELi1ELi1ELi8EEELi128ELi8ELi16EEESD_Lb0ESN_Lb0EEENS25_4warp24FragmentIteratorTensorOpIS1F_S1I_SD_NSL_ISD_Li4ELb0EEESF_EENS2F_20TileIteratorTensorOpIS1F_S1I_SD_SF_EENS26_18SharedLoadIteratorINS2D_18CompactedThreadMapESD_Li16EEENS25_6thread17LinearCombinationISD_Li8ESD_SD_LNS2O_9ScaleType4KindE0ELNS_15FloatRoundStyleE2ESD_EENSB_ILi0ELi16EEELi1ELi1EEENS4_30GemmIdentityThreadblockSwizzleILi1EEEEEEEvNT_6ParamsE)
        /*0008*/ 	.word	0x000000c4


	//----- nvinfo : EIATTR_FRAME_SIZE
	.align		4
.L_12:
        /*000c*/ 	.byte	0x04, 0x11
        /*000e*/ 	.short	(.L_14 - .L_13)
	.align		4
.L_13:
        /*0010*/ 	.word	index@(_ZN7cutlass7Kernel2INS_4gemm6kernel27GemmLayernormMainloopFusionINS1_11threadblock36MmaLayernormMainloopFusionMultistageINS1_9GemmShapeILi128ELi128ELi32EEENS_9transform11threadblock28PredicatedTileAccessIteratorINS_11MatrixShapeILi128ELi32EEENS_6half_tENS_6layout8RowMajorELi1ENS8_29PitchLinearWarpRakedThreadMapINS_16PitchLinearShapeILi32ELi128EEELi128ENSH_ILi4ELi8EEELi8EEENS_5ArrayISD_Li8ELb0EEELb0ENSE_9NoPermuteEEENS9_25RegularTileAccessIteratorISC_SD_NSE_37RowMajorTensorOpMultiplicandCrosswiseILi16ELi32EEELi0ESK_Li16EEELNS_4arch14CacheOperation4KindE1ENSA_INSB_ILi32ELi128EEESD_SF_Li0ENSG_INSH_ILi128ELi32EEELi128ENSH_ILi8ELi4EEELi8EEESM_Lb0ESN_EENSP_ISW_SD_NSE_37RowMajorTensorOpMultiplicandCongruousILi16ELi64EEELi0ESZ_Li16EEELSV_1ENS9_33PredicatedScaleBiasVectorIteratorINSB_ILi1ELi64EEESD_SF_EENS9_39PredicatedScaleBiasVectorAccessIteratorINSB_ILi1ELi32EEESD_SF_EENS9_36RegularScaleBiasVectorAccessIteratorIS18_SD_SF_EELSV_1ESD_SF_NS4_9MmaPolicyINS1_4warp11MmaTensorOpINS6_ILi64ELi64ELi32EEESD_SR_SD_S12_SD_SF_NS1D_17MmaTensorOpPolicyINST_3MmaINS6_ILi16ELi8ELi16EEELi32ESD_SF_SD_NSE_11ColumnMajorESD_SF_NST_13OpMultiplyAddEEENSB_ILi1ELi1EEEEELi1ELb0EbEENSB_ILi0ELi0EEES1P_Li1EEENS1D_21ScaleBiasTileIteratorINSB_ILi64ELi32EEESD_SF_NSB_ILi16ELi16EEENS1D_35MmaTensorOpMultiplicandTileIteratorINSH_ILi32ELi64EEELNS1_7OperandE0ESD_NSE_29TensorOpMultiplicandCrosswiseILi16ELi32EEENSH_ILi16ELi16EEELi1ELi32ELi1EE6PolicyELi32ELi1EEELi4ELNS1_23SharedMemoryClearOptionE0EbEENS_8epilogue11threadblock8EpilogueIS7_S1O_Li1ENS26_22PredicatedTileIteratorINS26_26OutputTileOptimalThreadMapINS26_15OutputTileShapeILi128ELi8ELi2ELi1ELi1EEENS2A_ILi1ELi8ELi1ELi1ELi8EEELi128ELi8ELi16EEESD_Lb0ESN_Lb0EEENS25_4warp24FragmentIteratorTensorOpIS1F_S1I_SD_NSL_ISD_Li4ELb0EEESF_EENS2F_20TileIteratorTensorOpIS1F_S1I_SD_SF_EENS26_18SharedLoadIteratorINS2D_18CompactedThreadMapESD_Li16EEENS25_6thread17LinearCombinationISD_Li8ESD_SD_LNS2O_9ScaleType4KindE0ELNS_15FloatRoundStyleE2ESD_EENSB_ILi0ELi16EEELi1ELi1EEENS4_30GemmIdentityThreadblockSwizzleILi1EEEEEEEvNT_6ParamsE)
        /*0014*/ 	.word	0x00000000


	//----- nvinfo : EIATTR_REGCOUNT
	.align		4
.L_14:
        /*0018*/ 	.byte	0x04, 0x2f
        /*001a*/ 	.short	(.L_16 - .L_15)
	.align		4
.L_15:
        /*001c*/ 	.word	index@(_ZN7cutlass6KernelINS_4gemm6kernel23GemmWithEpilogueVisitorINS1_11threadblock13MmaMultistageINS1_9GemmShapeILi128ELi128ELi32EEENS_9transform11threadblock28PredicatedTileAccessIteratorINS_11MatrixShapeILi128ELi32EEENS_6half_tENS_6layout8RowMajorELi1ENS8_29PitchLinearWarpRakedThreadMapINS_16PitchLinearShapeILi32ELi128EEELi128ENSH_ILi4ELi8EEELi8EEENS_5ArrayISD_Li8ELb0EEELb0ENSE_9NoPermuteEEENS9_25RegularTileAccessIteratorISC_SD_NSE_37RowMajorTensorOpMultiplicandCrosswiseILi16ELi32EEELi0ESK_Li16EEELNS_4arch14CacheOperation4KindE1ENSA_INSB_ILi32ELi128EEESD_NSE_11ColumnMajorELi0ESK_SM_Lb0ESN_EENSP_ISW_SD_NSE_40ColumnMajorTensorOpMultiplicandCrosswiseILi16ELi32EEELi1ESK_Li16EEELSV_1ESD_SF_NS4_9MmaPolicyINS1_4warp11MmaTensorOpINS6_ILi64ELi64ELi32EEESD_SR_SD_S10_SD_SF_NS13_17MmaTensorOpPolicyINST_3MmaINS6_ILi16ELi8ELi16EEELi32ESD_SF_SD_SX_SD_SF_NST_13OpMultiplyAddEEENSB_ILi1ELi1EEEEELi1ELb0EbEENSB_ILi0ELi0EEES1E_Li1EEELi3ELNS1_23SharedMemoryClearOptionE0EbEENS_8epilogue11threadblock19EpilogueWithVisitorINS_6kernel24EpilogueVisitorLayerNormIS7_Li128ENS1J_22PredicatedTileIteratorINS1J_26OutputTileOptimalThreadMapINS1J_15OutputTileShapeILi128ELi8ELi2ELi1ELi1EEENS1P_ILi1ELi8ELi1ELi1ELi8EEELi128ELi8ELi16EEESD_Lb0ESN_Lb0EEENSL_ISD_Li128ELb0EEESD_SD_SD_fNS1I_6thread17LinearCombinationISD_Li8ESD_SD_LNS1V_9ScaleType4KindE0ELNS_15FloatRoundStyleE2ESD_EELb0EEES7_S1D_Li1ENS1I_4warp24FragmentIteratorTensorOpIS15_S18_SD_NSL_ISD_Li4ELb0EEESF_EENS22_20TileIteratorTensorOpIS15_S18_SD_SF_EENS1J_18SharedLoadIteratorINS1S_18CompactedThreadMapESD_Li16EEENSB_ILi0ELi16EEELi1ELi1EEENS4_30GemmIdentityThreadblockSwizzleILi1EEEEEEEvNT_6ParamsE)
        /*0020*/ 	.word	0x000000a4


	//----- nvinfo : EIATTR_FRAME_SIZE
	.align		4
.L_16:
        /*0024*/ 	.byte	0x04, 0x11
        /*0026*/ 	.short	(.L_18 - .L_17)
	.align		4
.L_17:
        /*0028*/ 	.word	index@($__internal_2_$__cuda_sm20_rcp_rn_f32_slowpath)
        /*002c*/ 	.word	0x00000000


	//----- nvinfo : EIATTR_FRAME_SIZE
	.align		4
.L_18:
        /*0030*/ 	.byte	0x04, 0x11
        /*0032*/ 	.short	(.L_20 - .L_19)
	.align		4
.L_19:
        /*0034*/ 	.word	index@(_ZN7cutlass6KernelINS_4gemm6kernel23GemmWithEpilogueVisitorINS1_11threadblock13MmaMultistageINS1_9GemmShapeILi128ELi128ELi32EEENS_9transform11threadblock28PredicatedTileAccessIteratorINS_11MatrixShapeILi128ELi32EEENS_6half_tENS_6layout8RowMajorELi1ENS8_29PitchLinearWarpRakedThreadMapINS_16PitchLinearShapeILi32ELi128EEELi128ENSH_ILi4ELi8EEELi8EEENS_5ArrayISD_Li8ELb0EEELb0ENSE_9NoPermuteEEENS9_25RegularTileAccessIteratorISC_SD_NSE_37RowMajorTensorOpMultiplicandCrosswiseILi16ELi32EEELi0ESK_Li16EEELNS_4arch14CacheOperation4KindE1ENSA_INSB_ILi32ELi128EEESD_NSE_11ColumnMajorELi0ESK_SM_Lb0ESN_EENSP_ISW_SD_NSE_40ColumnMajorTensorOpMultiplicandCrosswiseILi16ELi32EEELi1ESK_Li16EEELSV_1ESD_SF_NS4_9MmaPolicyINS1_4warp11MmaTensorOpINS6_ILi64ELi64ELi32EEESD_SR_SD_S10_SD_SF_NS13_17MmaTensorOpPolicyINST_3MmaINS6_ILi16ELi8ELi16EEELi32ESD_SF_SD_SX_SD_SF_NST_13OpMultiplyAddEEENSB_ILi1ELi1EEEEELi1ELb0EbEENSB_ILi0ELi0EEES1E_Li1EEELi3ELNS1_23SharedMemoryClearOptionE0EbEENS_8epilogue11threadblock19EpilogueWithVisitorINS_6kernel24EpilogueVisitorLayerNormIS7_Li128ENS1J_22PredicatedTileIteratorINS1J_26OutputTileOptimalThreadMapINS1J_15OutputTileShapeILi128ELi8ELi2ELi1ELi1EEENS1P_ILi1ELi8ELi1ELi1ELi8EEELi128ELi8ELi16EEESD_Lb0ESN_Lb0EEENSL_ISD_Li128ELb0EEESD_SD_SD_fNS1I_6thread17LinearCombinationISD_Li8ESD_SD_LNS1V_9ScaleType4KindE0ELNS_15FloatRoundStyleE2ESD_EELb0EEES7_S1D_Li1ENS1I_4warp24FragmentIteratorTensorOpIS15_S18_SD_NSL_ISD_Li4ELb0EEESF_EENS22_20TileIteratorTensorOpIS15_S18_SD_SF_EENS1J_18SharedLoadIteratorINS1S_18CompactedThreadMapESD_Li16EEENSB_ILi0ELi16EEELi1ELi1EEENS4_30GemmIdentityThreadblockSwizzleILi1EEEEEEEvNT_6ParamsE)
        /*0038*/ 	.word	0x00000000


	//----- nvinfo : EIATTR_REGCOUNT
	.align		4
.L_20:
        /*003c*/ 	.byte	0x04, 0x2f
        /*003e*/ 	.short	(.L_22 - .L_21)
	.align		4
.L_21:
        /*0040*/ 	.word	index@(_ZN7cutlass6KernelINS_6kernel19ApplyFinalReductionINS_6half_tES3_fS3_NS_4gemm9GemmShapeILi128ELi128ELi32EEELb0EEEEEvNT_6ParamsE)
        /*0044*/ 	.word	0x0000001c


	//----- nvinfo : EIATTR_FRAME_SIZE
	.align		4
.L_22:
        /*0048*/ 	.byte	0x04, 0x11
        /*004a*/ 	.short	(.L_24 - .L_23)
	.align		4
.L_23:
        /*004c*/ 	.word	index@($__internal_1_$__cuda_sm20_sqrt_rn_f32_slowpath)
        /*0050*/ 	.word	0x00000000


	//----- nvinfo : EIATTR_FRAME_SIZE
	.align		4
.L_24:
        /*0054*/ 	.byte	0x04, 0x11
        /*0056*/ 	.short	(.L_26 - .L_25)
	.align		4
.L_25:
        /*0058*/ 	.word	index@($__internal_0_$__cuda_sm20_rcp_rn_f32_slowpath)
        /*005c*/ 	.word	0x00000000


	//----- nvinfo : EIATTR_FRAME_SIZE
	.align		4
.L_26:
        /*0060*/ 	.byte	0x04, 0x11
        /*0062*/ 	.short	(.L_28 - .L_27)
	.align		4
.L_27:
        /*0064*/ 	.word	index@(_ZN7cutlass6KernelINS_6kernel19ApplyFinalReductionINS_6half_tES3_fS3_NS_4gemm9GemmShapeILi128ELi128ELi32EEELb0EEEEEvNT_6ParamsE)
        /*0068*/ 	.word	0x00000000


	//----- nvinfo : EIATTR_REGCOUNT
	.align		4
.L_28:
        /*006c*/ 	.byte	0x04, 0x2f
        /*006e*/ 	.short	(.L_30 - .L_29)
	.align		4
.L_29:
        /*0070*/ 	.word	index@(_ZN7cutlass9reference6device6kernel4GemmINS_9TensorRefINS_6half_tENS_6layout8RowMajorEEENS4_IS5_NS6_11ColumnMajorEEESA_S5_S5_NS_11MatrixShapeILi4ELi4EEENS_12multiply_addIS5_S5_S5_EENS_16NumericConverterIS5_S5_LNS_15FloatRoundStyleE2EEEEEvNS_4gemm9GemmCoordET2_T_T0_SK_T1_SN_T3_)
        /*0074*/ 	.word	0x00000038


	//----- nvinfo : EIATTR_FRAME_SIZE
	.align		4
.L_30:
        /*0078*/ 	.byte	0x04, 0x11
        /*007a*/ 	.short	(.L_32 - .L_31)
	.align		4
.L_31:
        /*007c*/ 	.word	index@(_ZN7cutlass9reference6device6kernel4GemmINS_9TensorRefINS_6half_tENS_6layout8RowMajorEEENS4_IS5_NS6_11ColumnMajorEEESA_S5_S5_NS_11MatrixShapeILi4ELi4EEENS_12multiply_addIS5_S5_S5_EENS_16NumericConverterIS5_S5_LNS_15FloatRoundStyleE2EEEEEvNS_4gemm9GemmCoordET2_T_T0_SK_T1_SN_T3_)
        /*0080*/ 	.word	0x00000000


	//----- nvinfo : EIATTR_REGCOUNT
	.align		4
.L_32:
        /*0084*/ 	.byte	0x04, 0x2f
        /*0086*/ 	.short	(.L_34 - .L_33)
	.align		4
.L_33:
        /*0088*/ 	.word	index@(_ZN7cutlass9reference6device6kernel4GemmINS_9TensorRefINS_6half_tENS_6layout11ColumnMajorEEES8_S8_S5_S5_NS_11MatrixShapeILi4ELi4EEENS_12multiply_addIS5_S5_S5_EENS_16NumericConverterIS5_S5_LNS_15FloatRoundStyleE2EEEEEvNS_4gemm9GemmCoordET2_T_T0_SI_T1_SL_T3_)
        /*008c*/ 	.word	0x00000038


	//----- nvinfo : EIATTR_FRAME_SIZE
	.align		4
.L_34:
        /*0090*/ 	.byte	0x04, 0x11
        /*0092*/ 	.short	(.L_36 - .L_35)
	.align		4
.L_35:
        /*0094*/ 	.word	index@(_ZN7cutlass9reference6device6kernel4GemmINS_9TensorRefINS_6half_tENS_6layout11ColumnMajorEEES8_S8_S5_S5_NS_11MatrixShapeILi4ELi4EEENS_12multiply_addIS5_S5_S5_EENS_16NumericConverterIS5_S5_LNS_15FloatRoundStyleE2EEEEEvNS_4gemm9GemmCoordET2_T_T0_SI_T1_SL_T3_)
        /*0098*/ 	.word	0x00000000


	//----- nvinfo : EIATTR_MIN_STACK_SIZE
	.align		4
.L_36:
        /*009c*/ 	.byte	0x04, 0x12
        /*009e*/ 	.short	(.L_38 - .L_37)
	.align		4
.L_37:
        /*00a0*/ 	.word	index@(_ZN7cutlass6KernelINS_6kernel19ApplyFinalReductionINS_6half_tES3_fS3_NS_4gemm9GemmShapeILi128ELi128ELi32EEELb0EEEEEvNT_6ParamsE)
        /*00a4*/ 	.word	0x00000000


	//----- nvinfo : EIATTR_MIN_STACK_SIZE
	.align		4
.L_38:
        /*00a8*/ 	.byte	0x04, 0x12
        /*00aa*/ 	.short	(.L_40 - .L_39)
	.align		4
.L_39:
        /*00ac*/ 	.word	index@(_ZN7cutlass6KernelINS_4gemm6kernel23GemmWithEpilogueVisitorINS1_11threadblock13MmaMultistageINS1_9GemmShapeILi128ELi128ELi32EEENS_9transform11threadblock28PredicatedTileAccessIteratorINS_11MatrixShapeILi128ELi32EEENS_6half_tENS_6layout8RowMajorELi1ENS8_29PitchLinearWarpRakedThreadMapINS_16PitchLinearShapeILi32ELi128EEELi128ENSH_ILi4ELi8EEELi8EEENS_5ArrayISD_Li8ELb0EEELb0ENSE_9NoPermuteEEENS9_25RegularTileAccessIteratorISC_SD_NSE_37RowMajorTensorOpMultiplicandCrosswiseILi16ELi32EEELi0ESK_Li16EEELNS_4arch14CacheOperation4KindE1ENSA_INSB_ILi32ELi128EEESD_NSE_11ColumnMajorELi0ESK_SM_Lb0ESN_EENSP_ISW_SD_NSE_40ColumnMajorTensorOpMultiplicandCrosswiseILi16ELi32EEELi1ESK_Li16EEELSV_1ESD_SF_NS4_9MmaPolicyINS1_4warp11MmaTensorOpINS6_ILi64ELi64ELi32EEESD_SR_SD_S10_SD_SF_NS13_17MmaTensorOpPolicyINST_3MmaINS6_ILi16ELi8ELi16EEELi32ESD_SF_SD_SX_SD_SF_NST_13OpMultiplyAddEEENSB_ILi1ELi1EEEEELi1ELb0EbEENSB_ILi0ELi0EEES1E_Li1EEELi3ELNS1_23SharedMemoryClearOptionE0EbEENS_8epilogue11threadblock19EpilogueWithVisitorINS_6kernel24EpilogueVisitorLayerNormIS7_Li128ENS1J_22PredicatedTileIteratorINS1J_26OutputTileOptimalThreadMapINS1J_15OutputTileShapeILi128ELi8ELi2ELi1ELi1EEENS1P_ILi1ELi8ELi1ELi1ELi8EEELi128ELi8ELi16EEESD_Lb0ESN_Lb0EEENSL_ISD_Li128ELb0EEESD_SD_SD_fNS1I_6thread17LinearCombinationISD_Li8ESD_SD_LNS1V_9ScaleType4KindE0ELNS_15FloatRoundStyleE2ESD_EELb0EEES7_S1D_Li1ENS1I_4warp24FragmentIteratorTensorOpIS15_S18_SD_NSL_ISD_Li4ELb0EEESF_EENS22_20TileIteratorTensorOpIS15_S18_SD_SF_EENS1J_18SharedLoadIteratorINS1S_18CompactedThreadMapESD_Li16EEENSB_ILi0ELi16EEELi1ELi1EEENS4_30GemmIdentityThreadblockSwizzleILi1EEEEEEEvNT_6ParamsE)
        /*00b0*/ 	.word	0x00000000


	//----- nvinfo : EIATTR_MIN_STACK_SIZE
	.align		4
.L_40:
        /*00b4*/ 	.byte	0x04, 0x12
        /*00b6*/ 	.short	(.L_42 - .L_41)
	.align		4
.L_41:
        /*00b8*/ 	.word	index@(_ZN7cutlass7Kernel2INS_4gemm6kernel27GemmLayernormMainloopFusionINS1_11threadblock36MmaLayernormMainloopFusionMultistageINS1_9GemmShapeILi128ELi128ELi32EEENS_9transform11threadblock28PredicatedTileAccessIteratorINS_11MatrixShapeILi128ELi32EEENS_6half_tENS_6layout8RowMajorELi1ENS8_29PitchLinearWarpRakedThreadMapINS_16PitchLinearShapeILi32ELi128EEELi128ENSH_ILi4ELi8EEELi8EEENS_5ArrayISD_Li8ELb0EEELb0ENSE_9NoPermuteEEENS9_25RegularTileAccessIteratorISC_SD_NSE_37RowMajorTensorOpMultiplicandCrosswiseILi16ELi32EEELi0ESK_Li16EEELNS_4arch14CacheOperation4KindE1ENSA_INSB_ILi32ELi128EEESD_SF_Li0ENSG_INSH_ILi128ELi32EEELi128ENSH_ILi8ELi4EEELi8EEESM_Lb0ESN_EENSP_ISW_SD_NSE_37RowMajorTensorOpMultiplicandCongruousILi16ELi64EEELi0ESZ_Li16EEELSV_1ENS9_33PredicatedScaleBiasVectorIteratorINSB_ILi1ELi64EEESD_SF_EENS9_39PredicatedScaleBiasVectorAccessIteratorINSB_ILi1ELi32EEESD_SF_EENS9_36RegularScaleBiasVectorAccessIteratorIS18_SD_SF_EELSV_1ESD_SF_NS4_9MmaPolicyINS1_4warp11MmaTensorOpINS6_ILi64ELi64ELi32EEESD_SR_SD_S12_SD_SF_NS1D_17MmaTensorOpPolicyINST_3MmaINS6_ILi16ELi8ELi16EEELi32ESD_SF_SD_NSE_11ColumnMajorESD_SF_NST_13OpMultiplyAddEEENSB_ILi1ELi1EEEEELi1ELb0EbEENSB_ILi0ELi0EEES1P_Li1EEENS1D_21ScaleBiasTileIteratorINSB_ILi64ELi32EEESD_SF_NSB_ILi16ELi16EEENS1D_35MmaTensorOpMultiplicandTileIteratorINSH_ILi32ELi64EEELNS1_7OperandE0ESD_NSE_29TensorOpMultiplicandCrosswiseILi16ELi32EEENSH_ILi16ELi16EEELi1ELi32ELi1EE6PolicyELi32ELi1EEELi4ELNS1_23SharedMemoryClearOptionE0EbEENS_8epilogue11threadblock8EpilogueIS7_S1O_Li1ENS26_22PredicatedTileIteratorINS26_26OutputTileOptimalThreadMapINS26_15OutputTileShapeILi128ELi8ELi2ELi1ELi1EEENS2A_ILi1ELi8ELi1ELi1ELi8EEELi128ELi8ELi16EEESD_Lb0ESN_Lb0EEENS25_4warp24FragmentIteratorTensorOpIS1F_S1I_SD_NSL_ISD_Li4ELb0EEESF_EENS2F_20TileIteratorTensorOpIS1F_S1I_SD_SF_EENS26_18SharedLoadIteratorINS2D_18CompactedThreadMapESD_Li16EEENS25_6thread17LinearCombinationISD_Li8ESD_SD_LNS2O_9ScaleType4KindE0ELNS_15FloatRoundStyleE2ESD_EENSB_ILi0ELi16EEELi1ELi1EEENS4_30GemmIdentityThreadblockSwizzleILi1EEEEEEEvNT_6ParamsE)
        /*00bc*/ 	.word	0x00000000


	//----- nvinfo : EIATTR_MIN_STACK_SIZE
	.align		4
.L_42:
        /*00c0*/ 	.byte	0x04, 0x12
        /*00c2*/ 	.short	(.L_44 - .L_43)
	.align		4
.L_43:
        /*00c4*/ 	.word	index@(_ZN7cutlass9reference6device6kernel4GemmINS_9TensorRefINS_6half_tENS_6layout11ColumnMajorEEES8_S8_S5_S5_NS_11MatrixShapeILi4ELi4EEENS_12multiply_addIS5_S5_S5_EENS_16NumericConverterIS5_S5_LNS_15FloatRoundStyleE2EEEEEvNS_4gemm9GemmCoordET2_T_T0_SI_T1_SL_T3_)
        /*00c8*/ 	.word	0x00000000


	//----- nvinfo : EIATTR_MIN_STACK_SIZE
	.align		4
.L_44:
        /*00cc*/ 	.byte	0x04, 0x12
        /*00ce*/ 	.short	(.L_46 - .L_45)
	.align		4
.L_45:
        /*00d0*/ 	.word	index@(_ZN7cutlass9reference6device6kernel4GemmINS_9TensorRefINS_6half_tENS_6layout8RowMajorEEENS4_IS5_NS6_11ColumnMajorEEESA_S5_S5_NS_11MatrixShapeILi4ELi4EEENS_12multiply_addIS5_S5_S5_EENS_16NumericConverterIS5_S5_LNS_15FloatRoundStyleE2EEEEEvNS_4gemm9GemmCoordET2_T_T0_SK_T1_SN_T3_)
        /*00d4*/ 	.word	0x00000000
.L_46:


//--------------------- .nv.compat                --------------------------
	.section	.nv.compat,"",@"SHT_CUDA_COMPAT_INFO"
	.align	4
        /*0000*/ 	.byte	0x02, 0x09, 0x01, 0x00, 0x02, 0x02, 0x01, 0x00, 0x02, 0x05, 0x05, 0x00, 0x03, 0x07, 0x01, 0x01
        /*0010*/ 	.byte	0x02, 0x03, 0x00, 0x00, 0x02, 0x06, 0x01, 0x00, 0x04, 0x0b, 0x08, 0x00, 0x00, 0x00, 0x00, 0x00
        /*0020*/ 	.byte	0x00, 0x00, 0x00, 0x00


//--------------------- .nv.info._ZN7cutlass9reference6device6kernel4GemmINS_9TensorRefINS_6half_tENS_6layout11ColumnMajorEEES8_S8_S5_S5_NS_11MatrixShapeILi4ELi4EEENS_12multiply_addIS5_S5_S5_EENS_16NumericConverterIS5_S5_LNS_15FloatRoundStyleE2EEEEEvNS_4gemm9GemmCoordET2_T_T0_SI_T1_SL_T3_ --------------------------
	.section	.nv.info._ZN7cutlass9reference6device6kernel4GemmINS_9TensorRefINS_6half_tENS_6layout11ColumnMajorEEES8_S8_S5_S5_NS_11MatrixShapeILi4ELi4EEENS_12multiply_addIS5_S5_S5_EENS_16NumericConverterIS5_S5_LNS_15FloatRoundStyleE2EEEEEvNS_4gemm9GemmCoordET2_T_T0_SI_T1_SL_T3_,"",@"SHT_CUDA_INFO"
	.sectionflags	@""
	.align	4


	//----- nvinfo : EIATTR_CUDA_API_VERSION
	.align		4
        /*0000*/ 	.byte	0x04, 0x37
        /*0002*/ 	.short	(.L_48 - .L_47)
.L_47:
        /*0004*/ 	.word	0x00000082


	//----- nvinfo : EIATTR_KPARAM_INFO
	.align		4
.L_48:
        /*0008*/ 	.byte	0x04, 0x17
        /*000a*/ 	.short	(.L_50 - .L_49)
.L_49:
        /*000c*/ 	.word	0x00000000
        /*0010*/ 	.short	0x0007
        /*0012*/ 	.short	0x0058
        /*0014*/ 	.byte	0x00, 0xf0, 0x09, 0x00


	//----- nvinfo : EIATTR_KPARAM_INFO
	.align		4
.L_50:
        /*0018*/ 	.byte	0x04, 0x17
        /*001a*/ 	.short	(.L_52 - .L_51)
.L_51:
        /*001c*/ 	.word	0x00000000
        /*0020*/ 	.short	0x0006
        /*0022*/ 	.short	0x0048
        /*0024*/ 	.byte	0x00, 0xf0, 0x41, 0x00


	//----- nvinfo : EIATTR_KPARAM_INFO
	.align		4
.L_52:
        /*0028*/ 	.byte	0x04, 0x17
        /*002a*/ 	.short	(.L_54 - .L_53)
.L_53:
        /*002c*/ 	.word	0x00000000
        /*0030*/ 	.short	0x0005
        /*0032*/ 	.short	0x0038
        /*0034*/ 	.byte	0x00, 0xf0, 0x41, 0x00


	//----- nvinfo : EIATTR_KPARAM_INFO
	.align		4
.L_54:
        /*0038*/ 	.byte	0x04, 0x17
        /*003a*/ 	.short	(.L_56 - .L_55)
.L_55:
        /*003c*/ 	.word	0x00000000
        /*0040*/ 	.short	0x0004
        /*0042*/ 	.short	0x0030
        /*0044*/ 	.byte	0x00, 0xf0, 0x09, 0x00


	//----- nvinfo : EIATTR_KPARAM_INFO
	.align		4
.L_56:
        /*0048*/ 	.byte	0x04, 0x17
        /*004a*/ 	.short	(.L_58 - .L_57)
.L_57:
        /*004c*/ 	.word	0x00000000
        /*0050*/ 	.short	0x0003
        /*0052*/ 	.short	0x0020
        /*0054*/ 	.byte	0x00, 0xf0, 0x41, 0x00


	//----- nvinfo : EIATTR_KPARAM_INFO
	.align		4
.L_58:
        /*0058*/ 	.byte	0x04, 0x17
        /*005a*/ 	.short	(.L_60 - .L_59)
.L_59:
        /*005c*/ 	.word	0x00000000
        /*0060*/ 	.short	0x0002
        /*0062*/ 	.short	0x0010
        /*0064*/ 	.byte	0x00, 0xf0, 0x41, 0x00


	//----- nvinfo : EIATTR_KPARAM_INFO
	.align		4
.L_60:
        /*0068*/ 	.byte	0x04, 0x17
        /*006a*/ 	.short	(.L_62 - .L_61)
.L_61:
        /*006c*/ 	.word	0x00000000
        /*0070*/ 	.short	0x0001
        /*0072*/ 	.short	0x000c
        /*0074*/ 	.byte	0x00, 0xf0, 0x09, 0x00


	//----- nvinfo : EIATTR_KPARAM_INFO
	.align		4
.L_62:
        /*0078*/ 	.byte	0x04, 0x17
        /*007a*/ 	.short	(.L_64 - .L_63)
.L_63:
        /*007c*/ 	.word	0x00000000
        /*0080*/ 	.short	0x0000
        /*0082*/ 	.short	0x0000
        /*0084*/ 	.byte	0x00, 0xf0, 0x31, 0x00


	//----- nvinfo : EIATTR_SPARSE_MMA_MASK
	.align		4
.L_64:
        /*0088*/ 	.byte	0x03, 0x50
        /*008a*/ 	.short	0x0000


	//----- nvinfo : EIATTR_MAXREG_COUNT
	.align		4
        /*008c*/ 	.byte	0x03, 0x1b
        /*008e*/ 	.short	0x00ff


	//----- nvinfo : EIATTR_MERCURY_ISA_VERSION
	.align		4
        /*0090*/ 	.byte	0x03, 0x5f
        /*0092*/ 	.short	0x0101


	//----- nvinfo : EIATTR_EXIT_INSTR_OFFSETS
	.align		4
        /*0094*/ 	.byte	0x04, 0x1c
        /*0096*/ 	.short	(.L_66 - .L_65)


	//   ....[0]....
.L_65:
        /*0098*/ 	.word	0x00001af0


	//   ....[1]....
        /*009c*/ 	.word	0x00001b60


	//----- nvinfo : EIATTR_CRS_STACK_SIZE
	.align		4
.L_66:
        /*00a0*/ 	.byte	0x04, 0x1e
        /*00a2*/ 	.short	(.L_68 - .L_67)
.L_67:
        /*00a4*/ 	.word	0x00000000


	//----- nvinfo : EIATTR_CBANK_PARAM_SIZE
	.align		4
.L_68:
        /*00a8*/ 	.byte	0x03, 0x19
        /*00aa*/ 	.short	0x005a


	//----- nvinfo : EIATTR_PARAM_CBANK
	.align		4
        /*00ac*/ 	.byte	0x04, 0x0a
        /*00ae*/ 	.short	(.L_70 - .L_69)
	.align		4
.L_69:
        /*00b0*/ 	.word	index@(.nv.constant0._ZN7cutlass9reference6device6kernel4GemmINS_9TensorRefINS_6half_tENS_6layout11ColumnMajorEEES8_S8_S5_S5_NS_11MatrixShapeILi4ELi4EEENS_12multiply_addIS5_S5_S5_EENS_16NumericConverterIS5_S5_LNS_15FloatRoundStyleE2EEEEEvNS_4gemm9GemmCoordET2_T_T0_SI_T1_SL_T3_)
        /*00b4*/ 	.short	0x0210
        /*00b6*/ 	.short	0x005a


	//----- nvinfo : EIATTR_SW_WAR
	.align		4
.L_70:
        /*00b8*/ 	.byte	0x04, 0x36
        /*00ba*/ 	.short	(.L_72 - .L_71)
.L_71:
        /*00bc*/ 	.word	0x00000008
.L_72:


//--------------------- .nv.info._ZN7cutlass9reference6device6kernel4GemmINS_9TensorRefINS_6half_tENS_6layout8RowMajorEEENS4_IS5_NS6_11ColumnMajorEEESA_S5_S5_NS_11MatrixShapeILi4ELi4EEENS_12multiply_addIS5_S5_S5_EENS_16NumericConverterIS5_S5_LNS_15FloatRoundStyleE2EEEEEvNS_4gemm9GemmCoordET2_T_T0_SK_T1_SN_T3_ --------------------------
	.section	.nv.info._ZN7cutlass9reference6device6kernel4GemmINS_9TensorRefINS_6half_tENS_6layout8RowMajorEEENS4_IS5_NS6_11ColumnMajorEEESA_S5_S5_NS_11MatrixShapeILi4ELi4EEENS_12multiply_addIS5_S5_S5_EENS_16NumericConverterIS5_S5_LNS_15FloatRoundStyleE2EEEEEvNS_4gemm9GemmCoordET2_T_T0_SK_T1_SN_T3_,"",@"SHT_CUDA_INFO"
	.sectionflags	@""
	.align	4


	//----- nvinfo : EIATTR_CUDA_API_VERSION
	.align		4
        /*0000*/ 	.byte	0x04, 0x37
        /*0002*/ 	.short	(.L_74 - .L_73)
.L_73:
        /*0004*/ 	.word	0x00000082


	//----- nvinfo : EIATTR_KPARAM_INFO
	.align		4
.L_74:
        /*0008*/ 	.byte	0x04, 0x17
        /*000a*/ 	.short	(.L_76 - .L_75)
.L_75:
        /*000c*/ 	.word	0x00000000
        /*0010*/ 	.short	0x0007
        /*0012*/ 	.short	0x0058
        /*0014*/ 	.byte	0x00, 0xf0, 0x09, 0x00


	//----- nvinfo : EIATTR_KPARAM_INFO
	.align		4
.L_76:
        /*0018*/ 	.byte	0x04, 0x17
        /*001a*/ 	.short	(.L_78 - .L_77)
.L_77:
        /*001c*/ 	.word	0x00000000
        /*0020*/ 	.short	0x0006
        /*0022*/ 	.short	0x0048
        /*0024*/ 	.byte	0x00, 0xf0, 0x41, 0x00


	//----- nvinfo : EIATTR_KPARAM_INFO
	.align		4
.L_78:
        /*0028*/ 	.byte	0x04, 0x17
        /*002a*/ 	.short	(.L_80 - .L_79)
.L_79:
        /*002c*/ 	.word	0x00000000
        /*0030*/ 	.short	0x0005
        /*0032*/ 	.short	0x0038
        /*0034*/ 	.byte	0x00, 0xf0, 0x41, 0x00


	//----- nvinfo : EIATTR_KPARAM_INFO
	.align		4
.L_80:
        /*0038*/ 	.byte	0x04, 0x17
        /*003a*/ 	.short	(.L_82 - .L_81)
.L_81:
        /*003c*/ 	.word	0x00000000
        /*0040*/ 	.short	0x0004
        /*0042*/ 	.short	0x0030
        /*0044*/ 	.byte	0x00, 0xf0, 0x09, 0x00


	//----- nvinfo : EIATTR_KPARAM_INFO
	.align		4
.L_82:
        /*0048*/ 	.byte	0x04, 0x17
        /*004a*/ 	.short	(.L_84 - .L_83)
.L_83:
        /*004c*/ 	.word	0x00000000
        /*0050*/ 	.short	0x0003
        /*0052*/ 	.short	0x0020
        /*0054*/ 	.byte	0x00, 0xf0, 0x41, 0x00


	//----- nvinfo : EIATTR_KPARAM_INFO
	.align		4
.L_84:
        /*0058*/ 	.byte	0x04, 0x17
        /*005a*/ 	.short	(.L_86 - .L_85)
.L_85:
        /*005c*/ 	.word	0x00000000
        /*0060*/ 	.short	0x0002
        /*0062*/ 	.short	0x0010
        /*0064*/ 	.byte	0x00, 0xf0, 0x41, 0x00


	//----- nvinfo : EIATTR_KPARAM_INFO
	.align		4
.L_86:
        /*0068*/ 	.byte	0x04, 0x17
        /*006a*/ 	.short	(.L_88 - .L_87)
.L_87:
        /*006c*/ 	.word	0x00000000
        /*0070*/ 	.short	0x0001
        /*0072*/ 	.short	0x000c
        /*0074*/ 	.byte	0x00, 0xf0, 0x09, 0x00


	//----- nvinfo : EIATTR_KPARAM_INFO
	.align		4
.L_88:
        /*0078*/ 	.byte	0x04, 0x17
        /*007a*/ 	.short	(.L_90 - .L_89)
.L_89:
        /*007c*/ 	.word	0x00000000
        /*0080*/ 	.short	0x0000
        /*0082*/ 	.short	0x0000
        /*0084*/ 	.byte	0x00, 0xf0, 0x31, 0x00


	//----- nvinfo : EIATTR_SPARSE_MMA_MASK
	.align		4
.L_90:
        /*0088*/ 	.byte	0x03, 0x50
        /*008a*/ 	.short	0x0000


	//----- nvinfo : EIATTR_MAXREG_COUNT
	.align		4
        /*008c*/ 	.byte	0x03, 0x1b
        /*008e*/ 	.short	0x00ff


	//----- nvinfo : EIATTR_MERCURY_ISA_VERSION
	.align		4
        /*0090*/ 	.byte	0x03, 0x5f
        /*0092*/ 	.short	0x0101


	//----- nvinfo : EIATTR_EXIT_INSTR_OFFSETS
	.align		4
        /*0094*/ 	.byte	0x04, 0x1c
        /*0096*/ 	.short	(.L_92 - .L_91)


	//   ....[0]....
.L_91:
        /*0098*/ 	.word	0x00001c30


	//   ....[1]....
        /*009c*/ 	.word	0x00001ca0


	//----- nvinfo : EIATTR_CRS_STACK_SIZE
	.align		4
.L_92:
        /*00a0*/ 	.byte	0x04, 0x1e
        /*00a2*/ 	.short	(.L_94 - .L_93)
.L_93:
        /*00a4*/ 	.word	0x00000000


	//----- nvinfo : EIATTR_CBANK_PARAM_SIZE
	.align		4
.L_94:
        /*00a8*/ 	.byte	0x03, 0x19
        /*00aa*/ 	.short	0x005a


	//----- nvinfo : EIATTR_PARAM_CBANK
	.align		4
        /*00ac*/ 	.byte	0x04, 0x0a
        /*00ae*/ 	.short	(.L_96 - .L_95)
	.align		4
.L_95:
        /*00b0*/ 	.word	index@(.nv.constant0._ZN7cutlass9reference6device6kernel4GemmINS_9TensorRefINS_6half_tENS_6layout8RowMajorEEENS4_IS5_NS6_11ColumnMajorEEESA_S5_S5_NS_11MatrixShapeILi4ELi4EEENS_12multiply_addIS5_S5_S5_EENS_16NumericConverterIS5_S5_LNS_15FloatRoundStyleE2EEEEEvNS_4gemm9GemmCoordET2_T_T0_SK_T1_SN_T3_)
        /*00b4*/ 	.short	0x0210
        /*00b6*/ 	.short	0x005a


	//----- nvinfo : EIATTR_SW_WAR
	.align		4
.L_96:
        /*00b8*/ 	.byte	0x04, 0x36
        /*00ba*/ 	.short	(.L_98 - .L_97)
.L_97:
        /*00bc*/ 	.word	0x00000008
.L_98:


//--------------------- .nv.info._ZN7cutlass6KernelINS_6kernel19ApplyFinalReductionINS_6half_tES3_fS3_NS_4gemm9GemmShapeILi128ELi128ELi32EEELb0EEEEEvNT_6ParamsE --------------------------
	.section	.nv.info._ZN7cutlass6KernelINS_6kernel19ApplyFinalReductionINS_6half_tES3_fS3_NS_4gemm9GemmShapeILi128ELi128ELi32EEELb0EEEEEvNT_6ParamsE,"",@"SHT_CUDA_INFO"
	.sectionflags	@""
	.align	4


	//----- nvinfo : EIATTR_CUDA_API_VERSION
	.align		4
        /*0000*/ 	.byte	0x04, 0x37
        /*0002*/ 	.short	(.L_100 - .L_99)
.L_99:
        /*0004*/ 	.word	0x00000082


	//----- nvinfo : EIATTR_KPARAM_INFO
	.align		4
.L_100:
        /*0008*/ 	.byte	0x04, 0x17
        /*000a*/ 	.short	(.L_102 - .L_101)
.L_101:
        /*000c*/ 	.word	0x00000000
        /*0010*/ 	.short	0x0000
        /*0012*/ 	.short	0x0000
        /*0014*/ 	.byte	0x00, 0xf0, 0xc1, 0x00


	//----- nvinfo : EIATTR_SPARSE_MMA_MASK
	.align		4
.L_102:
        /*0018*/ 	.byte	0x03, 0x50
        /*001a*/ 	.short	0x0000


	//----- nvinfo : EIATTR_MAXREG_COUNT
	.align		4
        /*001c*/ 	.byte	0x03, 0x1b
        /*001e*/ 	.short	0x00ff


	//----- nvinfo : EIATTR_MERCURY_ISA_VERSION
	.align		4
        /*0020*/ 	.byte	0x03, 0x5f
        /*0022*/ 	.short	0x0101


	//----- nvinfo : EIATTR_EXIT_INSTR_OFFSETS
	.align		4
        /*0024*/ 	.byte	0x04, 0x1c
        /*0026*/ 	.short	(.L_104 - .L_103)


	//   ....[0]....
.L_103:
        /*0028*/ 	.word	0x00000070


	//   ....[1]....
        /*002c*/ 	.word	0x00000960


	//----- nvinfo : EIATTR_CRS_STACK_SIZE
	.align		4
.L_104:
        /*0030*/ 	.byte	0x04, 0x1e
        /*0032*/ 	.short	(.L_106 - .L_105)
.L_105:
        /*0034*/ 	.word	0x00000000


	//----- nvinfo : EIATTR_CBANK_PARAM_SIZE
	.align		4
.L_106:
        /*0038*/ 	.byte	0x03, 0x19
        /*003a*/ 	.short	0x0030


	//----- nvinfo : EIATTR_PARAM_CBANK
	.align		4
        /*003c*/ 	.byte	0x04, 0x0a
        /*003e*/ 	.short	(.L_108 - .L_107)
	.align		4
.L_107:
        /*0040*/ 	.word	index@(.nv.constant0._ZN7cutlass6KernelINS_6kernel19ApplyFinalReductionINS_6half_tES3_fS3_NS_4gemm9GemmShapeILi128ELi128ELi32EEELb0EEEEEvNT_6ParamsE)
        /*0044*/ 	.short	0x0210
        /*0046*/ 	.short	0x0030


	//----- nvinfo : EIATTR_SW_WAR
	.align		4
.L_108:
        /*0048*/ 	.byte	0x04, 0x36
        /*004a*/ 	.short	(.L_110 - .L_109)
.L_109:
        /*004c*/ 	.word	0x00000008
.L_110:


//--------------------- .nv.info._ZN7cutlass6KernelINS_4gemm6kernel23GemmWithEpilogueVisitorINS1_11threadblock13MmaMultistageINS1_9GemmShapeILi128ELi128ELi32EEENS_9transform11threadblock28PredicatedTileAccessIteratorINS_11MatrixShapeILi128ELi32EEENS_6half_tENS_6layout8RowMajorELi1ENS8_29PitchLinearWarpRakedThreadMapINS_16PitchLinearShapeILi32ELi128EEELi128ENSH_ILi4ELi8EEELi8EEENS_5ArrayISD_Li8ELb0EEELb0ENSE_9NoPermuteEEENS9_25RegularTileAccessIteratorISC_SD_NSE_37RowMajorTensorOpMultiplicandCrosswiseILi16ELi32EEELi0ESK_Li16EEELNS_4arch14CacheOperation4KindE1ENSA_INSB_ILi32ELi128EEESD_NSE_11ColumnMajorELi0ESK_SM_Lb0ESN_EENSP_ISW_SD_NSE_40ColumnMajorTensorOpMultiplicandCrosswiseILi16ELi32EEELi1ESK_Li16EEELSV_1ESD_SF_NS4_9MmaPolicyINS1_4warp11MmaTensorOpINS6_ILi64ELi64ELi32EEESD_SR_SD_S10_SD_SF_NS13_17MmaTensorOpPolicyINST_3MmaINS6_ILi16ELi8ELi16EEELi32ESD_SF_SD_SX_SD_SF_NST_13OpMultiplyAddEEENSB_ILi1ELi1EEEEELi1ELb0EbEENSB_ILi0ELi0EEES1E_Li1EEELi3ELNS1_23SharedMemoryClearOptionE0EbEENS_8epilogue11threadblock19EpilogueWithVisitorINS_6kernel24EpilogueVisitorLayerNormIS7_Li128ENS1J_22PredicatedTileIteratorINS1J_26OutputTileOptimalThreadMapINS1J_15OutputTileShapeILi128ELi8ELi2ELi1ELi1EEENS1P_ILi1ELi8ELi1ELi1ELi8EEELi128ELi8ELi16EEESD_Lb0ESN_Lb0EEENSL_ISD_Li128ELb0EEESD_SD_SD_fNS1I_6thread17LinearCombinationISD_Li8ESD_SD_LNS1V_9ScaleType4KindE0ELNS_15FloatRoundStyleE2ESD_EELb0EEES7_S1D_Li1ENS1I_4warp24FragmentIteratorTensorOpIS15_S18_SD_NSL_ISD_Li4ELb0EEESF_EENS22_20TileIteratorTensorOpIS15_S18_SD_SF_EENS1J_18SharedLoadIteratorINS1S_18CompactedThreadMapESD_Li16EEENSB_ILi0ELi16EEELi1ELi1EEENS4_30GemmIdentityThreadblockSwizzleILi1EEEEEEEvNT_6ParamsE --------------------------
	.section	.nv.info._ZN7cutlass6KernelINS_4gemm6kernel23GemmWithEpilogueVisitorINS1_11threadblock13MmaMultistageINS1_9GemmShapeILi128ELi128ELi32EEENS_9transform11threadblock28PredicatedTileAccessIteratorINS_11MatrixShapeILi128ELi32EEENS_6half_tENS_6layout8RowMajorELi1ENS8_29PitchLinearWarpRakedThreadMapINS_16PitchLinearShapeILi32ELi128EEELi128ENSH_ILi4ELi8EEELi8EEENS_5ArrayISD_Li8ELb0EEELb0ENSE_9NoPermuteEEENS9_25RegularTileAccessIteratorISC_SD_NSE_37RowMajorTensorOpMultiplicandCrosswiseILi16ELi32EEELi0ESK_Li16EEELNS_4arch14CacheOperation4KindE1ENSA_INSB_ILi32ELi128EEESD_NSE_11ColumnMajorELi0ESK_SM_Lb0ESN_EENSP_ISW_SD_NSE_40ColumnMajorTensorOpMultiplicandCrosswiseILi16ELi32EEELi1ESK_Li16EEELSV_1ESD_SF_NS4_9MmaPolicyINS1_4warp11MmaTensorOpINS6_ILi64ELi64ELi32EEESD_SR_SD_S10_SD_SF_NS13_17MmaTensorOpPolicyINST_3MmaINS6_ILi16ELi8ELi16EEELi32ESD_SF_SD_SX_SD_SF_NST_13OpMultiplyAddEEENSB_ILi1ELi1EEEEELi1ELb0EbEENSB_ILi0ELi0EEES1E_Li1EEELi3ELNS1_23SharedMemoryClearOptionE0EbEENS_8epilogue11threadblock19EpilogueWithVisitorINS_6kernel24EpilogueVisitorLayerNormIS7_Li128ENS1J_22PredicatedTileIteratorINS1J_26OutputTileOptimalThreadMapINS1J_15OutputTileShapeILi128ELi8ELi2ELi1ELi1EEENS1P_ILi1ELi8ELi1ELi1ELi8EEELi128ELi8ELi16EEESD_Lb0ESN_Lb0EEENSL_ISD_Li128ELb0EEESD_SD_SD_fNS1I_6thread17LinearCombinationISD_Li8ESD_SD_LNS1V_9ScaleType4KindE0ELNS_15FloatRoundStyleE2ESD_EELb0EEES7_S1D_Li1ENS1I_4warp24FragmentIteratorTensorOpIS15_S18_SD_NSL_ISD_Li4ELb0EEESF_EENS22_20TileIteratorTensorOpIS15_S18_SD_SF_EENS1J_18SharedLoadIteratorINS1S_18CompactedThreadMapESD_Li16EEENSB_ILi0ELi16EEELi1ELi1EEENS4_30GemmIdentityThreadblockSwizzleILi1EEEEEEEvNT_6ParamsE,"",@"SHT_CUDA_INFO"
	.sectionflags	@""
	.align	4


	//----- nvinfo : EIATTR_CUDA_API_VERSION
	.align		4
        /*0000*/ 	.byte	0x04, 0x37
        /*0002*/ 	.short	(.L_112 - .L_111)
.L_111:
        /*0004*/ 	.word	0x00000082


	//----- nvinfo : EIATTR_KPARAM_INFO
	.align		4
.L_112:
        /*0008*/ 	.byte	0x04, 0x17
        /*000a*/ 	.short	(.L_114 - .L_113)
.L_113:
        /*000c*/ 	.word	0x00000000
        /*0010*/ 	.short	0x0000
        /*0012*/ 	.short	0x0000
        /*0014*/ 	.byte	0x00, 0xf0, 0x21, 0x05


	//----- nvinfo : EIATTR_SPARSE_MMA_MASK
	.align		4
.L_114:
        /*0018*/ 	.byte	0x03, 0x50
        /*001a*/ 	.short	0x0000


	//----- nvinfo : EIATTR_MAXREG_COUNT
	.align		4
        /*001c*/ 	.byte	0x03, 0x1b
        /*001e*/ 	.short	0x00ff


	//----- nvinfo : EIATTR_NUM_BARRIERS
	.align		4
        /*0020*/ 	.byte	0x02, 0x4c
        /*0022*/ 	.byte	0x01
	.zero		1


	//----- nvinfo : EIATTR_MERCURY_ISA_VERSION
	.align		4
        /*0024*/ 	.byte	0x03, 0x5f
        /*0026*/ 	.short	0x0101


	//----- nvinfo : EIATTR_COOP_GROUP_MASK_REGIDS
	.align		4
        /*0028*/ 	.byte	0x04, 0x29
        /*002a*/ 	.short	(.L_116 - .L_115)


	//   ....[0]....
.L_115:
        /*002c*/ 	.word	0xffffffff


	//   ....[1]....
        /*0030*/ 	.word	0xffffffff


	//   ....[2]....
        /*0034*/ 	.word	0xffffffff


	//   ....[3]....
        /*0038*/ 	.word	0xffffffff


	//   ....[4]....
        /*003c*/ 	.word	0xffffffff


	//   ....[5]....
        /*0040*/ 	.word	0xffffffff


	//   ....[6]....
        /*0044*/ 	.word	0xffffffff


	//   ....[7]....
        /*0048*/ 	.word	0xffffffff


	//   ....[8]....
        /*004c*/ 	.word	0xffffffff


	//   ....[9]....
        /*0050*/ 	.word	0xffffffff


	//   ....[10]....
        /*0054*/ 	.word	0xffffffff


	//   ....[11]....
        /*0058*/ 	.word	0xffffffff


	//   ....[12]....
        /*005c*/ 	.word	0xffffffff


	//   ....[13]....
        /*0060*/ 	.word	0xffffffff


	//   ....[14]....
        /*0064*/ 	.word	0xffffffff


	//   ....[15]....
        /*0068*/ 	.word	0xffffffff


	//   ....[16]....
        /*006c*/ 	.word	0xffffffff


	//   ....[17]....
        /*0070*/ 	.word	0xffffffff


	//   ....[18]....
        /*0074*/ 	.word	0xffffffff


	//   ....[19]....
        /*0078*/ 	.word	0xffffffff


	//   ....[20]....
        /*007c*/ 	.word	0xffffffff


	//   ....[21]....
        /*0080*/ 	.word	0xffffffff


	//   ....[22]....
        /*0084*/ 	.word	0xffffffff


	//   ....[23]....
        /*0088*/ 	.word	0xffffffff


	//   ....[24]....
        /*008c*/ 	.word	0xffffffff


	//   ....[25]....
        /*0090*/ 	.word	0xffffffff


	//   ....[26]....
        /*0094*/ 	.word	0xffffffff


	//   ....[27]....
        /*0098*/ 	.word	0xffffffff


	//   ....[28]....
        /*009c*/ 	.word	0xffffffff


	//   ....[29]....
        /*00a0*/ 	.word	0xffffffff


	//   ....[30]....
        /*00a4*/ 	.word	0xffffffff


	//   ....[31]....
        /*00a8*/ 	.word	0xffffffff


	//   ....[32]....
        /*00ac*/ 	.word	0xffffffff


	//   ....[33]....
        /*00b0*/ 	.word	0xffffffff


	//   ....[34]....
        /*00b4*/ 	.word	0xffffffff


	//   ....[35]....
        /*00b8*/ 	.word	0xffffffff


	//   ....[36]....
        /*00bc*/ 	.word	0xffffffff


	//   ....[37]....
        /*00c0*/ 	.word	0xffffffff


	//   ....[38]....
        /*00c4*/ 	.word	0xffffffff


	//   ....[39]....
        /*00c8*/ 	.word	0xffffffff


	//   ....[40]....
        /*00cc*/ 	.word	0xffffffff


	//   ....[41]....
        /*00d0*/ 	.word	0xffffffff


	//   ....[42]....
        /*00d4*/ 	.word	0xffffffff


	//   ....[43]....
        /*00d8*/ 	.word	0xffffffff


	//   ....[44]....
        /*00dc*/ 	.word	0xffffffff


	//   ....[45]....
        /*00e0*/ 	.word	0xffffffff


	//   ....[46]....
        /*00e4*/ 	.word	0xffffffff


	//   ....[47]....
        /*00e8*/ 	.word	0xffffffff


	//   ....[48]....
        /*00ec*/ 	.word	0xffffffff


	//   ....[49]....
        /*00f0*/ 	.word	0xffffffff


	//   ....[50]....
        /*00f4*/ 	.word	0xffffffff


	//   ....[51]....
        /*00f8*/ 	.word	0xffffffff


	//   ....[52]....
        /*00fc*/ 	.word	0xffffffff


	//   ....[53]....
        /*0100*/ 	.word	0xffffffff


	//   ....[54]....
        /*0104*/ 	.word	0xffffffff


	//   ....[55]....
        /*0108*/ 	.word	0xffffffff


	//   ....[56]....
        /*010c*/ 	.word	0xffffffff


	//   ....[57]....
        /*0110*/ 	.word	0xffffffff


	//   ....[58]....
        /*0114*/ 	.word	0xffffffff


	//   ....[59]....
        /*0118*/ 	.word	0xffffffff


	//   ....[60]....
        /*011c*/ 	.word	0xffffffff


	//   ....[61]....
        /*0120*/ 	.word	0xffffffff


	//   ....[62]....
        /*0124*/ 	.word	0xffffffff


	//   ....[63]....
        /*0128*/ 	.word	0xffffffff


	//   ....[64]....
        /*012c*/ 	.word	0xffffffff


	//   ....[65]....
        /*0130*/ 	.word	0xffffffff


	//   ....[66]....
        /*0134*/ 	.word	0xffffffff


	//   ....[67]....
        /*0138*/ 	.word	0xffffffff


	//   ....[68]....
        /*013c*/ 	.word	0xffffffff


	//   ....[69]....
        /*0140*/ 	.word	0xffffffff


	//   ....[70]....
        /*0144*/ 	.word	0xffffffff


	//   ....[71]....
        /*0148*/ 	.word	0xffffffff


	//   ....[72]....
        /*014c*/ 	.word	0xffffffff


	//   ....[73]....
        /*0150*/ 	.word	0xffffffff


	//   ....[74]....
        /*0154*/ 	.word	0xffffffff


	//   ....[75]....
        /*0158*/ 	.word	0xffffffff


	//   ....[76]....
        /*015c*/ 	.word	0xffffffff


	//   ....[77]....
        /*0160*/ 	.word	0xffffffff


	//   ....[78]....
        /*0164*/ 	.word	0xffffffff


	//   ....[79]....
        /*0168*/ 	.word	0xffffffff


	//   ....[80]....
        /*016c*/ 	.word	0xffffffff


	//   ....[81]....
        /*0170*/ 	.word	0xffffffff


	//   ....[82]....
        /*0174*/ 	.word	0xffffffff


	//   ....[83]....
        /*0178*/ 	.word	0xffffffff


	//   ....[84]....
        /*017c*/ 	.word	0xffffffff


	//   ....[85]....
        /*0180*/ 	.word	0xffffffff


	//   ....[86]....
        /*0184*/ 	.word	0xffffffff


	//   ....[87]....
        /*0188*/ 	.word	0xffffffff


	//   ....[88]....
        /*018c*/ 	.word	0xffffffff


	//   ....[89]....
        /*0190*/ 	.word	0xffffffff


	//   ....[90]....
        /*0194*/ 	.word	0xffffffff


	//   ....[91]....
        /*0198*/ 	.word	0xffffffff


	//   ....[92]....
        /*019c*/ 	.word	0xffffffff


	//   ....[93]....
        /*01a0*/ 	.word	0xffffffff


	//   ....[94]....
        /*01a4*/ 	.word	0xffffffff


	//   ....[95]....
        /*01a8*/ 	.word	0xffffffff


	//   ....[96]....
        /*01ac*/ 	.word	0xffffffff


	//   ....[97]....
        /*01b0*/ 	.word	0xffffffff


	//   ....[98]....
        /*01b4*/ 	.word	0xffffffff


	//   ....[99]....
        /*01b8*/ 	.word	0xffffffff


	//   ....[100]....
        /*01bc*/ 	.word	0xffffffff


	//   ....[101]....
        /*01c0*/ 	.word	0xffffffff


	//   ....[102]....
        /*01c4*/ 	.word	0xffffffff


	//   ....[103]....
        /*01c8*/ 	.word	0xffffffff


	//   ....[104]....
        /*01cc*/ 	.word	0xffffffff


	//   ....[105]....
        /*01d0*/ 	.word	0xffffffff


	//   ....[106]....
        /*01d4*/ 	.word	0xffffffff


	//   ....[107]....
        /*01d8*/ 	.word	0xffffffff


	//   ....[108]....
        /*01dc*/ 	.word	0xffffffff


	//   ....[109]....
        /*01e0*/ 	.word	0xffffffff


	//   ....[110]....
        /*01e4*/ 	.word	0xffffffff


	//   ....[111]....
        /*01e8*/ 	.word	0xffffffff


	//   ....[112]....
        /*01ec*/ 	.word	0xffffffff


	//   ....[113]....
        /*01f0*/ 	.word	0xffffffff


	//   ....[114]....
        /*01f4*/ 	.word	0xffffffff


	//   ....[115]....
        /*01f8*/ 	.word	0xffffffff


	//   ....[116]....
        /*01fc*/ 	.word	0xffffffff


	//   ....[117]....
        /*0200*/ 	.word	0xffffffff


	//   ....[118]....
        /*0204*/ 	.word	0xffffffff


	//   ....[119]....
        /*0208*/ 	.word	0xffffffff


	//   ....[120]....
        /*020c*/ 	.word	0xffffffff


	//   ....[121]....
        /*0210*/ 	.word	0xffffffff


	//   ....[122]....
        /*0214*/ 	.word	0xffffffff


	//   ....[123]....
        /*0218*/ 	.word	0xffffffff


	//   ....[124]....
        /*021c*/ 	.word	0xffffffff


	//   ....[125]....
        /*0220*/ 	.word	0xffffffff


	//   ....[126]....
        /*0224*/ 	.word	0xffffffff


	//   ....[127]....
        /*0228*/ 	.word	0xffffffff


	//   ....[128]....
        /*022c*/ 	.word	0xffffffff


	//----- nvinfo : EIATTR_COOP_GROUP_INSTR_OFFSETS
	.align		4
.L_116:
        /*0230*/ 	.byte	0x04, 0x28
        /*0232*/ 	.short	(.L_118 - .L_117)


	//   ....[0]....
.L_117:
        /*0234*/ 	.word	0x000005b0


	//   ....[1]....
        /*0238*/ 	.word	0x00003300


	//   ....[2]....
        /*023c*/ 	.word	0x00003340


	//   ....[3]....
        /*0240*/ 	.word	0x00003380


	//   ....[4]....
        /*0244*/ 	.word	0x000033c0


	//   ....[5]....
        /*0248*/ 	.word	0x00003420


	//   ....[6]....
        /*024c*/ 	.word	0x00003440


	//   ....[7]....
        /*0250*/ 	.word	0x00003460


	//   ....[8]....
        /*0254*/ 	.word	0x00003470


	//   ....[9]....
        /*0258*/ 	.word	0x000034a0


	//   ....[10]....
        /*025c*/ 	.word	0x000034c0


	//   ....[11]....
        /*0260*/ 	.word	0x000034e0


	//   ....[12]....
        /*0264*/ 	.word	0x000034f0


	//   ....[13]....
        /*0268*/ 	.word	0x00003530


	//   ....[14]....
        /*026c*/ 	.word	0x00003560


	//   ....[15]....
        /*0270*/ 	.word	0x00003580


	//   ....[16]....
        /*0274*/ 	.word	0x000035a0


	//   ....[17]....
        /*0278*/ 	.word	0x00003e20


	//   ....[18]....
        /*027c*/ 	.word	0x00003e30


	//   ....[19]....
        /*0280*/ 	.word	0x00003e40


	//   ....[20]....
        /*0284*/ 	.word	0x00003e50


	//   ....[21]....
        /*0288*/ 	.word	0x00003ea0


	//   ....[22]....
        /*028c*/ 	.word	0x00003eb0


	//   ....[23]....
        /*0290*/ 	.word	0x00003ec0


	//   ....[24]....
        /*0294*/ 	.word	0x00003ed0


	//   ....[25]....
        /*0298*/ 	.word	0x00003f20


	//   ....[26]....
        /*029c*/ 	.word	0x00003f30


	//   ....[27]....
        /*02a0*/ 	.word	0x00003f40


	//   ....[28]....
        /*02a4*/ 	.word	0x00003f50


	//   ....[29]....
        /*02a8*/ 	.word	0x00003fa0


	//   ....[30]....
        /*02ac*/ 	.word	0x00003fb0


	//   ....[31]....
        /*02b0*/ 	.word	0x00003fc0


	//   ....[32]....
        /*02b4*/ 	.word	0x00003fd0


	//   ....[33]....
        /*02b8*/ 	.word	0x00004820


	//   ....[34]....
        /*02bc*/ 	.word	0x00004830


	//   ....[35]....
        /*02c0*/ 	.word	0x00004840


	//   ....[36]....
        /*02c4*/ 	.word	0x00004850


	//   ....[37]....
        /*02c8*/ 	.word	0x00004880


	//   ....[38]....
        /*02cc*/ 	.word	0x000048a0


	//   ....[39]....
        /*02d0*/ 	.word	0x000048c0


	//   ....[40]....
        /*02d4*/ 	.word	0x000048d0


	//   ....[41]....
        /*02d8*/ 	.word	0x00004900


	//   ....[42]....
        /*02dc*/ 	.word	0x00004920


	//   ....[43]....
        /*02e0*/ 	.word	0x00004940


	//   ....[44]....
        /*02e4*/ 	.word	0x00004950


	//   ....[45]....
        /*02e8*/ 	.word	0x00004980


	//   ....[46]....
        /*02ec*/ 	.word	0x000049a0


	//   ....[47]....
        /*02f0*/ 	.word	0x000049c0


	//   ....[48]....
        /*02f4*/ 	.word	0x000049d0


	//   ....[49]....
        /*02f8*/ 	.word	0x00005240


	//   ....[50]....
        /*02fc*/ 	.word	0x00005250


	//   ....[51]....
        /*0300*/ 	.word	0x00005260


	//   ....[52]....
        /*0304*/ 	.word	0x00005270


	//   ....[53]....
        /*0308*/ 	.word	0x000052a0


	//   ....[54]....
        /*030c*/ 	.word	0x000052c0


	//   ....[55]....
        /*0310*/ 	.word	0x000052e0


	//   ....[56]....
        /*0314*/ 	.word	0x000052f0


	//   ....[57]....
        /*0318*/ 	.word	0x00005320


	//   ....[58]....
        /*031c*/ 	.word	0x00005340


	//   ....[59]....
        /*0320*/ 	.word	0x00005360


	//   ....[60]....
        /*0324*/ 	.word	0x00005370


	//   ....[61]....
        /*0328*/ 	.word	0x000053a0


	//   ....[62]....
        /*032c*/ 	.word	0x000053c0


	//   ....[63]....
        /*0330*/ 	.word	0x000053e0


	//   ....[64]....
        /*0334*/ 	.word	0x000053f0


	//   ....[65]....
        /*0338*/ 	.word	0x00005c30


	//   ....[66]....
        /*033c*/ 	.word	0x00005c40


	//   ....[67]....
        /*0340*/ 	.word	0x00005c50


	//   ....[68]....
        /*0344*/ 	.word	0x00005c60


	//   ....[69]....
        /*0348*/ 	.word	0x00005c90


	//   ....[70]....
        /*034c*/ 	.word	0x00005cb0


	//   ....[71]....
        /*0350*/ 	.word	0x00005cd0


	//   ....[72]....
        /*0354*/ 	.word	0x00005ce0


	//   ....[73]....
        /*0358*/ 	.word	0x00005d10


	//   ....[74]....
        /*035c*/ 	.word	0x00005d30


	//   ....[75]....
        /*0360*/ 	.word	0x00005d50


	//   ....[76]....
        /*0364*/ 	.word	0x00005d60


	//   ....[77]....
        /*0368*/ 	.word	0x00005d90


	//   ....[78]....
        /*036c*/ 	.word	0x00005db0


	//   ....[79]....
        /*0370*/ 	.word	0x00005dd0


	//   ....[80]....
        /*0374*/ 	.word	0x00005de0


	//   ....[81]....
        /*0378*/ 	.word	0x00006650


	//   ....[82]....
        /*037c*/ 	.word	0x00006660


	//   ....[83]....
        /*0380*/ 	.word	0x00006670


	//   ....[84]....
        /*0384*/ 	.word	0x00006680


	//   ....[85]....
        /*0388*/ 	.word	0x000066b0


	//   ....[86]....
        /*038c*/ 	.word	0x000066d0


	//   ....[87]....
        /*0390*/ 	.word	0x000066f0


	//   ....[88]....
        /*0394*/ 	.word	0x00006700


	//   ....[89]....
        /*0398*/ 	.word	0x00006730


	//   ....[90]....
        /*039c*/ 	.word	0x00006750


	//   ....[91]....
        /*03a0*/ 	.word	0x00006770


	//   ....[92]....
        /*03a4*/ 	.word	0x00006780


	//   ....[93]....
        /*03a8*/ 	.word	0x000067b0


	//   ....[94]....
        /*03ac*/ 	.word	0x000067d0


	//   ....[95]....
        /*03b0*/ 	.word	0x000067f0


	//   ....[96]....
        /*03b4*/ 	.word	0x00006800


	//   ....[97]....
        /*03b8*/ 	.word	0x00007040


	//   ....[98]....
        /*03bc*/ 	.word	0x00007050


	//   ....[99]....
        /*03c0*/ 	.word	0x00007060


	//   ....[100]....
        /*03c4*/ 	.word	0x00007070


	//   ....[101]....
        /*03c8*/ 	.word	0x000070a0


	//   ....[102]....
        /*03cc*/ 	.word	0x000070c0


	//   ....[103]....
        /*03d0*/ 	.word	0x000070e0


	//   ....[104]....
        /*03d4*/ 	.word	0x000070f0


	//   ....[105]....
        /*03d8*/ 	.word	0x00007120


	//   ....[106]....
        /*03dc*/ 	.word	0x00007140


	//   ....[107]....
        /*03e0*/ 	.word	0x00007160


	//   ....[108]....
        /*03e4*/ 	.word	0x00007170


	//   ....[109]....
        /*03e8*/ 	.word	0x000071a0


	//   ....[110]....
        /*03ec*/ 	.word	0x000071c0


	//   ....[111]....
        /*03f0*/ 	.word	0x000071e0


	//   ....[112]....
        /*03f4*/ 	.word	0x000071f0


	//   ....[113]....
        /*03f8*/ 	.word	0x000079f0


	//   ....[114]....
        /*03fc*/ 	.word	0x00007a20


	//   ....[115]....
        /*0400*/ 	.word	0x00007a30


	//   ....[116]....
        /*0404*/ 	.word	0x00007a40


	//   ....[117]....
        /*0408*/ 	.word	0x00007a70


	//   ....[118]....
        /*040c*/ 	.word	0x00007a90


	//   ....[119]....
        /*0410*/ 	.word	0x00007ab0


	//   ....[120]....
        /*0414*/ 	.word	0x00007ac0


	//   ....[121]....
        /*0418*/ 	.word	0x00007af0


	//   ....[122]....
        /*041c*/ 	.word	0x00007b10


	//   ....[123]....
        /*0420*/ 	.word	0x00007b30


	//   ....[124]....
        /*0424*/ 	.word	0x00007b40


	//   ....[125]....
        /*0428*/ 	.word	0x00007b70


	//   ....[126]....
        /*042c*/ 	.word	0x00007b90


	//   ....[127]....
        /*0430*/ 	.word	0x00007bb0


	//   ....[128]....
        /*0434*/ 	.word	0x00007bc0


	//----- nvinfo : EIATTR_EXIT_INSTR_OFFSETS
	.align		4
.L_118:
        /*0438*/ 	.byte	0x04, 0x1c
        /*043a*/ 	.short	(.L_120 - .L_119)


	//   ....[0]....
.L_119:
        /*043c*/ 	.word	0x000000e0


	//   ....[1]....
        /*0440*/ 	.word	0x00007e00


	//   ....[2]....
        /*0444*/ 	.word	0x00007e20


	//----- nvinfo : EIATTR_CRS_STACK_SIZE
	.align		4
.L_120:
        /*0448*/ 	.byte	0x04, 0x1e
        /*044a*/ 	.short	(.L_122 - .L_121)
.L_121:
        /*044c*/ 	.word	0x00000000


	//----- nvinfo : EIATTR_CBANK_PARAM_SIZE
	.align		4
.L_122:
        /*0450*/ 	.byte	0x03, 0x19
        /*0452*/ 	.short	0x0148


	//----- nvinfo : EIATTR_PARAM_CBANK
	.align		4
        /*0454*/ 	.byte	0x04, 0x0a
        /*0456*/ 	.short	(.L_124 - .L_123)
	.align		4
.L_123:
        /*0458*/ 	.word	index@(.nv.constant0._ZN7cutlass6KernelINS_4gemm6kernel23GemmWithEpilogueVisitorINS1_11threadblock13MmaMultistageINS1_9GemmShapeILi128ELi128ELi32EEENS_9transform11threadblock28PredicatedTileAccessIteratorINS_11MatrixShapeILi128ELi32EEENS_6half_tENS_6layout8RowMajorELi1ENS8_29PitchLinearWarpRakedThreadMapINS_16PitchLinearShapeILi32ELi128EEELi128ENSH_ILi4ELi8EEELi8EEENS_5ArrayISD_Li8ELb0EEELb0ENSE_9NoPermuteEEENS9_25RegularTileAccessIteratorISC_SD_NSE_37RowMajorTensorOpMultiplicandCrosswiseILi16ELi32EEELi0ESK_Li16EEELNS_4arch14CacheOperation4KindE1ENSA_INSB_ILi32ELi128EEESD_NSE_11ColumnMajorELi0ESK_SM_Lb0ESN_EENSP_ISW_SD_NSE_40ColumnMajorTensorOpMultiplicandCrosswiseILi16ELi32EEELi1ESK_Li16EEELSV_1ESD_SF_NS4_9MmaPolicyINS1_4warp11MmaTensorOpINS6_ILi64ELi64ELi32EEESD_SR_SD_S10_SD_SF_NS13_17MmaTensorOpPolicyINST_3MmaINS6_ILi16ELi8ELi16EEELi32ESD_SF_SD_SX_SD_SF_NST_13OpMultiplyAddEEENSB_ILi1ELi1EEEEELi1ELb0EbEENSB_ILi0ELi0EEES1E_Li1EEELi3ELNS1_23SharedMemoryClearOptionE0EbEENS_8epilogue11threadblock19EpilogueWithVisitorINS_6kernel24EpilogueVisitorLayerNormIS7_Li128ENS1J_22PredicatedTileIteratorINS1J_26OutputTileOptimalThreadMapINS1J_15OutputTileShapeILi128ELi8ELi2ELi1ELi1EEENS1P_ILi1ELi8ELi1ELi1ELi8EEELi128ELi8ELi16EEESD_Lb0ESN_Lb0EEENSL_ISD_Li128ELb0EEESD_SD_SD_fNS1I_6thread17LinearCombinationISD_Li8ESD_SD_LNS1V_9ScaleType4KindE0ELNS_15FloatRoundStyleE2ESD_EELb0EEES7_S1D_Li1ENS1I_4warp24FragmentIteratorTensorOpIS15_S18_SD_NSL_ISD_Li4ELb0EEESF_EENS22_20TileIteratorTensorOpIS15_S18_SD_SF_EENS1J_18SharedLoadIteratorINS1S_18CompactedThreadMapESD_Li16EEENSB_ILi0ELi16EEELi1ELi1EEENS4_30GemmIdentityThreadblockSwizzleILi1EEEEEEEvNT_6ParamsE)
        /*045c*/ 	.short	0x0210
        /*045e*/ 	.short	0x0148


	//----- nvinfo : EIATTR_SW_WAR
	.align		4
.L_124:
        /*0460*/ 	.byte	0x04, 0x36
        /*0462*/ 	.short	(.L_126 - .L_125)
.L_125:
        /*0464*/ 	.word	0x00000008
.L_126:


//--------------------- .nv.info._ZN7cutlass7Kernel2INS_4gemm6kernel27GemmLayernormMainloopFusionINS1_11threadblock36MmaLayernormMainloopFusionMultistageINS1_9GemmShapeILi128ELi128ELi32EEENS_9transform11threadblock28PredicatedTileAccessIteratorINS_11MatrixShapeILi128ELi32EEENS_6half_tENS_6layout8RowMajorELi1ENS8_29PitchLinearWarpRakedThreadMapINS_16PitchLinearShapeILi32ELi128EEELi128ENSH_ILi4ELi8EEELi8EEENS_5ArrayISD_Li8ELb0EEELb0ENSE_9NoPermuteEEENS9_25RegularTileAccessIteratorISC_SD_NSE_37RowMajorTensorOpMultiplicandCrosswiseILi16ELi32EEELi0ESK_Li16EEELNS_4arch14CacheOperation4KindE1ENSA_INSB_ILi32ELi128EEESD_SF_Li0ENSG_INSH_ILi128ELi32EEELi128ENSH_ILi8ELi4EEELi8EEESM_Lb0ESN_EENSP_ISW_SD_NSE_37RowMajorTensorOpMultiplicandCongruousILi16ELi64EEELi0ESZ_Li16EEELSV_1ENS9_33PredicatedScaleBiasVectorIteratorINSB_ILi1ELi64EEESD_SF_EENS9_39PredicatedScaleBiasVectorAccessIteratorINSB_ILi1ELi32EEESD_SF_EENS9_36RegularScaleBiasVectorAccessIteratorIS18_SD_SF_EELSV_1ESD_SF_NS4_9MmaPolicyINS1_4warp11MmaTensorOpINS6_ILi64ELi64ELi32EEESD_SR_SD_S12_SD_SF_NS1D_17MmaTensorOpPolicyINST_3MmaINS6_ILi16ELi8ELi16EEELi32ESD_SF_SD_NSE_11ColumnMajorESD_SF_NST_13OpMultiplyAddEEENSB_ILi1ELi1EEEEELi1ELb0EbEENSB_ILi0ELi0EEES1P_Li1EEENS1D_21ScaleBiasTileIteratorINSB_ILi64ELi32EEESD_SF_NSB_ILi16ELi16EEENS1D_35MmaTensorOpMultiplicandTileIteratorINSH_ILi32ELi64EEELNS1_7OperandE0ESD_NSE_29TensorOpMultiplicandCrosswiseILi16ELi32EEENSH_ILi16ELi16EEELi1ELi32ELi1EE6PolicyELi32ELi1EEELi4ELNS1_23SharedMemoryClearOptionE0EbEENS_8epilogue11threadblock8EpilogueIS7_S1O_Li1ENS26_22PredicatedTileIteratorINS26_26OutputTileOptimalThreadMapINS26_15OutputTileShapeILi128ELi8ELi2ELi1ELi1EEENS2A_ILi1ELi8ELi1ELi1ELi8EEELi128ELi8ELi16EEESD_Lb0ESN_Lb0EEENS25_4warp24FragmentIteratorTensorOpIS1F_S1I_SD_NSL_ISD_Li4ELb0EEESF_EENS2F_20TileIteratorTensorOpIS1F_S1I_SD_SF_EENS26_18SharedLoadIteratorINS2D_18CompactedThreadMapESD_Li16EEENS25_6thread17LinearCombinationISD_Li8ESD_SD_LNS2O_9ScaleType4KindE0ELNS_15FloatRoundStyleE2ESD_EENSB_ILi0ELi16EEELi1ELi1EEENS4_30GemmIdentityThreadblockSwizzleILi1EEEEEEEvNT_6ParamsE --------------------------
	.section	.nv.info._ZN7cutlass7Kernel2INS_4gemm6kernel27GemmLayernormMainloopFusionINS1_11threadblock36MmaLayernormMainloopFusionMultistageINS1_9GemmShapeILi128ELi128ELi32EEENS_9transform11threadblock28PredicatedTileAccessIteratorINS_11MatrixShapeILi128ELi32EEENS_6half_tENS_6layout8RowMajorELi1ENS8_29PitchLinearWarpRakedThreadMapINS_16PitchLinearShapeILi32ELi128EEELi128ENSH_ILi4ELi8EEELi8EEENS_5ArrayISD_Li8ELb0EEELb0ENSE_9NoPermuteEEENS9_25RegularTileAccessIteratorISC_SD_NSE_37RowMajorTensorOpMultiplicandCrosswiseILi16ELi32EEELi0ESK_Li16EEELNS_4arch14CacheOperation4KindE1ENSA_INSB_ILi32ELi128EEESD_SF_Li0ENSG_INSH_ILi128ELi32EEELi128ENSH_ILi8ELi4EEELi8EEESM_Lb0ESN_EENSP_ISW_SD_NSE_37RowMajorTensorOpMultiplicandCongruousILi16ELi64EEELi0ESZ_Li16EEELSV_1ENS9_33PredicatedScaleBiasVectorIteratorINSB_ILi1ELi64EEESD_SF_EENS9_39PredicatedScaleBiasVectorAccessIteratorINSB_ILi1ELi32EEESD_SF_EENS9_36RegularScaleBiasVectorAccessIteratorIS18_SD_SF_EELSV_1ESD_SF_NS4_9MmaPolicyINS1_4warp11MmaTensorOpINS6_ILi64ELi64ELi32EEESD_SR_SD_S12_SD_SF_NS1D_17MmaTensorOpPolicyINST_3MmaINS6_ILi16ELi8ELi16EEELi32ESD_SF_SD_NSE_11ColumnMajorESD_SF_NST_13OpMultiplyAddEEENSB_ILi1ELi1EEEEELi1ELb0EbEENSB_ILi0ELi0EEES1P_Li1EEENS1D_21ScaleBiasTileIteratorINSB_ILi64ELi32EEESD_SF_NSB_ILi16ELi16EEENS1D_35MmaTensorOpMultiplicandTileIteratorINSH_ILi32ELi64EEELNS1_7OperandE0ESD_NSE_29TensorOpMultiplicandCrosswiseILi16ELi32EEENSH_ILi16ELi16EEELi1ELi32ELi1EE6PolicyELi32ELi1EEELi4ELNS1_23SharedMemoryClearOptionE0EbEENS_8epilogue11threadblock8EpilogueIS7_S1O_Li1ENS26_22PredicatedTileIteratorINS26_26OutputTileOptimalThreadMapINS26_15OutputTileShapeILi128ELi8ELi2ELi1ELi1EEENS2A_ILi1ELi8ELi1ELi1ELi8EEELi128ELi8ELi16EEESD_Lb0ESN_Lb0EEENS25_4warp24FragmentIteratorTensorOpIS1F_S1I_SD_NSL_ISD_Li4ELb0EEESF_EENS2F_20TileIteratorTensorOpIS1F_S1I_SD_SF_EENS26_18SharedLoadIteratorINS2D_18CompactedThreadMapESD_Li16EEENS25_6thread17LinearCombinationISD_Li8ESD_SD_LNS2O_9ScaleType4KindE0ELNS_15FloatRoundStyleE2ESD_EENSB_ILi0ELi16EEELi1ELi1EEENS4_30GemmIdentityThreadblockSwizzleILi1EEEEEEEvNT_6ParamsE,"",@"SHT_CUDA_INFO"
	.sectionflags	@""
	.align	4


	//----- nvinfo : EIATTR_CUDA_API_VERSION
	.align		4
        /*0000*/ 	.byte	0x04, 0x37
        /*0002*/ 	.short	(.L_128 - .L_127)
.L_127:
        /*0004*/ 	.word	0x00000082


	//----- nvinfo : EIATTR_KPARAM_INFO
	.align		4
.L_128:
        /*0008*/ 	.byte	0x04, 0x17
        /*000a*/ 	.short	(.L_130 - .L_129)
.L_129:
        /*000c*/ 	.word	0x00000000
        /*0010*/ 	.short	0x0000
        /*0012*/ 	.short	0x0000
        /*0014*/ 	.byte	0x00, 0xf0, 0xc1, 0x06


	//----- nvinfo : EIATTR_SPARSE_MMA_MASK
	.align		4
.L_130:
        /*0018*/ 	.byte	0x03, 0x50
        /*001a*/ 	.short	0x0000


	//----- nvinfo : EIATTR_MAXREG_COUNT
	.align		4
        /*001c*/ 	.byte	0x03, 0x1b
        /*001e*/ 	.short	0x00ff


	//----- nvinfo : EIATTR_NUM_BARRIERS
	.align		4
        /*0020*/ 	.byte	0x02, 0x4c
        /*0022*/ 	.byte	0x01
	.zero		1


	//----- nvinfo : EIATTR_MERCURY_ISA_VERSION
	.align		4
        /*0024*/ 	.byte	0x03, 0x5f
        /*0026*/ 	.short	0x0101


	//----- nvinfo : EIATTR_COOP_GROUP_MASK_REGIDS
	.align		4
        /*0028*/ 	.byte	0x04, 0x29
        /*002a*/ 	.short	(.L_132 - .L_131)


	//   ....[0]....
.L_131:
        /*002c*/ 	.word	0xffffffff


	//----- nvinfo : EIATTR_COOP_GROUP_INSTR_OFFSETS
	.align		4
.L_132:
        /*0030*/ 	.byte	0x04, 0x28
        /*0032*/ 	.short	(.L_134 - .L_133)


	//   ....[0]....
.L_133:
        /*0034*/ 	.word	0x000005d0


	//----- nvinfo : EIATTR_EXIT_INSTR_OFFSETS
	.align		4
.L_134:
        /*0038*/ 	.byte	0x04, 0x1c
        /*003a*/ 	.short	(.L_136 - .L_135)


	//   ....[0]....
.L_135:
        /*003c*/ 	.word	0x000000e0


	//   ....[1]....
        /*0040*/ 	.word	0x00006b90


	//   ....[2]....
        /*0044*/ 	.word	0x00006bc0


	//   ....[3]....
        /*0048*/ 	.word	0x00006c90


	//----- nvinfo : EIATTR_INDIRECT_BRANCH_TARGETS
	.align		4
.L_136:
        /*004c*/ 	.byte	0x04, 0x34
        /*004e*/ 	.short	(.L_138 - .L_137)


	//   ....[0]....
.L_137:
        /*0050*/ 	.word	.L_x_95@srel
        /*0054*/ 	.short	0x0
        /*0056*/ 	.short	0x0
        /*0058*/ 	.word	0x3
        /*005c*/ 	.word	.L_x_96@srel
        /*0060*/ 	.word	.L_x_97@srel
        /*0064*/ 	.word	.L_x_98@srel


	//----- nvinfo : EIATTR_CRS_STACK_SIZE
	.align		4
.L_138:
        /*0068*/ 	.byte	0x04, 0x1e
        /*006a*/ 	.short	(.L_140 - .L_139)
.L_139:
        /*006c*/ 	.word	0x00000000


	//----- nvinfo : EIATTR_CBANK_PARAM_SIZE
	.align		4
.L_140:
        /*0070*/ 	.byte	0x03, 0x19
        /*0072*/ 	.short	0x01b0


	//----- nvinfo : EIATTR_PARAM_CBANK
	.align		4
        /*0074*/ 	.byte	0x04, 0x0a
        /*0076*/ 	.short	(.L_142 - .L_141)
	.align		4
.L_141:
        /*0078*/ 	.word	index@(.nv.constant0._ZN7cutlass7Kernel2INS_4gemm6kernel27GemmLayernormMainloopFusionINS1_11threadblock36MmaLayernormMainloopFusionMultistageINS1_9GemmShapeILi128ELi128ELi32EEENS_9transform11threadblock28PredicatedTileAccessIteratorINS_11MatrixShapeILi128ELi32EEENS_6half_tENS_6layout8RowMajorELi1ENS8_29PitchLinearWarpRakedThreadMapINS_16PitchLinearShapeILi32ELi128EEELi128ENSH_ILi4ELi8EEELi8EEENS_5ArrayISD_Li8ELb0EEELb0ENSE_9NoPermuteEEENS9_25RegularTileAccessIteratorISC_SD_NSE_37RowMajorTensorOpMultiplicandCrosswiseILi16ELi32EEELi0ESK_Li16EEELNS_4arch14CacheOperation4KindE1ENSA_INSB_ILi32ELi128EEESD_SF_Li0ENSG_INSH_ILi128ELi32EEELi128ENSH_ILi8ELi4EEELi8EEESM_Lb0ESN_EENSP_ISW_SD_NSE_37RowMajorTensorOpMultiplicandCongruousILi16ELi64EEELi0ESZ_Li16EEELSV_1ENS9_33PredicatedScaleBiasVectorIteratorINSB_ILi1ELi64EEESD_SF_EENS9_39PredicatedScaleBiasVectorAccessIteratorINSB_ILi1ELi32EEESD_SF_EENS9_36RegularScaleBiasVectorAccessIteratorIS18_SD_SF_EELSV_1ESD_SF_NS4_9MmaPolicyINS1_4warp11MmaTensorOpINS6_ILi64ELi64ELi32EEESD_SR_SD_S12_SD_SF_NS1D_17MmaTensorOpPolicyINST_3MmaINS6_ILi16ELi8ELi16EEELi32ESD_SF_SD_NSE_11ColumnMajorESD_SF_NST_13OpMultiplyAddEEENSB_ILi1ELi1EEEEELi1ELb0EbEENSB_ILi0ELi0EEES1P_Li1EEENS1D_21ScaleBiasTileIteratorINSB_ILi64ELi32EEESD_SF_NSB_ILi16ELi16EEENS1D_35MmaTensorOpMultiplicandTileIteratorINSH_ILi32ELi64EEELNS1_7OperandE0ESD_NSE_29TensorOpMultiplicandCrosswiseILi16ELi32EEENSH_ILi16ELi16EEELi1ELi32ELi1EE6PolicyELi32ELi1EEELi4ELNS1_23SharedMemoryClearOptionE0EbEENS_8epilogue11threadblock8EpilogueIS7_S1O_Li1ENS26_22PredicatedTileIteratorINS26_26OutputTileOptimalThreadMapINS26_15OutputTileShapeILi128ELi8ELi2ELi1ELi1EEENS2A_ILi1ELi8ELi1ELi1ELi8EEELi128ELi8ELi16EEESD_Lb0ESN_Lb0EEENS25_4warp24FragmentIteratorTensorOpIS1F_S1I_SD_NSL_ISD_Li4ELb0EEESF_EENS2F_20TileIteratorTensorOpIS1F_S1I_SD_SF_EENS26_18SharedLoadIteratorINS2D_18CompactedThreadMapESD_Li16EEENS25_6thread17LinearCombinationISD_Li8ESD_SD_LNS2O_9ScaleType4KindE0ELNS_15FloatRoundStyleE2ESD_EENSB_ILi0ELi16EEELi1ELi1EEENS4_30GemmIdentityThreadblockSwizzleILi1EEEEEEEvNT_6ParamsE)
        /*007c*/ 	.short	0x0210
        /*007e*/ 	.short	0x01b0


	//----- nvinfo : EIATTR_SW_WAR
	.align		4
.L_142:
        /*0080*/ 	.byte	0x04, 0x36
        /*0082*/ 	.short	(.L_144 - .L_143)
.L_143:
        /*0084*/ 	.word	0x00000008
.L_144:


//--------------------- .nv.callgraph             --------------------------
	.section	.nv.callgraph,"",@"SHT_CUDA_CALLGRAPH"
	.align	4
	.sectionentsize	8
	.align		4
        /*0000*/ 	.word	0x00000000
	.align		4
        /*0004*/ 	.word	0xffffffff
	.align		4
        /*0008*/ 	.word	0x00000000
	.align		4
        /*000c*/ 	.word	0xfffffffe
	.align		4
        /*0010*/ 	.word	0x00000000
	.align		4
        /*0014*/ 	.word	0xfffffffd
	.align		4
        /*0018*/ 	.word	0x00000000
	.align		4
        /*001c*/ 	.word	0xfffffffc


//--------------------- .nv.constant4             --------------------------
	.section	.nv.constant4,"a",@progbits
	.align	8
	.align		8
.nv.constant4:
        /*0000*/ 	.dword	_ZN30_INTERNAL_42bb4223_4_k_cu_main4cuda3std3__45__cpo5beginE
	.align		8
        /*0008*/ 	.dword	_ZN30_INTERNAL_42bb4223_4_k_cu_main4cuda3std3__45__cpo3endE
	.align		8
        /*0010*/ 	.dword	_ZN30_INTERNAL_42bb4223_4_k_cu_main4cuda3std3__45__cpo6cbeginE
	.align		8
        /*0018*/ 	.dword	_ZN30_INTERNAL_42bb4223_4_k_cu_main4cuda3std3__45__cpo4cendE
	.align		8
        /*0020*/ 	.dword	_ZN30_INTERNAL_42bb4223_4_k_cu_main4cuda3std3__432_GLOBAL__N__42bb4223_4_k_cu_main6ignoreE
	.align		8
        /*0028*/ 	.dword	_ZN30_INTERNAL_42bb4223_4_k_cu_main4cuda3std3__419piecewise_constructE
	.align		8
        /*0030*/ 	.dword	_ZN30_INTERNAL_42bb4223_4_k_cu_main4cuda3std3__48in_placeE
	.align		8
        /*0038*/ 	.dword	_ZN30_INTERNAL_42bb4223_4_k_cu_main4cuda3std6ranges3__45__cpo4swapE
	.align		8
        /*0040*/ 	.dword	_ZN30_INTERNAL_42bb4223_4_k_cu_main4cuda3std6ranges3__45__cpo9iter_moveE
	.align		8
        /*0048*/ 	.dword	_ZN30_INTERNAL_42bb4223_4_k_cu_main4cute7productE
	.align		8
        /*0050*/ 	.dword	_ZN30_INTERNAL_42bb4223_4_k_cu_main4cute1_E


//--------------------- .nv.constant2._ZN7cutlass7Kernel2INS_4gemm6kernel27GemmLayernormMainloopFusionINS1_11threadblock36MmaLayernormMainloopFusionMultistageINS1_9GemmShapeILi128ELi128ELi32EEENS_9transform11threadblock28PredicatedTileAccessIteratorINS_11MatrixShapeILi128ELi32EEENS_6half_tENS_6layout8RowMajorELi1ENS8_29PitchLinearWarpRakedThreadMapINS_16PitchLinearShapeILi32ELi128EEELi128ENSH_ILi4ELi8EEELi8EEENS_5ArrayISD_Li8ELb0EEELb0ENSE_9NoPermuteEEENS9_25RegularTileAccessIteratorISC_SD_NSE_37RowMajorTensorOpMultiplicandCrosswiseILi16ELi32EEELi0ESK_Li16EEELNS_4arch14CacheOperation4KindE1ENSA_INSB_ILi32ELi128EEESD_SF_Li0ENSG_INSH_ILi128ELi32EEELi128ENSH_ILi8ELi4EEELi8EEESM_Lb0ESN_EENSP_ISW_SD_NSE_37RowMajorTensorOpMultiplicandCongruousILi16ELi64EEELi0ESZ_Li16EEELSV_1ENS9_33PredicatedScaleBiasVectorIteratorINSB_ILi1ELi64EEESD_SF_EENS9_39PredicatedScaleBiasVectorAccessIteratorINSB_ILi1ELi32EEESD_SF_EENS9_36RegularScaleBiasVectorAccessIteratorIS18_SD_SF_EELSV_1ESD_SF_NS4_9MmaPolicyINS1_4warp11MmaTensorOpINS6_ILi64ELi64ELi32EEESD_SR_SD_S12_SD_SF_NS1D_17MmaTensorOpPolicyINST_3MmaINS6_ILi16ELi8ELi16EEELi32ESD_SF_SD_NSE_11ColumnMajorESD_SF_NST_13OpMultiplyAddEEENSB_ILi1ELi1EEEEELi1ELb0EbEENSB_ILi0ELi0EEES1P_Li1EEENS1D_21ScaleBiasTileIteratorINSB_ILi64ELi32EEESD_SF_NSB_ILi16ELi16EEENS1D_35MmaTensorOpMultiplicandTileIteratorINSH_ILi32ELi64EEELNS1_7OperandE0ESD_NSE_29TensorOpMultiplicandCrosswiseILi16ELi32EEENSH_ILi16ELi16EEELi1ELi32ELi1EE6PolicyELi32ELi1EEELi4ELNS1_23SharedMemoryClearOptionE0EbEENS_8epilogue11threadblock8EpilogueIS7_S1O_Li1ENS26_22PredicatedTileIteratorINS26_26OutputTileOptimalThreadMapINS26_15OutputTileShapeILi128ELi8ELi2ELi1ELi1EEENS2A_ILi1ELi8ELi1ELi1ELi8EEELi128ELi8ELi16EEESD_Lb0ESN_Lb0EEENS25_4warp24FragmentIteratorTensorOpIS1F_S1I_SD_NSL_ISD_Li4ELb0EEESF_EENS2F_20TileIteratorTensorOpIS1F_S1I_SD_SF_EENS26_18SharedLoadIteratorINS2D_18CompactedThreadMapESD_Li16EEENS25_6thread17LinearCombinationISD_Li8ESD_SD_LNS2O_9ScaleType4KindE0ELNS_15FloatRoundStyleE2ESD_EENSB_ILi0ELi16EEELi1ELi1EEENS4_30GemmIdentityThreadblockSwizzleILi1EEEEEEEvNT_6ParamsE --------------------------
	.section	.nv.constant2._ZN7cutlass7Kernel2INS_4gemm6kernel27GemmLayernormMainloopFusionINS1_11threadblock36MmaLayernormMainloopFusionMultistageINS1_9GemmShapeILi128ELi128ELi32EEENS_9transform11threadblock28PredicatedTileAccessIteratorINS_11MatrixShapeILi128ELi32EEENS_6half_tENS_6layout8RowMajorELi1ENS8_29PitchLinearWarpRakedThreadMapINS_16PitchLinearShapeILi32ELi128EEELi128ENSH_ILi4ELi8EEELi8EEENS_5ArrayISD_Li8ELb0EEELb0ENSE_9NoPermuteEEENS9_25RegularTileAccessIteratorISC_SD_NSE_37RowMajorTensorOpMultiplicandCrosswiseILi16ELi32EEELi0ESK_Li16EEELNS_4arch14CacheOperation4KindE1ENSA_INSB_ILi32ELi128EEESD_SF_Li0ENSG_INSH_ILi128ELi32EEELi128ENSH_ILi8ELi4EEELi8EEESM_Lb0ESN_EENSP_ISW_SD_NSE_37RowMajorTensorOpMultiplicandCongruousILi16ELi64EEELi0ESZ_Li16EEELSV_1ENS9_33PredicatedScaleBiasVectorIteratorINSB_ILi1ELi64EEESD_SF_EENS9_39PredicatedScaleBiasVectorAccessIteratorINSB_ILi1ELi32EEESD_SF_EENS9_36RegularScaleBiasVectorAccessIteratorIS18_SD_SF_EELSV_1ESD_SF_NS4_9MmaPolicyINS1_4warp11MmaTensorOpINS6_ILi64ELi64ELi32EEESD_SR_SD_S12_SD_SF_NS1D_17MmaTensorOpPolicyINST_3MmaINS6_ILi16ELi8ELi16EEELi32ESD_SF_SD_NSE_11ColumnMajorESD_SF_NST_13OpMultiplyAddEEENSB_ILi1ELi1EEEEELi1ELb0EbEENSB_ILi0ELi0EEES1P_Li1EEENS1D_21ScaleBiasTileIteratorINSB_ILi64ELi32EEESD_SF_NSB_ILi16ELi16EEENS1D_35MmaTensorOpMultiplicandTileIteratorINSH_ILi32ELi64EEELNS1_7OperandE0ESD_NSE_29TensorOpMultiplicandCrosswiseILi16ELi32EEENSH_ILi16ELi16EEELi1ELi32ELi1EE6PolicyELi32ELi1EEELi4ELNS1_23SharedMemoryClearOptionE0EbEENS_8epilogue11threadblock8EpilogueIS7_S1O_Li1ENS26_22PredicatedTileIteratorINS26_26OutputTileOptimalThreadMapINS26_15OutputTileShapeILi128ELi8ELi2ELi1ELi1EEENS2A_ILi1ELi8ELi1ELi1ELi8EEELi128ELi8ELi16EEESD_Lb0ESN_Lb0EEENS25_4warp24FragmentIteratorTensorOpIS1F_S1I_SD_NSL_ISD_Li4ELb0EEESF_EENS2F_20TileIteratorTensorOpIS1F_S1I_SD_SF_EENS26_18SharedLoadIteratorINS2D_18CompactedThreadMapESD_Li16EEENS25_6thread17LinearCombinationISD_Li8ESD_SD_LNS2O_9ScaleType4KindE0ELNS_15FloatRoundStyleE2ESD_EENSB_ILi0ELi16EEELi1ELi1EEENS4_30GemmIdentityThreadblockSwizzleILi1EEEEEEEvNT_6ParamsE,"a",@progbits
	.sectionflags	@""
	.align	4
.nv.constant2._ZN7cutlass7Kernel2INS_4gemm6kernel27GemmLayernormMainloopFusionINS1_11threadblock36MmaLayernormMainloopFusionMultistageINS1_9GemmShapeILi128ELi128ELi32EEENS_9transform11threadblock28PredicatedTileAccessIteratorINS_11MatrixShapeILi128ELi32EEENS_6half_tENS_6layout8RowMajorELi1ENS8_29PitchLinearWarpRakedThreadMapINS_16PitchLinearShapeILi32ELi128EEELi128ENSH_ILi4ELi8EEELi8EEENS_5ArrayISD_Li8ELb0EEELb0ENSE_9NoPermuteEEENS9_25RegularTileAccessIteratorISC_SD_NSE_37RowMajorTensorOpMultiplicandCrosswiseILi16ELi32EEELi0ESK_Li16EEELNS_4arch14CacheOperation4KindE1ENSA_INSB_ILi32ELi128EEESD_SF_Li0ENSG_INSH_ILi128ELi32EEELi128ENSH_ILi8ELi4EEELi8EEESM_Lb0ESN_EENSP_ISW_SD_NSE_37RowMajorTensorOpMultiplicandCongruousILi16ELi64EEELi0ESZ_Li16EEELSV_1ENS9_33PredicatedScaleBiasVectorIteratorINSB_ILi1ELi64EEESD_SF_EENS9_39PredicatedScaleBiasVectorAccessIteratorINSB_ILi1ELi32EEESD_SF_EENS9_36RegularScaleBiasVectorAccessIteratorIS18_SD_SF_EELSV_1ESD_SF_NS4_9MmaPolicyINS1_4warp11MmaTensorOpINS6_ILi64ELi64ELi32EEESD_SR_SD_S12_SD_SF_NS1D_17MmaTensorOpPolicyINST_3MmaINS6_ILi16ELi8ELi16EEELi32ESD_SF_SD_NSE_11ColumnMajorESD_SF_NST_13OpMultiplyAddEEENSB_ILi1ELi1EEEEELi1ELb0EbEENSB_ILi0ELi0EEES1P_Li1EEENS1D_21ScaleBiasTileIteratorINSB_ILi64ELi32EEESD_SF_NSB_ILi16ELi16EEENS1D_35MmaTensorOpMultiplicandTileIteratorINSH_ILi32ELi64EEELNS1_7OperandE0ESD_NSE_29TensorOpMultiplicandCrosswiseILi16ELi32EEENSH_ILi16ELi16EEELi1ELi32ELi1EE6PolicyELi32ELi1EEELi4ELNS1_23SharedMemoryClearOptionE0EbEENS_8epilogue11threadblock8EpilogueIS7_S1O_Li1ENS26_22PredicatedTileIteratorINS26_26OutputTileOptimalThreadMapINS26_15OutputTileShapeILi128ELi8ELi2ELi1ELi1EEENS2A_ILi1ELi8ELi1ELi1ELi8EEELi128ELi8ELi16EEESD_Lb0ESN_Lb0EEENS25_4warp24FragmentIteratorTensorOpIS1F_S1I_SD_NSL_ISD_Li4ELb0EEESF_EENS2F_20TileIteratorTensorOpIS1F_S1I_SD_SF_EENS26_18SharedLoadIteratorINS2D_18CompactedThreadMapESD_Li16EEENS25_6thread17LinearCombinationISD_Li8ESD_SD_LNS2O_9ScaleType4KindE0ELNS_15FloatRoundStyleE2ESD_EENSB_ILi0ELi16EEELi1ELi1EEENS4_30GemmIdentityThreadblockSwizzleILi1EEEEEEEvNT_6ParamsE:
        /*0000*/ 	.byte	0x30, 0x3b, 0x00, 0x00, 0xd0, 0x3b, 0x00, 0x00, 0xa0, 0x3a, 0x00, 0x00


//--------------------- .text._ZN7cutlass9reference6device6kernel4GemmINS_9TensorRefINS_6half_tENS_6layout11ColumnMajorEEES8_S8_S5_S5_NS_11MatrixShapeILi4ELi4EEENS_12multiply_addIS5_S5_S5_EENS_16NumericConverterIS5_S5_LNS_15FloatRoundStyleE2EEEEEvNS_4gemm9GemmCoordET2_T_T0_SI_T1_SL_T3_ --------------------------
	.section	.text._ZN7cutlass9reference6device6kernel4GemmINS_9TensorRefINS_6half_tENS_6layout11ColumnMajorEEES8_S8_S5_S5_NS_11MatrixShapeILi4ELi4EEENS_12multiply_addIS5_S5_S5_EENS_16NumericConverterIS5_S5_LNS_15FloatRoundStyleE2EEEEEvNS_4gemm9GemmCoordET2_T_T0_SI_T1_SL_T3_,"ax",@progbits
	.align	128
        .global         _ZN7cutlass9reference6device6kernel4GemmINS_9TensorRefINS_6half_tENS_6layout11ColumnMajorEEES8_S8_S5_S5_NS_11MatrixShapeILi4ELi4EEENS_12multiply_addIS5_S5_S5_EENS_16NumericConverterIS5_S5_LNS_15FloatRoundStyleE2EEEEEvNS_4gemm9GemmCoordET2_T_T0_SI_T1_SL_T3_
        .type           _ZN7cutlass9reference6device6kernel4GemmINS_9TensorRefINS_6half_tENS_6layout11ColumnMajorEEES8_S8_S5_S5_NS_11MatrixShapeILi4ELi4EEENS_12multiply_addIS5_S5_S5_EENS_16NumericConverterIS5_S5_LNS_15FloatRoundStyleE2EEEEEvNS_4gemm9GemmCoordET2_T_T0_SI_T1_SL_T3_,@function
        .size           _ZN7cutlass9reference6device6kernel4GemmINS_9TensorRefINS_6half_tENS_6layout11ColumnMajorEEES8_S8_S5_S5_NS_11MatrixShapeILi4ELi4EEENS_12multiply_addIS5_S5_S5_EENS_16NumericConverterIS5_S5_LNS_15FloatRoundStyleE2EEEEEvNS_4gemm9GemmCoordET2_T_T0_SI_T1_SL_T3_,(.L_x_105 - _ZN7cutlass9reference6device6kernel4GemmINS_9TensorRefINS_6half_tENS_6layout11ColumnMajorEEES8_S8_S5_S5_NS_11MatrixShapeILi4ELi4EEENS_12multiply_addIS5_S5_S5_EENS_16NumericConverterIS5_S5_LNS_15FloatRoundStyleE2EEEEEvNS_4gemm9GemmCoordET2_T_T0_SI_T1_SL_T3_)
        .other          _ZN7cutlass9reference6device6kernel4GemmINS_9TensorRefINS_6half_tENS_6layout11ColumnMajorEEES8_S8_S5_S5_NS_11MatrixShapeILi4ELi4EEENS_12multiply_addIS5_S5_S5_EENS_16NumericConverterIS5_S5_LNS_15FloatRoundStyleE2EEEEEvNS_4gemm9GemmCoordET2_T_T0_SI_T1_SL_T3_,@"STO_CUDA_ENTRY STV_DEFAULT"
_ZN7cutlass9reference6device6kernel4GemmINS_9TensorRefINS_6half_tENS_6layout11ColumnMajorEEES8_S8_S5_S5_NS_11MatrixShapeILi4ELi4EEENS_12multiply_addIS5_S5_S5_EENS_16NumericConverterIS5_S5_LNS_15FloatRoundStyleE2EEEEEvNS_4gemm9GemmCoordET2_T_T0_SI_T1_SL_T3_:
.text._ZN7cutlass9reference6device6kernel4GemmINS_9TensorRefINS_6half_tENS_6layout11ColumnMajorEEES8_S8_S5_S5_NS_11MatrixShapeILi4ELi4EEENS_12multiply_addIS5_S5_S5_EENS_16NumericConverterIS5_S5_LNS_15FloatRoundStyleE2EEEEEvNS_4gemm9GemmCoordET2_T_T0_SI_T1_SL_T3_:
[----:B------:R-:W-:Y:S08]  /*0000*/  LDC R1, c[0x0][0x28] ;  /* 0x00000a00ff017b82 */ /* 0x000ff00000000800 */
[----:B------:R-:W0:Y:S01]  /*0010*/  LDC R0, c[0x0][0x218] ;  /* 0x00008600ff007b82 */ /* 0x000e220000000800 */
[----:B------:R-:W1:Y:S01]  /*0020*/  S2R R14, SR_CTAID.Y ;  /* 0x00000000000e7919 */ /* 0x000e620000002600 */
[----:B------:R-:W-:Y:S01]  /*0030*/  ULDC UR4, c[0x0][0x0] ;  /* 0x0000000000047ab9 */ /* 0x000fe20000000800 */
[----:B------:R-:W-:Y:S01]  /*0040*/  ULDC UR5, c[0x0][0x4] ;  /* 0x0000010000057ab9 */ /* 0x000fe20000000800 */
[----:B------:R-:W-:Y:S01]  /*0050*/  ULDC.U16 UR12, c[0x0][0x268] ;  /* 0x00009a00000c7ab9 */ /* 0x000fe20000000400 */
[----:B------:R-:W1:Y:S01]  /*0060*/  S2R R5, SR_TID.Y ;  /* 0x0000000000057919 */ /* 0x000e620000002200 */
[----:B------:R-:W-:Y:S01]  /*0070*/  ULDC.64 UR8, c[0x0][0x208] ;  /* 0x0000820000087ab9 */ /* 0x000fe20000000a00 */
[----:B------:R-:W-:Y:S01]  /*0080*/  IMAD.U32 R17, RZ, RZ, UR12 ;  /* 0x0000000cff117e24 */ /* 0x000fe2000f8e00ff */
[----:B------:R-:W-:Y:S01]  /*0090*/  MOV R13, UR12 ;  /* 0x0000000c000d7c02 */ /* 0x000fe20008000f00 */
[----:B------:R-:W2:Y:S01]  /*00a0*/  S2R R24, SR_TID.X ;  /* 0x0000000000187919 */ /* 0x000ea20000002100 */
[----:B------:R-:W-:Y:S01]  /*00b0*/  IMAD.U32 R18, RZ, RZ, UR12 ;  /* 0x0000000cff127e24 */ /* 0x000fe2000f8e00ff */
[----:B------:R-:W-:Y:S01]  /*00c0*/  MOV R44, UR12 ;  /* 0x0000000c002c7c02 */ /* 0x000fe20008000f00 */
[----:B------:R-:W-:Y:S01]  /*00d0*/  IMAD.U32 R16, RZ, RZ, UR12 ;  /* 0x0000000cff107e24 */ /* 0x000fe2000f8e00ff */
[----:B------:R-:W2:Y:S01]  /*00e0*/  S2R R3, SR_CTAID.X ;  /* 0x0000000000037919 */ /* 0x000ea20000002500 */
[----:B------:R-:W-:Y:S01]  /*00f0*/  IMAD.U32 R19, RZ, RZ, UR12 ;  /* 0x0000000cff137e24 */ /* 0x000fe2000f8e00ff */
[----:B------:R-:W-:Y:S01]  /*0100*/  MOV R37, UR12 ;  /* 0x0000000c00257c02 */ /* 0x000fe20008000f00 */
[----:B------:R-:W-:Y:S01]  /*0110*/  IMAD.U32 R43, RZ, RZ, UR12 ;  /* 0x0000000cff2b7e24 */ /* 0x000fe2000f8e00ff */
[----:B------:R-:W-:Y:S01]  /*0120*/  MOV R45, UR12 ;  /* 0x0000000c002d7c02 */ /* 0x000fe20008000f00 */
[----:B------:R-:W-:Y:S01]  /*0130*/  IMAD.U32 R46, RZ, RZ, UR12 ;  /* 0x0000000cff2e7e24 */ /* 0x000fe2000f8e00ff */
[----:B------:R-:W-:Y:S01]  /*0140*/  MOV R21, UR12 ;  /* 0x0000000c00157c02 */ /* 0x000fe20008000f00 */
[----:B------:R-:W-:-:S02]  /*0150*/  IMAD.U32 R9, RZ, RZ, UR12 ;  /* 0x0000000cff097e24 */ /* 0x000fc4000f8e00ff */
[----:B------:R-:W-:Y:S01]  /*0160*/  IMAD.U32 R11, RZ, RZ, UR12 ;  /* 0x0000000cff0b7e24 */ /* 0x000fe2000f8e00ff */
[----:B0-----:R-:W-:Y:S01]  /*0170*/  ISETP.GE.AND P0, PT, R0, 0x1, PT ;  /* 0x000000010000780c */ /* 0x001fe20003f06270 */
[----:B------:R-:W-:Y:S02]  /*0180*/  IMAD.U32 R48, RZ, RZ, UR12 ;  /* 0x0000000cff307e24 */ /* 0x000fe4000f8e00ff */
[----:B------:R-:W-:Y:S02]  /*0190*/  IMAD.U32 R47, RZ, RZ, UR12 ;  /* 0x0000000cff2f7e24 */ /* 0x000fe4000f8e00ff */
[----:B-1----:R-:W-:Y:S02]  /*01a0*/  IMAD R14, R14, UR5, R5 ;  /* 0x000000050e0e7c24 */ /* 0x002fe4000f8e0205 */
[----:B------:R-:W-:-:S03]  /*01b0*/  IMAD.U32 R5, RZ, RZ, UR12 ;  /* 0x0000000cff057e24 */ /* 0x000fc6000f8e00ff */
[----:B------:R-:W-:Y:S01]  /*01c0*/  SHF.L.U32 R14, R14, 0x2, RZ ;  /* 0x000000020e0e7819 */ /* 0x000fe200000006ff */
[----:B--2---:R-:W-:-:S04]  /*01d0*/  IMAD R24, R3, UR4, R24 ;  /* 0x0000000403187c24 */ /* 0x004fc8000f8e0218 */
[----:B------:R-:W-:Y:S01]  /*01e0*/  IMAD.SHL.U32 R24, R24, 0x4, RZ ;  /* 0x0000000418187824 */ /* 0x000fe200078e00ff */
[----:B------:R-:W-:Y:S06]  /*01f0*/  @!P0 BRA `(.L_x_0) ;  /* 0x0000000800108947 */ /* 0x000fec0003800000 */
[C---:B------:R-:W-:Y:S01]  /*0200*/  VIADD R2, R24.reuse, 0x2 ;  /* 0x0000000218027836 */ /* 0x040fe20000000000 */
[----:B------:R-:W-:Y:S01]  /*0210*/  IADD3 R3, R24, 0x3, RZ ;  /* 0x0000000318037810 */ /* 0x000fe20007ffe0ff */
[C---:B------:R-:W-:Y:S01]  /*0220*/  VIADD R26, R14.reuse, 0x1 ;  /* 0x000000010e1a7836 */ /* 0x040fe20000000000 */
[----:B------:R-:W0:Y:S01]  /*0230*/  LDC.64 R10, c[0x0][0x220] ;  /* 0x00008800ff0a7b82 */ /* 0x000e220000000a00 */
[----:B------:R-:W-:Y:S01]  /*0240*/  ULDC UR7, c[0x0][0x210] ;  /* 0x0000840000077ab9 */ /* 0x000fe20000000800 */
[----:B------:R-:W-:Y:S01]  /*0250*/  VIADD R38, R14, 0x2 ;  /* 0x000000020e267836 */ /* 0x000fe20000000000 */
[----:B------:R-:W-:Y:S01]  /*0260*/  ISETP.GE.AND P0, PT, R2, UR7, PT ;  /* 0x0000000702007c0c */ /* 0x000fe2000bf06270 */
[----:B------:R-:W-:Y:S01]  /*0270*/  ULDC.64 UR10, c[0x0][0x238] ;  /* 0x00008e00000a7ab9 */ /* 0x000fe20000000a00 */
[----:B------:R-:W-:Y:S01]  /*0280*/  ISETP.GE.AND P1, PT, R3, UR7, PT ;  /* 0x0000000703007c0c */ /* 0x000fe2000bf26270 */
[----:B------:R-:W-:Y:S01]  /*0290*/  IMAD.WIDE.U32 R30, R38, UR10, RZ ;  /* 0x0000000a261e7c25 */ /* 0x000fe2000f8e00ff */
[----:B------:R-:W-:Y:S01]  /*02a0*/  SHF.R.S32.HI R2, RZ, 0x1f, R26 ;  /* 0x0000001fff027819 */ /* 0x000fe2000001141a */
[----:B------:R-:W-:Y:S01]  /*02b0*/  ULDC.64 UR4, c[0x0][0x228] ;  /* 0x00008a0000047ab9 */ /* 0x000fe20000000a00 */
[----:B------:R-:W-:Y:S01]  /*02c0*/  SHF.R.S32.HI R3, RZ, 0x1f, R14 ;  /* 0x0000001fff037819 */ /* 0x000fe2000001140e */
[C---:B------:R-:W-:Y:S01]  /*02d0*/  IMAD.WIDE.U32 R32, R14.reuse, UR10, RZ ;  /* 0x0000000a0e207c25 */ /* 0x040fe2000f8e00ff */
[----:B------:R-:W-:Y:S01]  /*02e0*/  IADD3 R36, R14, 0x3, RZ ;  /* 0x000000030e247810 */ /* 0x000fe20007ffe0ff */
[----:B------:R-:W-:Y:S01]  /*02f0*/  USHF.L.U64.HI UR6, UR4, 0x1, UR5 ;  /* 0x0000000104067899 */ /* 0x000fe20008010205 */
[----:B------:R-:W-:Y:S01]  /*0300*/  PRMT R39, RZ, 0x7610, R39 ;  /* 0x00007610ff277816 */ /* 0x000fe20000000027 */
[----:B------:R-:W-:Y:S01]  /*0310*/  IMAD R5, R2, UR10, RZ ;  /* 0x0000000a02057c24 */ /* 0x000fe2000f8e02ff */
[----:B------:R-:W-:Y:S01]  /*0320*/  SHF.R.S32.HI R2, RZ, 0x1f, R38 ;  /* 0x0000001fff027819 */ /* 0x000fe20000011426 */
[----:B------:R-:W-:Y:S01]  /*0330*/  IMAD R7, R3, UR10, RZ ;  /* 0x0000000a03077c24 */ /* 0x000fe2000f8e02ff */
[----:B------:R-:W-:Y:S01]  /*0340*/  SHF.R.S32.HI R3, RZ, 0x1f, R36 ;  /* 0x0000001fff037819 */ /* 0x000fe20000011424 */
[----:B------:R-:W-:Y:S01]  /*0350*/  IMAD R23, R26, UR11, R5 ;  /* 0x0000000b1a177c24 */ /* 0x000fe2000f8e0205 */
[----:B------:R-:W-:Y:S01]  /*0360*/  PRMT R40, RZ, 0x7610, R40 ;  /* 0x00007610ff287816 */ /* 0x000fe20000000028 */
[----:B------:R-:W-:Y:S01]  /*0370*/  IMAD R5, R2, UR10, RZ ;  /* 0x0000000a02057c24 */ /* 0x000fe2000f8e02ff */
[----:B------:R-:W-:Y:S01]  /*0380*/  PRMT R41, RZ, 0x7610, R41 ;  /* 0x00007610ff297816 */ /* 0x000fe20000000029 */
[----:B------:R-:W-:Y:S01]  /*0390*/  IMAD R3, R3, UR10, RZ ;  /* 0x0000000a03037c24 */ /* 0x000fe2000f8e02ff */
[----:B------:R-:W-:Y:S01]  /*03a0*/  PRMT R42, RZ, 0x7610, R42 ;  /* 0x00007610ff2a7816 */ /* 0x000fe2000000002a */
[----:B------:R-:W-:Y:S01]  /*03b0*/  IMAD.WIDE.U32 R26, R26, UR10, RZ ;  /* 0x0000000a1a1a7c25 */ /* 0x000fe2000f8e00ff */
[----:B------:R-:W-:Y:S01]  /*03c0*/  PRMT R6, RZ, 0x7610, R6 ;  /* 0x00007610ff067816 */ /* 0x000fe20000000006 */
[----:B------:R-:W-:Y:S01]  /*03d0*/  USHF.L.U32 UR5, UR4, 0x1, URZ ;  /* 0x0000000104057899 */ /* 0x000fe2000800063f */
[----:B------:R-:W-:Y:S01]  /*03e0*/  PRMT R8, RZ, 0x7610, R8 ;  /* 0x00007610ff087816 */ /* 0x000fe20000000008 */
[----:B------:R-:W-:Y:S01]  /*03f0*/  IMAD.WIDE.U32 R28, R36, UR10, RZ ;  /* 0x0000000a241c7c25 */ /* 0x000fe2000f8e00ff */
[----:B------:R-:W-:Y:S01]  /*0400*/  IADD3 R23, R27, R23, RZ ;  /* 0x000000171b177210 */ /* 0x000fe20007ffe0ff */
[----:B------:R-:W-:Y:S01]  /*0410*/  UMOV UR4, URZ ;  /* 0x0000003f00047c82 */ /* 0x000fe20008000000 */
[----:B------:R-:W-:Y:S01]  /*0420*/  PRMT R2, RZ, 0x7610, R2 ;  /* 0x00007610ff027816 */ /* 0x000fe20000000002 */
[--C-:B------:R-:W-:Y:S01]  /*0430*/  IMAD R51, R14, UR11, R7.reuse ;  /* 0x0000000b0e337c24 */ /* 0x100fe2000f8e0207 */
[----:B------:R-:W-:Y:S01]  /*0440*/  PRMT R7, RZ, 0x7610, R7 ;  /* 0x00007610ff077816 */ /* 0x000fe20000000007 */
[----:B------:R-:W-:Y:S01]  /*0450*/  IMAD R49, R36, UR11, R3 ;  /* 0x0000000b24317c24 */ /* 0x000fe2000f8e0203 */
[----:B------:R-:W-:Y:S01]  /*0460*/  ISETP.GE.AND P2, PT, R24, UR7, PT ;  /* 0x0000000718007c0c */ /* 0x000fe2000bf46270 */
[----:B------:R-:W-:Y:S01]  /*0470*/  IMAD R35, R38, UR11, R5 ;  /* 0x0000000b26237c24 */ /* 0x000fe2000f8e0205 */
[----:B------:R-:W-:Y:S01]  /*0480*/  SHF.L.U64.HI R12, R26, 0x1, R23 ;  /* 0x000000011a0c7819 */ /* 0x000fe20000010217 */
[----:B------:R-:W-:Y:S01]  /*0490*/  VIADD R53, R24, 0x1 ;  /* 0x0000000118357836 */ /* 0x000fe20000000000 */
[----:B------:R-:W-:Y:S01]  /*04a0*/  MOV R13, UR12 ;  /* 0x0000000c000d7c02 */ /* 0x000fe20008000f00 */
[----:B------:R-:W-:Y:S01]  /*04b0*/  IMAD.IADD R3, R33, 0x1, R51 ;  /* 0x0000000121037824 */ /* 0x000fe200078e0233 */
[----:B------:R-:W-:Y:S01]  /*04c0*/  MOV R44, UR12 ;  /* 0x0000000c002c7c02 */ /* 0x000fe20008000f00 */
[----:B------:R-:W-:Y:S01]  /*04d0*/  IMAD.IADD R49, R29, 0x1, R49 ;  /* 0x000000011d317824 */ /* 0x000fe200078e0231 */
[----:B------:R-:W-:Y:S01]  /*04e0*/  MOV R37, UR12 ;  /* 0x0000000c00257c02 */ /* 0x000fe20008000f00 */
[----:B------:R-:W-:Y:S01]  /*04f0*/  IMAD.IADD R35, R31, 0x1, R35 ;  /* 0x000000011f237824 */ /* 0x000fe200078e0223 */
[----:B------:R-:W-:Y:S01]  /*0500*/  SHF.L.U64.HI R3, R32, 0x1, R3 ;  /* 0x0000000120037819 */ /* 0x000fe20000010203 */
[----:B0-----:R-:W-:Y:S01]  /*0510*/  IMAD.WIDE R52, R53, 0x2, R10 ;  /* 0x0000000235347825 */ /* 0x001fe200078e020a */
[----:B------:R-:W-:Y:S01]  /*0520*/  SHF.L.U64.HI R4, R28, 0x1, R49 ;  /* 0x000000011c047819 */ /* 0x000fe20000010231 */
[----:B------:R-:W-:Y:S01]  /*0530*/  ULDC.64 UR10, c[0x0][0x230] ;  /* 0x00008c00000a7ab9 */ /* 0x000fe20000000a00 */
[----:B------:R-:W-:Y:S01]  /*0540*/  SHF.L.U64.HI R20, R30, 0x1, R35 ;  /* 0x000000011e147819 */ /* 0x000fe20000010223 */
[----:B------:R-:W-:Y:S01]  /*0550*/  IMAD.WIDE R10, R24, 0x2, R10 ;  /* 0x00000002180a7825 */ /* 0x000fe200078e020a */
[----:B------:R-:W-:-:S02]  /*0560*/  MOV R45, UR12 ;  /* 0x0000000c002d7c02 */ /* 0x000fc40008000f00 */
[----:B------:R-:W-:Y:S01]  /*0570*/  MOV R21, UR12 ;  /* 0x0000000c00157c02 */ /* 0x000fe20008000f00 */
[----:B------:R-:W-:Y:S02]  /*0580*/  IMAD.MOV.U32 R15, RZ, RZ, R11 ;  /* 0x000000ffff0f7224 */ /* 0x000fe400078e000b */
[----:B------:R-:W-:Y:S02]  /*0590*/  IMAD.U32 R18, RZ, RZ, UR12 ;  /* 0x0000000cff127e24 */ /* 0x000fe4000f8e00ff */
[----:B------:R-:W-:Y:S02]  /*05a0*/  IMAD.U32 R16, RZ, RZ, UR12 ;  /* 0x0000000cff107e24 */ /* 0x000fe4000f8e00ff */
[----:B------:R-:W-:Y:S02]  /*05b0*/  IMAD.U32 R5, RZ, RZ, UR12 ;  /* 0x0000000cff057e24 */ /* 0x000fe4000f8e00ff */
[----:B------:R-:W-:Y:S02]  /*05c0*/  IMAD.U32 R19, RZ, RZ, UR12 ;  /* 0x0000000cff137e24 */ /* 0x000fe4000f8e00ff */
[----:B------:R-:W-:-:S02]  /*05d0*/  IMAD.U32 R43, RZ, RZ, UR12 ;  /* 0x0000000cff2b7e24 */ /* 0x000fc4000f8e00ff */
[----:B------:R-:W-:Y:S02]  /*05e0*/  IMAD.U32 R46, RZ, RZ, UR12 ;  /* 0x0000000cff2e7e24 */ /* 0x000fe4000f8e00ff */
[----:B------:R-:W-:Y:S02]  /*05f0*/  IMAD.U32 R9, RZ, RZ, UR12 ;  /* 0x0000000cff097e24 */ /* 0x000fe4000f8e00ff */
[----:B------:R-:W-:Y:S02]  /*0600*/  IMAD.U32 R11, RZ, RZ, UR12 ;  /* 0x0000000cff0b7e24 */ /* 0x000fe4000f8e00ff */
[----:B------:R-:W-:Y:S02]  /*0610*/  IMAD.U32 R48, RZ, RZ, UR12 ;  /* 0x0000000cff307e24 */ /* 0x000fe4000f8e00ff */
[----:B------:R-:W-:Y:S01]  /*0620*/  IMAD.U32 R47, RZ, RZ, UR12 ;  /* 0x0000000cff2f7e24 */ /* 0x000fe2000f8e00ff */
[----:B------:R-:W-:-:S06]  /*0630*/  ULDC UR12, c[0x0][0x214] ;  /* 0x00008500000c7ab9 */ /* 0x000fcc0000000800 */
.L_x_1:
[----:B------:R-:W-:Y:S02]  /*0640*/  ISETP.GE.AND P3, PT, R14, UR12, PT ;  /* 0x0000000c0e007c0c */ /* 0x000fe4000bf66270 */
[----:B------:R-:W-:Y:S02]  /*0650*/  ISETP.GE.AND P4, PT, R38, UR12, PT ;  /* 0x0000000c26007c0c */ /* 0x000fe4000bf86270 */
[----:B------:R-:W-:-:S09]  /*0660*/  IADD3 R22, R14, 0x1, RZ ;  /* 0x000000010e167810 */ /* 0x000fd20007ffe0ff */
[----:B------:R-:W-:-:S04]  /*0670*/  @!P3 LEA R34, P5, R32, UR10, 0x1 ;  /* 0x0000000a2022bc11 */ /* 0x000fc8000f8a08ff */
[----:B------:R-:W-:-:S05]  /*0680*/  @!P3 IADD3.X R35, R3, UR11, RZ, P5, !PT ;  /* 0x0000000b0323bc10 */ /* 0x000fca000affe4ff */
[----:B------:R-:W2:Y:S01]  /*0690*/  @!P3 LDG.E.U16 R7, desc[UR8][R34.64] ;  /* 0x000000082207b981 */ /* 0x000ea2000c1e1500 */
[----:B------:R-:W-:Y:S02]  /*06a0*/  ISETP.GE.AND P3, PT, R22, UR12, PT ;  /* 0x0000000c16007c0c */ /* 0x000fe4000bf66270 */
[----:B------:R-:W-:-:S04]  /*06b0*/  @!P4 LEA R22, P5, R30, UR10, 0x1 ;  /* 0x0000000a1e16cc11 */ /* 0x000fc8000f8a08ff */
[----:B------:R-:W-:-:S05]  /*06c0*/  @!P4 IADD3.X R23, R20, UR11, RZ, P5, !PT ;  /* 0x0000000b1417cc10 */ /* 0x000fca000affe4ff */
[----:B------:R0:W3:Y:S02]  /*06d0*/  @!P4 LDG.E.U16 R8, desc[UR8][R22.64] ;  /* 0x000000081608c981 */ /* 0x0000e4000c1e1500 */
[----:B------:R-:W-:-:S04]  /*06e0*/  @!P3 LEA R50, P4, R26, UR10, 0x1 ;  /* 0x0000000a1a32bc11 */ /* 0x000fc8000f8808ff */
[----:B------:R-:W-:Y:S02]  /*06f0*/  @!P3 IADD3.X R51, R12, UR11, RZ, P4, !PT ;  /* 0x0000000b0c33bc10 */ /* 0x000fe4000a7fe4ff */
[----:B------:R-:W-:Y:S01]  /*0700*/  ISETP.GE.AND P4, PT, R36, UR12, PT ;  /* 0x0000000c24007c0c */ /* 0x000fe2000bf86270 */
[----:B------:R-:W-:Y:S02]  /*0710*/  VIADD R49, R24, 0x1 ;  /* 0x0000000118317836 */ /* 0x000fe40000000000 */
[----:B------:R-:W4:Y:S01]  /*0720*/  @!P3 LDG.E.U16 R6, desc[UR8][R50.64] ;  /* 0x000000083206b981 */ /* 0x000f22000c1e1500 */
[----:B0-----:R-:W-:Y:S01]  /*0730*/  IMAD.MOV.U32 R22, RZ, RZ, R52 ;  /* 0x000000ffff167224 */ /* 0x001fe200078e0034 */
[----:B------:R-:W-:Y:S02]  /*0740*/  MOV R23, R53 ;  /* 0x0000003500177202 */ /* 0x000fe40000000f00 */
[----:B------:R-:W-:-:S03]  /*0750*/  ISETP.GE.AND P3, PT, R49, UR7, PT ;  /* 0x0000000731007c0c */ /* 0x000fc6000bf66270 */
[----:B------:R-:W5:Y:S03]  /*0760*/  @!P0 LDG.E.U16 R41, desc[UR8][R22.64+0x2] ;  /* 0x0000020816298981 */ /* 0x000f66000c1e1500 */
[----:B------:R-:W-:Y:S01]  /*0770*/  @!P4 LEA R34, P5, R28, UR10, 0x1 ;  /* 0x0000000a1c22cc11 */ /* 0x000fe2000f8a08ff */
[----:B------:R-:W5:Y:S03]  /*0780*/  @!P1 LDG.E.U16 R42, desc[UR8][R22.64+0x4] ;  /* 0x00000408162a9981 */ /* 0x000f66000c1e1500 */
[----:B------:R-:W-:-:S03]  /*0790*/  @!P4 IADD3.X R35, R4, UR11, RZ, P5, !PT ;  /* 0x0000000b0423cc10 */ /* 0x000fc6000affe4ff */
[----:B------:R-:W3:Y:S04]  /*07a0*/  @!P3 LDG.E.U16 R40, desc[UR8][R22.64] ;  /* 0x000000081628b981 */ /* 0x000ee8000c1e1500 */
[----:B------:R0:W3:Y:S02]  /*07b0*/  @!P4 LDG.E.U16 R2, desc[UR8][R34.64] ;  /* 0x000000082202c981 */ /* 0x0000e4000c1e1500 */
[----:B0-----:R-:W-:Y:S02]  /*07c0*/  @!P2 IMAD.MOV.U32 R34, RZ, RZ, R10 ;  /* 0x000000ffff22a224 */ /* 0x001fe400078e000a */
[----:B------:R-:W-:-:S05]  /*07d0*/  @!P2 IMAD.MOV.U32 R35, RZ, RZ, R15 ;  /* 0x000000ffff23a224 */ /* 0x000fca00078e000f */
[----:B------:R0:W3:Y:S01]  /*07e0*/  @!P2 LDG.E.U16 R39, desc[UR8][R34.64] ;  /* 0x000000082227a981 */ /* 0x0000e2000c1e1500 */
[----:B------:R-:W-:Y:S01]  /*07f0*/  UIADD3 UR4, UR4, 0x1, URZ ;  /* 0x0000000104047890 */ /* 0x000fe2000fffe03f */
[----:B------:R-:W-:-:S04]  /*0800*/  IADD3 R52, P3, R22, UR5, RZ ;  /* 0x0000000516347c10 */ /* 0x000fc8000ff7e0ff */
[----:B------:R-:W-:Y:S02]  /*0810*/  IADD3.X R53, R23, UR6, RZ, P3, !PT ;  /* 0x0000000617357c10 */ /* 0x000fe40009ffe4ff */
[----:B------:R-:W-:Y:S02]  /*0820*/  ISETP.LE.AND P3, PT, R0, UR4, PT ;  /* 0x0000000400007c0c */ /* 0x000fe4000bf63270 */
[----:B------:R-:W-:Y:S02]  /*0830*/  PRMT R44, R44, 0x5410, R5 ;  /* 0x000054102c2c7816 */ /* 0x000fe40000000005 */
[----:B------:R-:W-:Y:S02]  /*0840*/  PRMT R13, R16, 0x5410, R13 ;  /* 0x00005410100d7816 */ /* 0x000fe4000000000d */
[----:B------:R-:W-:Y:S02]  /*0850*/  PRMT R48, R48, 0x5410, R11 ;  /* 0x0000541030307816 */ /* 0x000fe4000000000b */
[----:B0-----:R-:W-:-:S02]  /*0860*/  PRMT R34, R47, 0x5410, R21 ;  /* 0x000054102f227816 */ /* 0x001fc40000000015 */
[----:B------:R-:W-:Y:S02]  /*0870*/  PRMT R37, R46, 0x5410, R37 ;  /* 0x000054102e257816 */ /* 0x000fe40000000025 */
[----:B------:R-:W-:Y:S02]  /*0880*/  PRMT R9, R45, 0x5410, R9 ;  /* 0x000054102d097816 */ /* 0x000fe40000000009 */
[----:B------:R-:W-:Y:S02]  /*0890*/  PRMT R19, R43, 0x5410, R19 ;  /* 0x000054102b137816 */ /* 0x000fe40000000013 */
[----:B------:R-:W-:Y:S01]  /*08a0*/  PRMT R17, R18, 0x5410, R17 ;  /* 0x0000541012117816 */ /* 0x000fe20000000011 */
[----:B------:R-:W-:Y:S01]  /*08b0*/  UIADD3 UR10, UP0, UR10, 0x2, URZ ;  /* 0x000000020a0a7890 */ /* 0x000fe2000ff1e03f */
[----:B------:R-:W-:-:S03]  /*08c0*/  IADD3 R10, P4, R10, UR5, RZ ;  /* 0x000000050a0a7c10 */ /* 0x000fc6000ff9e0ff */
[----:B------:R-:W-:Y:S01]  /*08d0*/  UIADD3.X UR11, URZ, UR11, URZ, UP0, !UPT ;  /* 0x0000000b3f0b7290 */ /* 0x000fe200087fe43f */
[----:B------:R-:W-:Y:S02]  /*08e0*/  IADD3.X R15, R15, UR6, RZ, P4, !PT ;  /* 0x000000060f0f7c10 */ /* 0x000fe4000a7fe4ff */
[----:B-----5:R-:W-:-:S05]  /*08f0*/  PRMT R5, R41, 0x5410, R42 ;  /* 0x0000541029057816 */ /* 0x020fca000000002a */
[C---:B--2---:R-:W-:Y:S02]  /*0900*/  HFMA2 R48, R5.reuse, R7.H0_H0, R48 ;  /* 0x2000000705307231 */ /* 0x044fe40000000030 */
[C---:B----4-:R-:W-:Y:S02]  /*0910*/  HFMA2 R46, R5.reuse, R6.H0_H0, R37 ;  /* 0x20000006052e7231 */ /* 0x050fe40000000025 */
[C---:B---3--:R-:W-:Y:S02]  /*0920*/  HFMA2 R44, R5.reuse, R8.H0_H0, R44 ;  /* 0x20000008052c7231 */ /* 0x048fe4000000002c */
[----:B------:R-:W-:Y:S01]  /*0930*/  HFMA2 R18, R5, R2.H0_H0, R17 ;  /* 0x2000000205127231 */ /* 0x000fe20000000011 */
[----:B------:R-:W-:Y:S02]  /*0940*/  PRMT R11, R48, 0x7632, R11 ;  /* 0x00007632300b7816 */ /* 0x000fe4000000000b */
[----:B------:R-:W-:Y:S02]  /*0950*/  PRMT R37, R46, 0x7632, R37 ;  /* 0x000076322e257816 */ /* 0x000fe40000000025 */
[----:B------:R-:W-:-:S02]  /*0960*/  PRMT R5, R44, 0x7632, R5 ;  /* 0x000076322c057816 */ /* 0x000fc40000000005 */
[----:B------:R-:W-:-:S05]  /*0970*/  PRMT R16, R39, 0x5410, R40 ;  /* 0x0000541027107816 */ /* 0x000fca0000000028 */
[C---:B------:R-:W-:Y:S02]  /*0980*/  HFMA2 R34, R16.reuse, R7.H0_H0, R34 ;  /* 0x2000000710227231 */ /* 0x040fe40000000022 */
[C---:B------:R-:W-:Y:S02]  /*0990*/  HFMA2 R43, R16.reuse, R8.H0_H0, R19 ;  /* 0x20000008102b7231 */ /* 0x040fe40000000013 */
[C---:B------:R-:W-:Y:S02]  /*09a0*/  HFMA2 R22, R16.reuse, R2.H0_H0, R13 ;  /* 0x2000000210167231 */ /* 0x040fe4000000000d */
[----:B------:R-:W-:Y:S01]  /*09b0*/  HFMA2 R45, R16, R6.H0_H0, R9 ;  /* 0x20000006102d7231 */ /* 0x000fe20000000009 */
[----:B------:R-:W-:Y:S02]  /*09c0*/  PRMT R17, R18, 0x7632, R17 ;  /* 0x0000763212117816 */ /* 0x000fe40000000011 */
[C---:B------:R-:W-:Y:S02]  /*09d0*/  PRMT R21, R34.reuse, 0x7632, R21 ;  /* 0x0000763222157816 */ /* 0x040fe40000000015 */
[----:B------:R-:W-:-:S02]  /*09e0*/  PRMT R47, R34, 0x7610, R47 ;  /* 0x00007610222f7816 */ /* 0x000fc4000000002f */
[----:B------:R-:W-:Y:S02]  /*09f0*/  PRMT R19, R43, 0x7632, R19 ;  /* 0x000076322b137816 */ /* 0x000fe40000000013 */
[C---:B------:R-:W-:Y:S02]  /*0a00*/  PRMT R13, R22.reuse, 0x7632, R13 ;  /* 0x00007632160d7816 */ /* 0x040fe4000000000d */
[----:B------:R-:W-:Y:S02]  /*0a10*/  PRMT R16, R22, 0x7610, R16 ;  /* 0x0000761016107816 */ /* 0x000fe40000000010 */
[----:B------:R-:W-:Y:S01]  /*0a20*/  PRMT R9, R45, 0x7632, R9 ;  /* 0x000076322d097816 */ /* 0x000fe20000000009 */
[----:B------:R-:W-:Y:S06]  /*0a30*/  @!P3 BRA `(.L_x_1) ;  /* 0xfffffffc0000b947 */ /* 0x000fec000383ffff */
.L_x_0:
[----:B------:R-:W-:Y:S01]  /*0a40*/  ULDC.64 UR10, c[0x0][0x210] ;  /* 0x00008400000a7ab9 */ /* 0x000fe20000000a00 */
[----:B------:R-:W-:Y:S01]  /*0a50*/  IADD3 R2, R24, 0x1, RZ ;  /* 0x0000000118027810 */ /* 0x000fe20007ffe0ff */
[----:B------:R-:W-:Y:S01]  /*0a60*/  ULDC.64 UR12, c[0x0][0x250] ;  /* 0x00009400000c7ab9 */ /* 0x000fe20000000a00 */
[----:B------:R-:W-:Y:S01]  /*0a70*/  ISETP.GE.AND P0, PT, R14, UR11, PT ;  /* 0x0000000b0e007c0c */ /* 0x000fe2000bf06270 */
[----:B------:R-:W-:Y:S01]  /*0a80*/  ULDC.64 UR14, c[0x0][0x248] ;  /* 0x00009200000e7ab9 */ /* 0x000fe20000000a00 */
[----:B------:R-:W-:Y:S01]  /*0a90*/  SHF.R.S32.HI R4, RZ, 0x1f, R14 ;  /* 0x0000001fff047819 */ /* 0x000fe2000001140e */
[----:B------:R-:W-:Y:S01]  /*0aa0*/  BSSY B0, `(.L_x_2) ;  /* 0x0000023000007945 */ /* 0x000fe20003800000 */
[----:B------:R-:W-:Y:S02]  /*0ab0*/  ISETP.GE.OR P2, PT, R24, UR10, P0 ;  /* 0x0000000a18007c0c */ /* 0x000fe40008746670 */
[----:B------:R-:W-:Y:S01]  /*0ac0*/  SHF.R.S32.HI R3, RZ, 0x1f, R2 ;  /* 0x0000001fff037819 */ /* 0x000fe20000011402 */
[----:B------:R-:W-:Y:S01]  /*0ad0*/  IMAD R7, R4, UR12, RZ ;  /* 0x0000000c04077c24 */ /* 0x000fe2000f8e02ff */
[----:B------:R-:W-:-:S03]  /*0ae0*/  ISETP.GE.OR P1, PT, R2, UR10, P0 ;  /* 0x0000000a02007c0c */ /* 0x000fc60008726670 */
[C---:B------:R-:W-:Y:S02]  /*0af0*/  IMAD R7, R14.reuse, UR13, R7 ;  /* 0x0000000d0e077c24 */ /* 0x040fe4000f8e0207 */
[----:B------:R-:W-:-:S04]  /*0b00*/  IMAD.WIDE.U32 R22, R14, UR12, R2 ;  /* 0x0000000c0e167c25 */ /* 0x000fc8000f8e0002 */
[----:B------:R-:W-:Y:S01]  /*0b10*/  IMAD.IADD R7, R7, 0x1, R23 ;  /* 0x0000000107077824 */ /* 0x000fe200078e0217 */
[----:B------:R-:W-:-:S04]  /*0b20*/  LEA R6, P3, R22, UR14, 0x1 ;  /* 0x0000000e16067c11 */ /* 0x000fc8000f8608ff */
[----:B------:R-:W-:Y:S01]  /*0b30*/  LEA.HI.X R7, R22, UR15, R7, 0x1, P3 ;  /* 0x0000000f16077c11 */ /* 0x000fe200098f0c07 */
[----:B------:R-:W-:Y:S08]  /*0b40*/  @P2 BRA `(.L_x_3) ;  /* 0x0000000000602947 */ /* 0x000ff00003800000 */
[----:B------:R-:W-:Y:S01]  /*0b50*/  SHF.R.S32.HI R0, RZ, 0x1f, R14 ;  /* 0x0000001fff007819 */ /* 0x000fe2000001140e */
[----:B------:R-:W-:Y:S01]  /*0b60*/  ULDC.64 UR4, c[0x0][0x250] ;  /* 0x0000940000047ab9 */ /* 0x000fe20000000a00 */
[--C-:B------:R-:W-:Y:S01]  /*0b70*/  SHF.R.S32.HI R25, RZ, 0x1f, R24.reuse ;  /* 0x0000001fff197819 */ /* 0x100fe20000011418 */
[----:B------:R-:W-:Y:S02]  /*0b80*/  ULDC.64 UR6, c[0x0][0x258] ;  /* 0x0000960000067ab9 */ /* 0x000fe40000000a00 */
[----:B------:R-:W-:Y:S02]  /*0b90*/  IMAD R15, R0, UR4, RZ ;  /* 0x00000004000f7c24 */ /* 0x000fe4000f8e02ff */
[----:B------:R-:W-:-:S04]  /*0ba0*/  IMAD.WIDE.U32 R22, R14, UR4, R24 ;  /* 0x000000040e167c25 */ /* 0x000fc8000f8e0018 */
[----:B------:R-:W-:Y:S01]  /*0bb0*/  IMAD R15, R14, UR5, R15 ;  /* 0x000000050e0f7c24 */ /* 0x000fe2000f8e020f */
[----:B------:R-:W-:Y:S02]  /*0bc0*/  ULDC.64 UR4, c[0x0][0x248] ;  /* 0x0000920000047ab9 */ /* 0x000fe40000000a00 */
[----:B------:R-:W-:Y:S01]  /*0bd0*/  LEA R28, P2, R22, UR4, 0x1 ;  /* 0x00000004161c7c11 */ /* 0x000fe2000f8408ff */
[----:B------:R-:W-:-:S05]  /*0be0*/  IMAD.IADD R15, R23, 0x1, R15 ;  /* 0x00000001170f7824 */ /* 0x000fca00078e020f */
[----:B------:R-:W-:Y:S01]  /*0bf0*/  LEA.HI.X R29, R22, UR5, R15, 0x1, P2 ;  /* 0x00000005161d7c11 */ /* 0x000fe200090f0c0f */
[----:B------:R-:W-:-:S04]  /*0c00*/  ULDC.64 UR4, c[0x0][0x260] ;  /* 0x0000980000047ab9 */ /* 0x000fc80000000a00 */
[----:B------:R-:W2:Y:S01]  /*0c10*/  LDG.E.U16 R28, desc[UR8][R28.64] ;  /* 0x000000081c1c7981 */ /* 0x000ea2000c1e1500 */
[----:B------:R-:W-:Y:S02]  /*0c20*/  IMAD R15, R0, UR4, RZ ;  /* 0x00000004000f7c24 */ /* 0x000fe4000f8e02ff */
[----:B------:R-:W-:Y:S01]  /*0c30*/  IMAD.WIDE.U32 R22, R14, UR4, R24 ;  /* 0x000000040e167c25 */ /* 0x000fe2000f8e0018 */
[----:B------:R-:W-:-:S03]  /*0c40*/  ULDC.U16 UR4, c[0x0][0x240] ;  /* 0x0000900000047ab9 */ /* 0x000fc60000000400 */
[----:B------:R-:W-:Y:S01]  /*0c50*/  IMAD R15, R14, UR5, R15 ;  /* 0x000000050e0f7c24 */ /* 0x000fe2000f8e020f */
[----:B------:R-:W-:-:S04]  /*0c60*/  LEA R26, P2, R22, UR6, 0x1 ;  /* 0x00000006161a7c11 */ /* 0x000fc8000f8408ff */
[----:B------:R-:W-:-:S04]  /*0c70*/  IADD3 R15, R23, R15, RZ ;  /* 0x0000000f170f7210 */ /* 0x000fc80007ffe0ff */
[----:B------:R-:W-:Y:S01]  /*0c80*/  LEA.HI.X R27, R22, UR7, R15, 0x1, P2 ;  /* 0x00000007161b7c11 */ /* 0x000fe200090f0c0f */
[----:B--2---:R-:W-:Y:S01]  /*0c90*/  HMUL2 R0, R28.H0_H0, UR4.H0_H0 ;  /* 0x200000041c007c32 */ /* 0x004fe20008000800 */
[----:B------:R-:W-:-:S03]  /*0ca0*/  ULDC.U16 UR4, c[0x0][0x21c] ;  /* 0x0000870000047ab9 */ /* 0x000fc60000000400 */
[----:B------:R-:W-:-:S05]  /*0cb0*/  HFMA2 R0, R47.H0_H0, UR4.H0_H0, R0.H0_H0 ;  /* 0x200000042f007c31 */ /* 0x000fca0008040800 */
[----:B------:R0:W-:Y:S02]  /*0cc0*/  STG.E.U16 desc[UR8][R26.64], R0 ;  /* 0x000000001a007986 */ /* 0x0001e4000c101508 */
.L_x_3:
[----:B------:R-:W-:Y:S05]  /*0cd0*/  BSYNC B0 ;  /* 0x0000000000007941 */ /* 0x000fea0003800000 */
.L_x_2:
[----:B0-----:R-:W2:Y:S01]  /*0ce0*/  @!P1 LDG.E.U16 R0, desc[UR8][R6.64] ;  /* 0x0000000806009981 */ /* 0x001ea2000c1e1500 */
[----:B------:R-:W2:Y:S01]  /*0cf0*/  @!P1 LDC.U16 R15, c[0x0][0x240] ;  /* 0x00009000ff0f9b82 */ /* 0x000ea20000000400 */
[----:B------:R-:W-:Y:S01]  /*0d00*/  ULDC.64 UR4, c[0x0][0x260] ;  /* 0x0000980000047ab9 */ /* 0x000fe20000000a00 */
[----:B------:R-:W-:Y:S01]  /*0d10*/  ULDC.64 UR6, c[0x0][0x258] ;  /* 0x0000960000067ab9 */ /* 0x000fe20000000a00 */
[----:B------:R-:W-:-:S05]  /*0d20*/  IMAD R23, R4, UR4, RZ ;  /* 0x0000000404177c24 */ /* 0x000fca000f8e02ff */
[----:B------:R-:W0:Y:S01]  /*0d30*/  @!P1 LDC.U16 R8, c[0x0][0x21c] ;  /* 0x00008700ff089b82 */ /* 0x000e220000000400 */
[----:B--2---:R-:W-:Y:S02]  /*0d40*/  @!P1 HMUL2 R4, R0.H0_H0, R15.H0_H0 ;  /* 0x2000000f00049232 */ /* 0x004fe40000000800 */
[----:B------:R-:W-:Y:S02]  /*0d50*/  VIADD R0, R24, 0x2 ;  /* 0x0000000218007836 */ /* 0x000fe40000000000 */
[C---:B------:R-:W-:Y:S02]  /*0d60*/  IMAD R15, R14.reuse, UR5, R23 ;  /* 0x000000050e0f7c24 */ /* 0x040fe4000f8e0217 */
[----:B0-----:R-:W-:Y:S02]  /*0d70*/  @!P1 HFMA2 R4, R21.H0_H0, R8.H0_H0, R4.H0_H0 ;  /* 0x2000000815049231 */ /* 0x001fe40000040804 */
[----:B------:R-:W-:Y:S01]  /*0d80*/  IMAD.WIDE.U32 R22, R14, UR4, R2 ;  /* 0x000000040e167c25 */ /* 0x000fe2000f8e0002 */
[----:B------:R-:W-:-:S03]  /*0d90*/  ISETP.GE.OR P2, PT, R0, UR10, P0 ;  /* 0x0000000a00007c0c */ /* 0x000fc60008746670 */
[----:B------:R-:W-:Y:S01]  /*0da0*/  IMAD.IADD R15, R15, 0x1, R23 ;  /* 0x000000010f0f7824 */ /* 0x000fe200078e0217 */
[----:B------:R-:W-:Y:S02]  /*0db0*/  LEA R20, P3, R22, UR6, 0x1 ;  /* 0x0000000616147c11 */ /* 0x000fe4000f8608ff */
[----:B------:R-:W-:Y:S02]  /*0dc0*/  PRMT R12, R4, 0x7610, R12 ;  /* 0x00007610040c7816 */ /* 0x000fe4000000000c */
[----:B------:R-:W-:-:S05]  /*0dd0*/  LEA.HI.X R21, R22, UR7, R15, 0x1, P3 ;  /* 0x0000000716157c11 */ /* 0x000fca00098f0c0f */
[----:B------:R0:W-:Y:S01]  /*0de0*/  @!P1 STG.E.U16 desc[UR8][R20.64], R12 ;  /* 0x0000000c14009986 */ /* 0x0001e2000c101508 */
[----:B------:R-:W1:Y:S03]  /*0df0*/  @!P2 LDC.U16 R15, c[0x0][0x240] ;  /* 0x00009000ff0fab82 */ /* 0x000e660000000400 */
[----:B------:R-:W1:Y:S01]  /*0e00*/  @!P2 LDG.E.U16 R8, desc[UR8][R6.64+0x2] ;  /* 0x000002080608a981 */ /* 0x000e62000c1e1500 */
[----:B------:R-:W-:-:S04]  /*0e10*/  IADD3 R4, R24, 0x3, RZ ;  /* 0x0000000318047810 */ /* 0x000fc80007ffe0ff */
[----:B------:R-:W2:Y:S01]  /*0e20*/  @!P2 LDC.U16 R23, c[0x0][0x21c] ;  /* 0x00008700ff17ab82 */ /* 0x000ea20000000400 */
[----:B------:R-:W-:-:S13]  /*0e30*/  ISETP.GE.OR P0, PT, R4, UR10, P0 ;  /* 0x0000000a04007c0c */ /* 0x000fda0008706670 */
[----:B0-----:R-:W0:Y:S01]  /*0e40*/  @!P0 LDC.U16 R12, c[0x0][0x21c] ;  /* 0x00008700ff0c8b82 */ /* 0x001e220000000400 */
[----:B-1----:R-:W-:-:S07]  /*0e50*/  @!P2 HMUL2 R8, R8.H0_H0, R15.H0_H0 ;  /* 0x2000000f0808a232 */ /* 0x002fce0000000800 */
[----:B------:R-:W1:Y:S01]  /*0e60*/  @!P0 LDC.U16 R15, c[0x0][0x240] ;  /* 0x00009000ff0f8b82 */ /* 0x000e620000000400 */
[----:B--2---:R-:W-:-:S05]  /*0e70*/  @!P2 HFMA2 R8, R48.H0_H0, R23.H0_H0, R8.H0_H0 ;  /* 0x200000173008a231 */ /* 0x004fca0000040808 */
[----:B------:R-:W-:-:S05]  /*0e80*/  PRMT R27, R8, 0x7610, R27 ;  /* 0x00007610081b7816 */ /* 0x000fca000000001b */
[----:B------:R2:W-:Y:S04]  /*0e90*/  @!P2 STG.E.U16 desc[UR8][R20.64+0x2], R27 ;  /* 0x0000021b1400a986 */ /* 0x0005e8000c101508 */
[----:B------:R3:W1:Y:S01]  /*0ea0*/  @!P0 LDG.E.U16 R10, desc[UR8][R6.64+0x4] ;  /* 0x00000408060a8981 */ /* 0x000662000c1e1500 */
[----:B------:R-:W-:Y:S01]  /*0eb0*/  VIADD R23, R14, 0x1 ;  /* 0x000000010e177836 */ /* 0x000fe20000000000 */
[----:B------:R-:W-:Y:S04]  /*0ec0*/  BSSY B0, `(.L_x_4) ;  /* 0x0000024000007945 */ /* 0x000fe80003800000 */
[----:B------:R-:W-:-:S02]  /*0ed0*/  ISETP.GE.AND P1, PT, R23, UR11, PT ;  /* 0x0000000b17007c0c */ /* 0x000fc4000bf26270 */
[----:B------:R-:W-:Y:S01]  /*0ee0*/  SHF.R.S32.HI R8, RZ, 0x1f, R23 ;  /* 0x0000001fff087819 */ /* 0x000fe20000011417 */
[C---:B--2---:R-:W-:Y:S01]  /*0ef0*/  IMAD.WIDE.U32 R26, R23.reuse, UR12, R2 ;  /* 0x0000000c171a7c25 */ /* 0x044fe2000f8e0002 */
[----:B------:R-:W-:Y:S02]  /*0f00*/  ISETP.GE.OR P2, PT, R24, UR10, P1 ;  /* 0x0000000a18007c0c */ /* 0x000fe40008f46670 */
[----:B------:R-:W-:Y:S01]  /*0f10*/  ISETP.GE.OR P3, PT, R2, UR10, P1 ;  /* 0x0000000a02007c0c */ /* 0x000fe20008f66670 */
[----:B------:R-:W-:Y:S01]  /*0f20*/  IMAD R22, R8, UR12, RZ ;  /* 0x0000000c08167c24 */ /* 0x000fe2000f8e02ff */
[----:B---3--:R-:W-:Y:S01]  /*0f30*/  LEA R6, P4, R26, UR14, 0x1 ;  /* 0x0000000e1a067c11 */ /* 0x008fe2000f8808ff */
[----:B-1----:R-:W-:Y:S02]  /*0f40*/  @!P0 HMUL2 R10, R10.H0_H0, R15.H0_H0 ;  /* 0x2000000f0a0a8232 */ /* 0x002fe40000000800 */
[----:B------:R-:W-:Y:S02]  /*0f50*/  IMAD R15, R23, UR13, R22 ;  /* 0x0000000d170f7c24 */ /* 0x000fe4000f8e0216 */
[----:B0-----:R-:W-:-:S02]  /*0f60*/  @!P0 HFMA2 R10, R11.H0_H0, R12.H0_H0, R10.H0_H0 ;  /* 0x2000000c0b0a8231 */ /* 0x001fc4000004080a */
[----:B------:R-:W-:-:S03]  /*0f70*/  IMAD.IADD R7, R15, 0x1, R27 ;  /* 0x000000010f077824 */ /* 0x000fc600078e021b */
[----:B------:R0:W-:Y:S02]  /*0f80*/  @!P0 STG.E.U16 desc[UR8][R20.64+0x4], R10 ;  /* 0x0000040a14008986 */ /* 0x0001e4000c101508 */
[----:B------:R-:W-:Y:S01]  /*0f90*/  LEA.HI.X R7, R26, UR15, R7, 0x1, P4 ;  /* 0x0000000f1a077c11 */ /* 0x000fe2000a0f0c07 */
[----:B------:R-:W-:Y:S06]  /*0fa0*/  @P2 BRA `(.L_x_5) ;  /* 0x0000000000542947 */ /* 0x000fec0003800000 */
[----:B------:R-:W-:Y:S01]  /*0fb0*/  SHF.R.S32.HI R22, RZ, 0x1f, R23 ;  /* 0x0000001fff167819 */ /* 0x000fe20000011417 */
[----:B------:R-:W-:Y:S01]  /*0fc0*/  ULDC.U16 UR16, c[0x0][0x240] ;  /* 0x0000900000107ab9 */ /* 0x000fe20000000400 */
[----:B------:R-:W-:Y:S02]  /*0fd0*/  SHF.R.S32.HI R11, RZ, 0x1f, R24 ;  /* 0x0000001fff0b7819 */ /* 0x000fe40000011418 */
[----:B0-----:R-:W-:Y:S01]  /*0fe0*/  MOV R10, R24 ;  /* 0x00000018000a7202 */ /* 0x001fe20000000f00 */
[----:B------:R-:W-:-:S04]  /*0ff0*/  IMAD R12, R22, UR12, RZ ;  /* 0x0000000c160c7c24 */ /* 0x000fc8000f8e02ff */
[C---:B------:R-:W-:Y:S02]  /*1000*/  IMAD R15, R23.reuse, UR13, R12 ;  /* 0x0000000d170f7c24 */ /* 0x040fe4000f8e020c */
[----:B------:R-:W-:-:S04]  /*1010*/  IMAD.WIDE.U32 R20, R23, UR12, R10 ;  /* 0x0000000c17147c25 */ /* 0x000fc8000f8e000a */
[----:B------:R-:W-:Y:S01]  /*1020*/  IMAD.IADD R15, R21, 0x1, R15 ;  /* 0x00000001150f7824 */ /* 0x000fe200078e020f */
[----:B------:R-:W-:-:S04]  /*1030*/  LEA R26, P0, R20, UR14, 0x1 ;  /* 0x0000000e141a7c11 */ /* 0x000fc8000f8008ff */
[----:B------:R-:W-:-:S05]  /*1040*/  LEA.HI.X R27, R20, UR15, R15, 0x1, P0 ;  /* 0x0000000f141b7c11 */ /* 0x000fca00080f0c0f */
[----:B------:R-:W2:Y:S01]  /*1050*/  LDG.E.U16 R26, desc[UR8][R26.64] ;  /* 0x000000081a1a7981 */ /* 0x000ea2000c1e1500 */
[----:B------:R-:W-:Y:S02]  /*1060*/  IMAD R12, R22, UR4, RZ ;  /* 0x00000004160c7c24 */ /* 0x000fe4000f8e02ff */
[----:B------:R-:W-:-:S04]  /*1070*/  IMAD.WIDE.U32 R10, R23, UR4, R10 ;  /* 0x00000004170a7c25 */ /* 0x000fc8000f8e000a */
        /* <DEDUP_REMOVED lines=8> */
.L_x_5:
[----:B------:R-:W-:Y:S05]  /*1100*/  BSYNC B0 ;  /* 0x0000000000007941 */ /* 0x000fea0003800000 */
.L_x_4:
[----:B------:R-:W2:Y:S01]  /*1110*/  @!P3 LDG.E.U16 R11, desc[UR8][R6.64] ;  /* 0x00000008060bb981 */ /* 0x000ea2000c1e1500 */
[----:B------:R-:W2:Y:S01]  /*1120*/  @!P3 LDC.U16 R22, c[0x0][0x240] ;  /* 0x00009000ff16bb82 */ /* 0x000ea20000000400 */
[----:B------:R-:W-:Y:S01]  /*1130*/  VIADD R15, R14, 0x2 ;  /* 0x000000020e0f7836 */ /* 0x000fe20000000000 */
[----:B------:R-:W-:Y:S01]  /*1140*/  ISETP.GE.OR P4, PT, R0, UR10, P1 ;  /* 0x0000000a00007c0c */ /* 0x000fe20008f86670 */
[----:B------:R-:W-:Y:S01]  /*1150*/  IMAD R8, R8, UR4, RZ ;  /* 0x0000000408087c24 */ /* 0x000fe2000f8e02ff */
[----:B------:R-:W-:Y:S01]  /*1160*/  BSSY B0, `(.L_x_6) ;  /* 0x000001d000007945 */ /* 0x000fe20003800000 */
[C---:B01----:R-:W-:Y:S01]  /*1170*/  IMAD.WIDE.U32 R20, R23.reuse, UR4, R2 ;  /* 0x0000000417147c25 */ /* 0x043fe2000f8e0002 */
[----:B------:R-:W-:Y:S02]  /*1180*/  SHF.R.S32.HI R12, RZ, 0x1f, R15 ;  /* 0x0000001fff0c7819 */ /* 0x000fe4000001140f */
[----:B------:R-:W0:Y:S01]  /*1190*/  @!P3 LDC.U16 R26, c[0x0][0x21c] ;  /* 0x00008700ff1abb82 */ /* 0x000e220000000400 */
[----:B------:R-:W-:Y:S01]  /*11a0*/  IMAD R23, R23, UR5, R8 ;  /* 0x0000000517177c24 */ /* 0x000fe2000f8e0208 */
[----:B------:R-:W-:-:S02]  /*11b0*/  LEA R10, P0, R20, UR6, 0x1 ;  /* 0x00000006140a7c11 */ /* 0x000fc4000f8008ff */
[----:B------:R-:W-:Y:S02]  /*11c0*/  ISETP.GE.OR P1, PT, R4, UR10, P1 ;  /* 0x0000000a04007c0c */ /* 0x000fe40008f26670 */
[----:B------:R-:W-:Y:S01]  /*11d0*/  IADD3 R21, R23, R21, RZ ;  /* 0x0000001517157210 */ /* 0x000fe20007ffe0ff */
[----:B--2---:R-:W-:Y:S02]  /*11e0*/  @!P3 HMUL2 R8, R11.H0_H0, R22.H0_H0 ;  /* 0x200000160b08b232 */ /* 0x004fe40000000800 */
[----:B------:R-:W-:Y:S01]  /*11f0*/  IMAD R22, R12, UR12, RZ ;  /* 0x0000000c0c167c24 */ /* 0x000fe2000f8e02ff */
[----:B------:R-:W-:Y:S01]  /*1200*/  LEA.HI.X R11, R20, UR7, R21, 0x1, P0 ;  /* 0x00000007140b7c11 */ /* 0x000fe200080f0c15 */
[----:B------:R-:W-:-:S04]  /*1210*/  IMAD.WIDE.U32 R20, R15, UR12, R2 ;  /* 0x0000000c0f147c25 */ /* 0x000fc8000f8e0002 */
[----:B0-----:R-:W-:Y:S01]  /*1220*/  @!P3 HFMA2 R9, R9.H0_H0, R26.H0_H0, R8.H0_H0 ;  /* 0x2000001a0909b231 */ /* 0x001fe20000040808 */
[C---:B------:R-:W-:Y:S01]  /*1230*/  ISETP.GE.AND P0, PT, R15.reuse, UR11, PT ;  /* 0x0000000b0f007c0c */ /* 0x040fe2000bf06270 */
[--C-:B------:R-:W-:Y:S01]  /*1240*/  IMAD R23, R15, UR13, R22.reuse ;  /* 0x0000000d0f177c24 */ /* 0x100fe2000f8e0216 */
[----:B------:R-:W-:Y:S02]  /*1250*/  LEA R8, P6, R20, UR14, 0x1 ;  /* 0x0000000e14087c11 */ /* 0x000fe4000f8c08ff */
[----:B------:R-:W-:Y:S01]  /*1260*/  PRMT R22, R9, 0x7610, R22 ;  /* 0x0000761009167816 */ /* 0x000fe20000000016 */
[----:B------:R-:W-:Y:S01]  /*1270*/  IMAD.IADD R21, R23, 0x1, R21 ;  /* 0x0000000117157824 */ /* 0x000fe200078e0215 */
[----:B------:R-:W-:Y:S02]  /*1280*/  ISETP.GE.OR P5, PT, R24, UR10, P0 ;  /* 0x0000000a18007c0c */ /* 0x000fe400087a6670 */
[----:B------:R-:W-:Y:S01]  /*1290*/  ISETP.GE.OR P2, PT, R2, UR10, P0 ;  /* 0x0000000a02007c0c */ /* 0x000fe20008746670 */
[----:B------:R0:W-:Y:S01]  /*12a0*/  @!P3 STG.E.U16 desc[UR8][R10.64], R22 ;  /* 0x000000160a00b986 */ /* 0x0001e2000c101508 */
[----:B------:R-:W-:Y:S01]  /*12b0*/  LEA.HI.X R9, R20, UR15, R21, 0x1, P6 ;  /* 0x0000000f14097c11 */ /* 0x000fe2000b0f0c15 */
[----:B------:R-:W-:Y:S10]  /*12c0*/  @P4 BRA `(.L_x_7) ;  /* 0x0000000000184947 */ /* 0x000ff40003800000 */
[----:B------:R-:W2:Y:S01]  /*12d0*/  LDG.E.U16 R20, desc[UR8][R6.64+0x2] ;  /* 0x0000020806147981 */ /* 0x000ea2000c1e1500 */
[----:B------:R-:W-:Y:S02]  /*12e0*/  ULDC.U16 UR16, c[0x0][0x240] ;  /* 0x0000900000107ab9 */ /* 0x000fe40000000400 */
[----:B--2---:R-:W-:Y:S01]  /*12f0*/  HMUL2 R23, R20.H0_H0, UR16.H0_H0 ;  /* 0x2000001014177c32 */ /* 0x004fe20008000800 */
[----:B------:R-:W-:-:S03]  /*1300*/  ULDC.U16 UR16, c[0x0][0x21c] ;  /* 0x0000870000107ab9 */ /* 0x000fc60000000400 */
[----:B------:R-:W-:-:S05]  /*1310*/  HFMA2 R23, R46.H0_H0, UR16.H0_H0, R23.H0_H0 ;  /* 0x200000102e177c31 */ /* 0x000fca0008040817 */
[----:B------:R1:W-:Y:S02]  /*1320*/  STG.E.U16 desc[UR8][R10.64+0x2], R23 ;  /* 0x000002170a007986 */ /* 0x0003e4000c101508 */
.L_x_7:
[----:B------:R-:W-:Y:S05]  /*1330*/  BSYNC B0 ;  /* 0x0000000000007941 */ /* 0x000fea0003800000 */
.L_x_6:
[----:B------:R-:W-:Y:S04]  /*1340*/  BSSY B0, `(.L_x_8) ;  /* 0x0000008000007945 */ /* 0x000fe80003800000 */
[----:B------:R-:W-:Y:S05]  /*1350*/  @P1 BRA `(.L_x_9) ;  /* 0x0000000000181947 */ /* 0x000fea0003800000 */
[----:B------:R-:W2:Y:S01]  /*1360*/  LDG.E.U16 R6, desc[UR8][R6.64+0x4] ;  /* 0x0000040806067981 */ /* 0x000ea2000c1e1500 */
[----:B------:R-:W-:Y:S02]  /*1370*/  ULDC.U16 UR16, c[0x0][0x240] ;  /* 0x0000900000107ab9 */ /* 0x000fe40000000400 */
[----:B--2---:R-:W-:Y:S01]  /*1380*/  HMUL2 R7, R6.H0_H0, UR16.H0_H0 ;  /* 0x2000001006077c32 */ /* 0x004fe20008000800 */
[----:B------:R-:W-:-:S03]  /*1390*/  ULDC.U16 UR16, c[0x0][0x21c] ;  /* 0x0000870000107ab9 */ /* 0x000fc60000000400 */
[----:B------:R-:W-:-:S05]  /*13a0*/  HFMA2 R7, R37.H0_H0, UR16.H0_H0, R7.H0_H0 ;  /* 0x2000001025077c31 */ /* 0x000fca0008040807 */
[----:B------:R2:W-:Y:S02]  /*13b0*/  STG.E.U16 desc[UR8][R10.64+0x4], R7 ;  /* 0x000004070a007986 */ /* 0x0005e4000c101508 */
.L_x_9:
[----:B------:R-:W-:Y:S05]  /*13c0*/  BSYNC B0 ;  /* 0x0000000000007941 */ /* 0x000fea0003800000 */
.L_x_8:
[----:B------:R-:W-:Y:S04]  /*13d0*/  BSSY B0, `(.L_x_10) ;  /* 0x0000017000007945 */ /* 0x000fe80003800000 */
[----:B------:R-:W-:Y:S05]  /*13e0*/  @P5 BRA `(.L_x_11) ;  /* 0x0000000000545947 */ /* 0x000fea0003800000 */
[----:B0-----:R-:W-:Y:S01]  /*13f0*/  SHF.R.S32.HI R22, RZ, 0x1f, R15 ;  /* 0x0000001fff167819 */ /* 0x001fe2000001140f */
[----:B------:R-:W-:Y:S01]  /*1400*/  ULDC.U16 UR16, c[0x0][0x240] ;  /* 0x0000900000107ab9 */ /* 0x000fe20000000400 */
[----:B------:R-:W-:Y:S02]  /*1410*/  SHF.R.S32.HI R21, RZ, 0x1f, R24 ;  /* 0x0000001fff157819 */ /* 0x000fe40000011418 */
[----:B------:R-:W-:Y:S01]  /*1420*/  MOV R20, R24 ;  /* 0x0000001800147202 */ /* 0x000fe20000000f00 */
[----:B------:R-:W-:-:S04]  /*1430*/  IMAD R6, R22, UR12, RZ ;  /* 0x0000000c16067c24 */ /* 0x000fc8000f8e02ff */
[C---:B-12---:R-:W-:Y:S02]  /*1440*/  IMAD R11, R15.reuse, UR13, R6 ;  /* 0x0000000d0f0b7c24 */ /* 0x046fe4000f8e0206 */
        /* <DEDUP_REMOVED lines=15> */
.L_x_11:
[----:B------:R-:W-:Y:S05]  /*1540*/  BSYNC B0 ;  /* 0x0000000000007941 */ /* 0x000fea0003800000 */
.L_x_10:
[----:B0123--:R-:W2:Y:S01]  /*1550*/  @!P2 LDG.E.U16 R11, desc[UR8][R8.64] ;  /* 0x00000008080ba981 */ /* 0x00fea2000c1e1500 */
[----:B------:R-:W2:Y:S01]  /*1560*/  @!P2 LDC.U16 R20, c[0x0][0x240] ;  /* 0x00009000ff14ab82 */ /* 0x000ea20000000400 */
[----:B------:R-:W-:Y:S01]  /*1570*/  IMAD R12, R12, UR4, RZ ;  /* 0x000000040c0c7c24 */ /* 0x000fe2000f8e02ff */
[----:B------:R-:W-:Y:S01]  /*1580*/  BSSY B0, `(.L_x_12) ;  /* 0x000001f000007945 */ /* 0x000fe20003800000 */
[----:B------:R-:W-:Y:S02]  /*1590*/  VIADD R21, R14, 0x3 ;  /* 0x000000030e157836 */ /* 0x000fe40000000000 */
[----:B------:R-:W-:-:S03]  /*15a0*/  IMAD.WIDE.U32 R6, R15, UR4, R2 ;  /* 0x000000040f067c25 */ /* 0x000fc6000f8e0002 */
[----:B------:R-:W0:Y:S01]  /*15b0*/  @!P2 LDC.U16 R22, c[0x0][0x21c] ;  /* 0x00008700ff16ab82 */ /* 0x000e220000000400 */
[----:B------:R-:W-:Y:S01]  /*15c0*/  IMAD R15, R15, UR5, R12 ;  /* 0x000000050f0f7c24 */ /* 0x000fe2000f8e020c */
[----:B------:R-:W-:Y:S02]  /*15d0*/  SHF.R.S32.HI R12, RZ, 0x1f, R21 ;  /* 0x0000001fff0c7819 */ /* 0x000fe40000011415 */
[----:B------:R-:W-:Y:S02]  /*15e0*/  LEA R10, P4, R6, UR6, 0x1 ;  /* 0x00000006060a7c11 */ /* 0x000fe4000f8808ff */
[----:B------:R-:W-:Y:S02]  /*15f0*/  IADD3 R15, R15, R7, RZ ;  /* 0x000000070f0f7210 */ /* 0x000fe40007ffe0ff */
[----:B------:R-:W-:-:S04]  /*1600*/  ISETP.GE.AND P1, PT, R21, UR11, PT ;  /* 0x0000000b15007c0c */ /* 0x000fc8000bf26270 */
[----:B------:R-:W-:Y:S02]  /*1610*/  ISETP.GE.OR P3, PT, R2, UR10, P1 ;  /* 0x0000000a02007c0c */ /* 0x000fe40008f66670 */
[----:B------:R-:W-:Y:S01]  /*1620*/  ISETP.GE.OR P5, PT, R24, UR10, P1 ;  /* 0x0000000a18007c0c */ /* 0x000fe20008fa6670 */
[----:B--2---:R-:W-:Y:S02]  /*1630*/  @!P2 HMUL2 R7, R11.H0_H0, R20.H0_H0 ;  /* 0x200000140b07a232 */ /* 0x004fe40000000800 */
[----:B------:R-:W-:Y:S01]  /*1640*/  IMAD R20, R12, UR12, RZ ;  /* 0x0000000c0c147c24 */ /* 0x000fe2000f8e02ff */
[----:B------:R-:W-:Y:S01]  /*1650*/  LEA.HI.X R11, R6, UR7, R15, 0x1, P4 ;  /* 0x00000007060b7c11 */ /* 0x000fe2000a0f0c0f */
[----:B------:R-:W-:-:S04]  /*1660*/  IMAD.WIDE.U32 R14, R21, UR12, R2 ;  /* 0x0000000c150e7c25 */ /* 0x000fc8000f8e0002 */
[----:B0-----:R-:W-:Y:S01]  /*1670*/  @!P2 HFMA2 R7, R19.H0_H0, R22.H0_H0, R7.H0_H0 ;  /* 0x200000161307a231 */ /* 0x001fe20000040807 */
[----:B------:R-:W-:Y:S01]  /*1680*/  ISETP.GE.OR P4, PT, R0, UR10, P0 ;  /* 0x0000000a00007c0c */ /* 0x000fe20008786670 */
[----:B------:R-:W-:Y:S01]  /*1690*/  IMAD R19, R21, UR13, R20 ;  /* 0x0000000d15137c24 */ /* 0x000fe2000f8e0214 */
[----:B------:R-:W-:Y:S02]  /*16a0*/  LEA R6, P6, R14, UR14, 0x1 ;  /* 0x0000000e0e067c11 */ /* 0x000fe4000f8c08ff */
[----:B------:R-:W-:Y:S01]  /*16b0*/  ISETP.GE.OR P0, PT, R4, UR10, P0 ;  /* 0x0000000a04007c0c */ /* 0x000fe20008706670 */
[----:B------:R-:W-:Y:S01]  /*16c0*/  IMAD.IADD R15, R19, 0x1, R15 ;  /* 0x00000001130f7824 */ /* 0x000fe200078e020f */
[----:B------:R-:W-:-:S04]  /*16d0*/  PRMT R19, R7, 0x7610, R19 ;  /* 0x0000761007137816 */ /* 0x000fc80000000013 */
[----:B------:R-:W-:Y:S01]  /*16e0*/  LEA.HI.X R7, R14, UR15, R15, 0x1, P6 ;  /* 0x0000000f0e077c11 */ /* 0x000fe2000b0f0c0f */
[----:B------:R0:W-:Y:S02]  /*16f0*/  @!P2 STG.E.U16 desc[UR8][R10.64], R19 ;  /* 0x000000130a00a986 */ /* 0x0001e4000c101508 */
[----:B------:R-:W-:Y:S05]  /*1700*/  @P4 BRA `(.L_x_13) ;  /* 0x0000000000184947 */ /* 0x000fea0003800000 */
[----:B------:R-:W2:Y:S01]  /*1710*/  LDG.E.U16 R14, desc[UR8][R8.64+0x2] ;  /* 0x00000208080e7981 */ /* 0x000ea2000c1e1500 */
[----:B------:R-:W-:Y:S02]  /*1720*/  ULDC.U16 UR16, c[0x0][0x240] ;  /* 0x0000900000107ab9 */ /* 0x000fe40000000400 */
[----:B--2---:R-:W-:Y:S01]  /*1730*/  HMUL2 R22, R14.H0_H0, UR16.H0_H0 ;  /* 0x200000100e167c32 */ /* 0x004fe20008000800 */
[----:B------:R-:W-:-:S03]  /*1740*/  ULDC.U16 UR16, c[0x0][0x21c] ;  /* 0x0000870000107ab9 */ /* 0x000fc60000000400 */
[----:B------:R-:W-:-:S05]  /*1750*/  HFMA2 R22, R44.H0_H0, UR16.H0_H0, R22.H0_H0 ;  /* 0x200000102c167c31 */ /* 0x000fca0008040816 */
[----:B------:R1:W-:Y:S02]  /*1760*/  STG.E.U16 desc[UR8][R10.64+0x2], R22 ;  /* 0x000002160a007986 */ /* 0x0003e4000c101508 */
.L_x_13:
[----:B------:R-:W-:Y:S05]  /*1770*/  BSYNC B0 ;  /* 0x0000000000007941 */ /* 0x000fea0003800000 */
.L_x_12:
        /* <DEDUP_REMOVED lines=8> */
.L_x_15:
[----:B------:R-:W-:Y:S05]  /*1800*/  BSYNC B0 ;  /* 0x0000000000007941 */ /* 0x000fea0003800000 */
.L_x_14:
[----:B------:R-:W-:Y:S04]  /*1810*/  BSSY B0, `(.L_x_16) ;  /* 0x0000016000007945 */ /* 0x000fe80003800000 */
[----:B------:R-:W-:Y:S05]  /*1820*/  @P5 BRA `(.L_x_17) ;  /* 0x0000000000505947 */ /* 0x000fea0003800000 */
[----:B------:R-:W-:Y:S01]  /*1830*/  SHF.R.S32.HI R14, RZ, 0x1f, R21 ;  /* 0x0000001fff0e7819 */ /* 0x000fe20000011415 */
[----:B------:R-:W-:Y:S01]  /*1840*/  ULDC.U16 UR11, c[0x0][0x240] ;  /* 0x00009000000b7ab9 */ /* 0x000fe20000000400 */
[----:B------:R-:W-:-:S03]  /*1850*/  SHF.R.S32.HI R25, RZ, 0x1f, R24 ;  /* 0x0000001fff197819 */ /* 0x000fc60000011418 */
[----:B------:R-:W-:-:S04]  /*1860*/  IMAD R8, R14, UR12, RZ ;  /* 0x0000000c0e087c24 */ /* 0x000fc8000f8e02ff */
[C---:B------:R-:W-:Y:S02]  /*1870*/  IMAD R5, R21.reuse, UR13, R8 ;  /* 0x0000000d15057c24 */ /* 0x040fe4000f8e0208 */
[----:B--2---:R-:W-:-:S05]  /*1880*/  IMAD.WIDE.U32 R8, R21, UR12, R24 ;  /* 0x0000000c15087c25 */ /* 0x004fca000f8e0018 */
[----:B------:R-:W-:Y:S02]  /*1890*/  IADD3 R5, R9, R5, RZ ;  /* 0x0000000509057210 */ /* 0x000fe40007ffe0ff */
[----:B01----:R-:W-:-:S04]  /*18a0*/  LEA R10, P0, R8, UR14, 0x1 ;  /* 0x0000000e080a7c11 */ /* 0x003fc8000f8008ff */
[----:B------:R-:W-:-:S05]  /*18b0*/  LEA.HI.X R11, R8, UR15, R5, 0x1, P0 ;  /* 0x0000000f080b7c11 */ /* 0x000fca00080f0c05 */
[----:B------:R-:W2:Y:S01]  /*18c0*/  LDG.E.U16 R10, desc[UR8][R10.64] ;  /* 0x000000080a0a7981 */ /* 0x000ea2000c1e1500 */
[----:B------:R-:W-:Y:S02]  /*18d0*/  IMAD R14, R14, UR4, RZ ;  /* 0x000000040e0e7c24 */ /* 0x000fe4000f8e02ff */
[----:B------:R-:W-:-:S04]  /*18e0*/  IMAD.WIDE.U32 R8, R21, UR4, R24 ;  /* 0x0000000415087c25 */ /* 0x000fc8000f8e0018 */
[----:B------:R-:W-:Y:S01]  /*18f0*/  IMAD R15, R21, UR5, R14 ;  /* 0x00000005150f7c24 */ /* 0x000fe2000f8e020e */
[----:B------:R-:W-:-:S03]  /*1900*/  LEA R14, P0, R8, UR6, 0x1 ;  /* 0x00000006080e7c11 */ /* 0x000fc6000f8008ff */
[----:B------:R-:W-:-:S05]  /*1910*/  IMAD.IADD R9, R9, 0x1, R15 ;  /* 0x0000000109097824 */ /* 0x000fca00078e020f */
[----:B------:R-:W-:Y:S01]  /*1920*/  LEA.HI.X R15, R8, UR7, R9, 0x1, P0 ;  /* 0x00000007080f7c11 */ /* 0x000fe200080f0c09 */
[----:B--2---:R-:W-:Y:S01]  /*1930*/  HMUL2 R5, R10.H0_H0, UR11.H0_H0 ;  /* 0x2000000b0a057c32 */ /* 0x004fe20008000800 */
[----:B------:R-:W-:-:S03]  /*1940*/  ULDC.U16 UR11, c[0x0][0x21c] ;  /* 0x00008700000b7ab9 */ /* 0x000fc60000000400 */
[----:B------:R-:W-:-:S05]  /*1950*/  HFMA2 R5, R16.H0_H0, UR11.H0_H0, R5.H0_H0 ;  /* 0x2000000b10057c31 */ /* 0x000fca0008040805 */
[----:B------:R3:W-:Y:S02]  /*1960*/  STG.E.U16 desc[UR8][R14.64], R5 ;  /* 0x000000050e007986 */ /* 0x0007e4000c101508 */
.L_x_17:
[----:B------:R-:W-:Y:S05]  /*1970*/  BSYNC B0 ;  /* 0x0000000000007941 */ /* 0x000fea0003800000 */
.L_x_16:
[----:B---3--:R-:W3:Y:S01]  /*1980*/  @!P3 LDG.E.U16 R5, desc[UR8][R6.64] ;  /* 0x000000080605b981 */ /* 0x008ee2000c1e1500 */
[----:B012---:R-:W3:Y:S01]  /*1990*/  @!P3 LDC.U16 R10, c[0x0][0x240] ;  /* 0x00009000ff0abb82 */ /* 0x007ee20000000400 */
[----:B------:R-:W-:Y:S01]  /*19a0*/  IMAD R12, R12, UR4, RZ ;  /* 0x000000040c0c7c24 */ /* 0x000fe2000f8e02ff */
[----:B------:R-:W-:Y:S01]  /*19b0*/  ISETP.GE.OR P0, PT, R0, UR10, P1 ;  /* 0x0000000a00007c0c */ /* 0x000fe20008f06670 */
[C---:B------:R-:W-:Y:S01]  /*19c0*/  IMAD.WIDE.U32 R8, R21.reuse, UR4, R2 ;  /* 0x0000000415087c25 */ /* 0x040fe2000f8e0002 */
[----:B------:R-:W-:Y:S01]  /*19d0*/  BSSY B0, `(.L_x_18) ;  /* 0x0000011000007945 */ /* 0x000fe20003800000 */
[----:B------:R-:W-:Y:S02]  /*19e0*/  ISETP.GE.OR P1, PT, R4, UR10, P1 ;  /* 0x0000000a04007c0c */ /* 0x000fe40008f26670 */
[----:B------:R-:W-:Y:S01]  /*19f0*/  IMAD R3, R21, UR5, R12 ;  /* 0x0000000515037c24 */ /* 0x000fe2000f8e020c */
[----:B------:R-:W0:Y:S01]  /*1a00*/  @!P3 LDC.U16 R14, c[0x0][0x21c] ;  /* 0x00008700ff0ebb82 */ /* 0x000e220000000400 */
[----:B------:R-:W-:-:S03]  /*1a10*/  LEA R2, P2, R8, UR6, 0x1 ;  /* 0x0000000608027c11 */ /* 0x000fc6000f8408ff */
[----:B------:R-:W-:-:S04]  /*1a20*/  IADD3 R3, R3, R9, RZ ;  /* 0x0000000903037210 */ /* 0x000fc80007ffe0ff */
[----:B------:R-:W-:Y:S01]  /*1a30*/  LEA.HI.X R3, R8, UR7, R3, 0x1, P2 ;  /* 0x0000000708037c11 */ /* 0x000fe200090f0c03 */
[----:B---3--:R-:W-:-:S04]  /*1a40*/  @!P3 HMUL2 R5, R5.H0_H0, R10.H0_H0 ;  /* 0x2000000a0505b232 */ /* 0x008fc80000000800 */
[----:B0-----:R-:W-:-:S05]  /*1a50*/  @!P3 HFMA2 R5, R13.H0_H0, R14.H0_H0, R5.H0_H0 ;  /* 0x2000000e0d05b231 */ /* 0x001fca0000040805 */
[----:B------:R0:W-:Y:S01]  /*1a60*/  @!P3 STG.E.U16 desc[UR8][R2.64], R5 ;  /* 0x000000050200b986 */ /* 0x0001e2000c101508 */
[----:B------:R-:W-:Y:S05]  /*1a70*/  @P0 BRA `(.L_x_19) ;  /* 0x0000000000180947 */ /* 0x000fea0003800000 */
[----:B------:R-:W2:Y:S01]  /*1a80*/  LDG.E.U16 R0, desc[UR8][R6.64+0x2] ;  /* 0x0000020806007981 */ /* 0x000ea2000c1e1500 */
[----:B------:R-:W-:Y:S02]  /*1a90*/  ULDC.U16 UR4, c[0x0][0x240] ;  /* 0x0000900000047ab9 */ /* 0x000fe40000000400 */
[----:B--2---:R-:W-:Y:S01]  /*1aa0*/  HMUL2 R9, R0.H0_H0, UR4.H0_H0 ;  /* 0x2000000400097c32 */ /* 0x004fe20008000800 */
[----:B------:R-:W-:-:S03]  /*1ab0*/  ULDC.U16 UR4, c[0x0][0x21c] ;  /* 0x0000870000047ab9 */ /* 0x000fc60000000400 */
[----:B------:R-:W-:-:S05]  /*1ac0*/  HFMA2 R9, R18.H0_H0, UR4.H0_H0, R9.H0_H0 ;  /* 0x2000000412097c31 */ /* 0x000fca0008040809 */
[----:B------:R1:W-:Y:S02]  /*1ad0*/  STG.E.U16 desc[UR8][R2.64+0x2], R9 ;  /* 0x0000020902007986 */ /* 0x0003e4000c101508 */
.L_x_19:
[----:B------:R-:W-:Y:S05]  /*1ae0*/  BSYNC B0 ;  /* 0x0000000000007941 */ /* 0x000fea0003800000 */
.L_x_18:
[----:B------:R-:W-:Y:S05]  /*1af0*/  @P1 EXIT ;  /* 0x000000000000194d */ /* 0x000fea0003800000 */
[----:B------:R-:W2:Y:S01]  /*1b00*/  LDG.E.U16 R6, desc[UR8][R6.64+0x4] ;  /* 0x0000040806067981 */ /* 0x000ea2000c1e1500 */
[----:B------:R-:W-:Y:S02]  /*1b10*/  ULDC.U16 UR4, c[0x0][0x240] ;  /* 0x0000900000047ab9 */ /* 0x000fe40000000400 */
[----:B--2---:R-:W-:Y:S01]  /*1b20*/  HMUL2 R0, R6.H0_H0, UR4.H0_H0 ;  /* 0x2000000406007c32 */ /* 0x004fe20008000800 */
[----:B------:R-:W-:-:S03]  /*1b30*/  ULDC.U16 UR4, c[0x0][0x21c] ;  /* 0x0000870000047ab9 */ /* 0x000fc60000000400 */
[----:B------:R-:W-:-:S05]  /*1b40*/  HFMA2 R0, R17.H0_H0, UR4.H0_H0, R0.H0_H0 ;  /* 0x2000000411007c31 */ /* 0x000fca0008040800 */
[----:B------:R-:W-:Y:S01]  /*1b50*/  STG.E.U16 desc[UR8][R2.64+0x4], R0 ;  /* 0x0000040002007986 */ /* 0x000fe2000c101508 */
[----:B------:R-:W-:Y:S05]  /*1b60*/  EXIT ;  /* 0x000000000000794d */ /* 0x000fea0003800000 */
.L_x_20:
[----:B------:R-:W-:-:S00]  /*1b70*/  BRA `(.L_x_20) ;  /* 0xfffffffc00fc7947 */ /* 0x000fc0000383ffff */
[----:B------:R-:W-:-:S00]  /*1b80*/  NOP ;  /* 0x0000000000007918 */ /* 0x000fc00000000000 */
[----:B------:R-:W-:-:S00]  /*1b90*/  NOP ;  /* 0x0000000000007918 */ /* 0x000fc00000000000 */
[----:B------:R-:W-:-:S00]  /*1ba0*/  NOP ;  /* 0x0000000000007918 */ /* 0x000fc00000000000 */
[----:B------:R-:W-:-:S00]  /*1bb0*/  NOP ;  /* 0x0000000000007918 */ /* 0x000fc00000000000 */
[----:B------:R-:W-:-:S00]  /*1bc0*/  NOP ;  /* 0x0000000000007918 */ /* 0x000fc00000000000 */
[----:B------:R-:W-:-:S00]  /*1bd0*/  NOP ;  /* 0x0000000000007918 */ /* 0x000fc00000000000 */
[----:B------:R-:W-:-:S00]  /*1be0*/  NOP ;  /* 0x0000000000007918 */ /* 0x000fc00000000000 */
[----:B------:R-:W-:-:S00]  /*1bf0*/  NOP ;  /* 0x0000000000007918 */ /* 0x000fc00000000000 */
.L_x_105:


//--------------------- .text._ZN7cutlass9reference6device6kernel4GemmINS_9TensorRefINS_6half_tENS_6layout8RowMajorEEENS4_IS5_NS6_11ColumnMajorEEESA_S5_S5_NS_11MatrixShapeILi4ELi4EEENS_12multiply_addIS5_S5_S5_EENS_16NumericConverterIS5_S5_LNS_15FloatRoundStyleE2EEEEEvNS_4gemm9GemmCoordET2_T_T0_SK_T1_SN_T3_ --------------------------
	.section	.text._ZN7cutlass9reference6device6kernel4GemmINS_9TensorRefINS_6half_tENS_6layout8RowMajorEEENS4_IS5_NS6_11ColumnMajorEEESA_S5_S5_NS_11MatrixShapeILi4ELi4EEENS_12multiply_addIS5_S5_S5_EENS_16NumericConverterIS5_S5_LNS_15FloatRoundStyleE2EEEEEvNS_4gemm9GemmCoordET2_T_T0_SK_T1_SN_T3_,"ax",@progbits
	.align	128
        .global         _ZN7cutlass9reference6device6kernel4GemmINS_9TensorRefINS_6half_tENS_6layout8RowMajorEEENS4_IS5_NS6_11ColumnMajorEEESA_S5_S5_NS_11MatrixShapeILi4ELi4EEENS_12multiply_addIS5_S5_S5_EENS_16NumericConverterIS5_S5_LNS_15FloatRoundStyleE2EEEEEvNS_4gemm9GemmCoordET2_T_T0_SK_T1_SN_T3_
        .type           _ZN7cutlass9reference6device6kernel4GemmINS_9TensorRefINS_6half_tENS_6layout8RowMajorEEENS4_IS5_NS6_11ColumnMajorEEESA_S5_S5_NS_11MatrixShapeILi4ELi4EEENS_12multiply_addIS5_S5_S5_EENS_16NumericConverterIS5_S5_LNS_15FloatRoundStyleE2EEEEEvNS_4gemm9GemmCoordET2_T_T0_SK_T1_SN_T3_,@function
        .size           _ZN7cutlass9reference6device6kernel4GemmINS_9TensorRefINS_6half_tENS_6layout8RowMajorEEENS4_IS5_NS6_11ColumnMajorEEESA_S5_S5_NS_11MatrixShapeILi4ELi4EEENS_12multiply_addIS5_S5_S5_EENS_16NumericConverterIS5_S5_LNS_15FloatRoundStyleE2EEEEEvNS_4gemm9GemmCoordET2_T_T0_SK_T1_SN_T3_,(.L_x_106 - _ZN7cutlass9reference6device6kernel4GemmINS_9TensorRefINS_6half_tENS_6layout8RowMajorEEENS4_IS5_NS6_11ColumnMajorEEESA_S5_S5_NS_11MatrixShapeILi4ELi4EEENS_12multiply_addIS5_S5_S5_EENS_16NumericConverterIS5_S5_LNS_15FloatRoundStyleE2EEEEEvNS_4gemm9GemmCoordET2_T_T0_SK_T1_SN_T3_)
        .other          _ZN7cutlass9reference6device6kernel4GemmINS_9TensorRefINS_6half_tENS_6layout8RowMajorEEENS4_IS5_NS6_11ColumnMajorEEESA_S5_S5_NS_11MatrixShapeILi4ELi4EEENS_12multiply_addIS5_S5_S5_EENS_16NumericConverterIS5_S5_LNS_15FloatRoundStyleE2EEEEEvNS_4gemm9GemmCoordET2_T_T0_SK_T1_SN_T3_,@"STO_CUDA_ENTRY STV_DEFAULT"
_ZN7cutlass9reference6device6kernel4GemmINS_9TensorRefINS_6half_tENS_6layout8RowMajorEEENS4_IS5_NS6_11ColumnMajorEEESA_S5_S5_NS_11MatrixShapeILi4ELi4EEENS_12multiply_addIS5_S5_S5_EENS_16NumericConverterIS5_S5_LNS_15FloatRoundStyleE2EEEEEvNS_4gemm9GemmCoordET2_T_T0_SK_T1_SN_T3_:
.text._ZN7cutlass9reference6device6kernel4GemmINS_9TensorRefINS_6half_tENS_6layout8RowMajorEEENS4_IS5_NS6_11ColumnMajorEEESA_S5_S5_NS_11MatrixShapeILi4ELi4EEENS_12multiply_addIS5_S5_S5_EENS_16NumericConverterIS5_S5_LNS_15FloatRoundStyleE2EEEEEvNS_4gemm9GemmCoordET2_T_T0_SK_T1_SN_T3_:
[----:B------:R-:W-:Y:S01]  /*0000*/  LDC R1, c[0x0][0x28] ;  /* 0x00000a00ff017b82 */ /* 0x000fe20000000800 */
[----:B------:R-:W0:Y:S01]  /*0010*/  S2R R24, SR_TID.X ;  /* 0x0000000000187919 */ /* 0x000e220000002100 */
[----:B------:R-:W-:Y:S01]  /*0020*/  ULDC UR5, c[0x0][0x218] ;  /* 0x0000860000057ab9 */ /* 0x000fe20000000800 */
[----:B------:R-:W-:Y:S01]  /*0030*/  ULDC UR4, c[0x0][0x0] ;  /* 0x0000000000047ab9 */ /* 0x000fe20000000800 */
[----:B------:R-:W-:Y:S01]  /*0040*/  UISETP.GE.AND UP0, UPT, UR5, 0x1, UPT ;  /* 0x000000010500788c */ /* 0x000fe2000bf06270 */
[----:B------:R-:W0:Y:S01]  /*0050*/  S2R R3, SR_CTAID.X ;  /* 0x0000000000037919 */ /* 0x000e220000002500 */
[----:B------:R-:W-:Y:S01]  /*0060*/  ULDC.U16 UR12, c[0x0][0x268] ;  /* 0x00009a00000c7ab9 */ /* 0x000fe20000000400 */
[----:B------:R-:W-:Y:S01]  /*0070*/  ULDC.64 UR6, c[0x0][0x208] ;  /* 0x0000820000067ab9 */ /* 0x000fe20000000a00 */
[----:B------:R-:W-:Y:S01]  /*0080*/  IMAD.U32 R14, RZ, RZ, UR12 ;  /* 0x0000000cff0e7e24 */ /* 0x000fe2000f8e00ff */
[----:B------:R-:W1:Y:S01]  /*0090*/  S2R R18, SR_CTAID.Y ;  /* 0x0000000000127919 */ /* 0x000e620000002600 */
[----:B------:R-:W-:Y:S01]  /*00a0*/  PLOP3.LUT P0, PT, PT, PT, UP0, 0x80, 0x0 ;  /* 0x000000000000781c */ /* 0x000fe20003f0f008 */
[----:B------:R-:W-:Y:S01]  /*00b0*/  IMAD.U32 R15, RZ, RZ, UR12 ;  /* 0x0000000cff0f7e24 */ /* 0x000fe2000f8e00ff */
[----:B------:R-:W-:Y:S01]  /*00c0*/  MOV R13, UR12 ;  /* 0x0000000c000d7c02 */ /* 0x000fe20008000f00 */
[----:B------:R-:W1:Y:S01]  /*00d0*/  S2R R5, SR_TID.Y ;  /* 0x0000000000057919 */ /* 0x000e620000002200 */
[----:B------:R-:W-:Y:S01]  /*00e0*/  IMAD.U32 R12, RZ, RZ, UR12 ;  /* 0x0000000cff0c7e24 */ /* 0x000fe2000f8e00ff */
[----:B------:R-:W-:Y:S01]  /*00f0*/  MOV R47, UR12 ;  /* 0x0000000c002f7c02 */ /* 0x000fe20008000f00 */
[----:B------:R-:W-:Y:S01]  /*0100*/  IMAD.U32 R23, RZ, RZ, UR12 ;  /* 0x0000000cff177e24 */ /* 0x000fe2000f8e00ff */
[----:B------:R-:W-:Y:S01]  /*0110*/  MOV R19, UR12 ;  /* 0x0000000c00137c02 */ /* 0x000fe20008000f00 */
[----:B------:R-:W-:Y:S01]  /*0120*/  IMAD.U32 R17, RZ, RZ, UR12 ;  /* 0x0000000cff117e24 */ /* 0x000fe2000f8e00ff */
[----:B------:R-:W-:Y:S01]  /*0130*/  MOV R48, UR12 ;  /* 0x0000000c00307c02 */ /* 0x000fe20008000f00 */
[----:B------:R-:W-:Y:S01]  /*0140*/  IMAD.U32 R46, RZ, RZ, UR12 ;  /* 0x0000000cff2e7e24 */ /* 0x000fe2000f8e00ff */
[----:B------:R-:W-:Y:S01]  /*0150*/  MOV R50, UR12 ;  /* 0x0000000c00327c02 */ /* 0x000fe20008000f00 */
[----:B------:R-:W-:-:S02]  /*0160*/  IMAD.U32 R49, RZ, RZ, UR12 ;  /* 0x0000000cff317e24 */ /* 0x000fc4000f8e00ff */
[----:B------:R-:W-:Y:S02]  /*0170*/  IMAD.U32 R21, RZ, RZ, UR12 ;  /* 0x0000000cff157e24 */ /* 0x000fe4000f8e00ff */
[----:B------:R-:W-:Y:S02]  /*0180*/  IMAD.U32 R52, RZ, RZ, UR12 ;  /* 0x0000000cff347e24 */ /* 0x000fe4000f8e00ff */
[----:B------:R-:W-:Y:S02]  /*0190*/  IMAD.U32 R53, RZ, RZ, UR12 ;  /* 0x0000000cff357e24 */ /* 0x000fe4000f8e00ff */
[----:B------:R-:W-:Y:S02]  /*01a0*/  IMAD.U32 R51, RZ, RZ, UR12 ;  /* 0x0000000cff337e24 */ /* 0x000fe4000f8e00ff */
[----:B0-----:R-:W-:Y:S01]  /*01b0*/  IMAD R24, R3, UR4, R24 ;  /* 0x0000000403187c24 */ /* 0x001fe2000f8e0218 */
[----:B------:R-:W-:-:S03]  /*01c0*/  ULDC UR4, c[0x0][0x4] ;  /* 0x0000010000047ab9 */ /* 0x000fc60000000800 */
[----:B------:R-:W-:Y:S02]  /*01d0*/  IMAD.SHL.U32 R24, R24, 0x4, RZ ;  /* 0x0000000418187824 */ /* 0x000fe400078e00ff */
[----:B-1----:R-:W-:-:S05]  /*01e0*/  IMAD R18, R18, UR4, R5 ;  /* 0x0000000412127c24 */ /* 0x002fca000f8e0205 */
[----:B------:R-:W-:Y:S01]  /*01f0*/  SHF.L.U32 R18, R18, 0x2, RZ ;  /* 0x0000000212127819 */ /* 0x000fe200000006ff */
[----:B------:R-:W-:Y:S06]  /*0200*/  @!P0 BRA `(.L_x_21) ;  /* 0x0000000800608947 */ /* 0x000fec0003800000 */
[----:B------:R-:W-:Y:S01]  /*0210*/  SHF.R.S32.HI R0, RZ, 0x1f, R24 ;  /* 0x0000001fff007819 */ /* 0x000fe20000011418 */
[C---:B------:R-:W-:Y:S01]  /*0220*/  VIADD R22, R24.reuse, 0x2 ;  /* 0x0000000218167836 */ /* 0x040fe20000000000 */
[C---:B------:R-:W-:Y:S01]  /*0230*/  IADD3 R34, R24.reuse, 0x1, RZ ;  /* 0x0000000118227810 */ /* 0x040fe20007ffe0ff */
[----:B------:R-:W-:Y:S01]  /*0240*/  ULDC.64 UR8, c[0x0][0x228] ;  /* 0x00008a0000087ab9 */ /* 0x000fe20000000a00 */
[----:B------:R-:W-:Y:S01]  /*0250*/  VIADD R20, R24, 0x3 ;  /* 0x0000000318147836 */ /* 0x000fe20000000000 */
[----:B------:R-:W-:Y:S01]  /*0260*/  ULDC.64 UR10, c[0x0][0x220] ;  /* 0x00008800000a7ab9 */ /* 0x000fe20000000a00 */
[----:B------:R-:W-:Y:S01]  /*0270*/  IMAD R17, R0, UR8, RZ ;  /* 0x0000000800117c24 */ /* 0x000fe2000f8e02ff */
[----:B------:R-:W-:Y:S01]  /*0280*/  SHF.R.S32.HI R0, RZ, 0x1f, R34 ;  /* 0x0000001fff007819 */ /* 0x000fe20000011422 */
[----:B------:R-:W-:Y:S01]  /*0290*/  IMAD.WIDE.U32 R2, R34, UR8, RZ ;  /* 0x0000000822027c25 */ /* 0x000fe2000f8e00ff */
[----:B------:R-:W-:Y:S01]  /*02a0*/  SHF.R.S32.HI R10, RZ, 0x1f, R22 ;  /* 0x0000001fff0a7819 */ /* 0x000fe20000011416 */
[----:B------:R-:W-:Y:S01]  /*02b0*/  UMOV UR4, URZ ;  /* 0x0000003f00047c82 */ /* 0x000fe20008000000 */
[----:B------:R-:W-:Y:S01]  /*02c0*/  SHF.R.S32.HI R11, RZ, 0x1f, R20 ;  /* 0x0000001fff0b7819 */ /* 0x000fe20000011414 */
[----:B------:R-:W-:Y:S01]  /*02d0*/  IMAD R15, R0, UR8, RZ ;  /* 0x00000008000f7c24 */ /* 0x000fe2000f8e02ff */
[----:B------:R-:W-:Y:S01]  /*02e0*/  SHF.R.S32.HI R0, RZ, 0x1f, R18 ;  /* 0x0000001fff007819 */ /* 0x000fe20000011412 */
[----:B------:R-:W-:Y:S01]  /*02f0*/  IMAD R13, R10, UR8, RZ ;  /* 0x000000080a0d7c24 */ /* 0x000fe2000f8e02ff */
[----:B------:R-:W-:Y:S01]  /*0300*/  LEA R38, P2, R2, UR10, 0x1 ;  /* 0x0000000a02267c11 */ /* 0x000fe2000f8408ff */
[----:B------:R-:W-:Y:S01]  /*0310*/  IMAD R15, R34, UR9, R15 ;  /* 0x00000009220f7c24 */ /* 0x000fe2000f8e020f */
[----:B------:R-:W-:Y:S01]  /*0320*/  IADD3 R44, R18, 0x2, RZ ;  /* 0x00000002122c7810 */ /* 0x000fe20007ffe0ff */
[----:B------:R-:W-:Y:S01]  /*0330*/  IMAD R11, R11, UR8, RZ ;  /* 0x000000080b0b7c24 */ /* 0x000fe2000f8e02ff */
[----:B------:R-:W-:Y:S01]  /*0340*/  MOV R47, UR12 ;  /* 0x0000000c002f7c02 */ /* 0x000fe20008000f00 */
[----:B------:R-:W-:Y:S01]  /*0350*/  IMAD.WIDE.U32 R4, R22, UR8, RZ ;  /* 0x0000000816047c25 */ /* 0x000fe2000f8e00ff */
[----:B------:R-:W-:-:S03]  /*0360*/  MOV R19, UR12 ;  /* 0x0000000c00137c02 */ /* 0x000fc60008000f00 */
[----:B------:R-:W-:Y:S01]  /*0370*/  IMAD R13, R22, UR9, R13 ;  /* 0x00000009160d7c24 */ /* 0x000fe2000f8e020d */
[----:B------:R-:W-:Y:S01]  /*0380*/  LEA R36, P1, R4, UR10, 0x1 ;  /* 0x0000000a04247c11 */ /* 0x000fe2000f8208ff */
[----:B------:R-:W-:Y:S02]  /*0390*/  IMAD.IADD R39, R3, 0x1, R15 ;  /* 0x0000000103277824 */ /* 0x000fe400078e020f */
[C---:B------:R-:W-:Y:S01]  /*03a0*/  VIADD R43, R18.reuse, 0x3 ;  /* 0x00000003122b7836 */ /* 0x040fe20000000000 */
[----:B------:R-:W-:Y:S01]  /*03b0*/  IADD3 R37, R5, R13, RZ ;  /* 0x0000000d05257210 */ /* 0x000fe20007ffe0ff */
[----:B------:R-:W-:Y:S01]  /*03c0*/  VIADD R45, R18, 0x1 ;  /* 0x00000001122d7836 */ /* 0x000fe20000000000 */
[----:B------:R-:W-:Y:S01]  /*03d0*/  LEA.HI.X R39, R2, UR11, R39, 0x1, P2 ;  /* 0x0000000b02277c11 */ /* 0x000fe200090f0c27 */
[----:B------:R-:W-:Y:S01]  /*03e0*/  IMAD.WIDE.U32 R6, R20, UR8, RZ ;  /* 0x0000000814067c25 */ /* 0x000fe2000f8e00ff */
[----:B------:R-:W-:Y:S02]  /*03f0*/  SHF.R.S32.HI R3, RZ, 0x1f, R43 ;  /* 0x0000001fff037819 */ /* 0x000fe4000001142b */
[----:B------:R-:W-:Y:S01]  /*0400*/  SHF.R.S32.HI R2, RZ, 0x1f, R44 ;  /* 0x0000001fff027819 */ /* 0x000fe2000001142c */
[----:B------:R-:W-:Y:S01]  /*0410*/  IMAD.WIDE.U32 R8, R24, UR8, RZ ;  /* 0x0000000818087c25 */ /* 0x000fe2000f8e00ff */
[----:B------:R-:W-:-:S02]  /*0420*/  LEA.HI.X R37, R4, UR11, R37, 0x1, P1 ;  /* 0x0000000b04257c11 */ /* 0x000fc400088f0c25 */
[----:B------:R-:W-:Y:S01]  /*0430*/  LEA R40, P0, R6, UR10, 0x1 ;  /* 0x0000000a06287c11 */ /* 0x000fe2000f8008ff */
[----:B------:R-:W-:Y:S01]  /*0440*/  IMAD R17, R24, UR9, R17 ;  /* 0x0000000918117c24 */ /* 0x000fe2000f8e0211 */
[----:B------:R-:W-:Y:S01]  /*0450*/  LEA R10, P3, R8, UR10, 0x1 ;  /* 0x0000000a080a7c11 */ /* 0x000fe2000f8608ff */
[----:B------:R-:W-:Y:S01]  /*0460*/  IMAD R41, R20, UR9, R11 ;  /* 0x0000000914297c24 */ /* 0x000fe2000f8e020b */
[----:B------:R-:W-:Y:S01]  /*0470*/  ULDC.64 UR8, c[0x0][0x238] ;  /* 0x00008e0000087ab9 */ /* 0x000fe20000000a00 */
[----:B------:R-:W-:Y:S01]  /*0480*/  IMAD.IADD R11, R9, 0x1, R17 ;  /* 0x00000001090b7824 */ /* 0x000fe200078e0211 */
[----:B------:R-:W-:Y:S01]  /*0490*/  ULDC UR10, c[0x0][0x210] ;  /* 0x00008400000a7ab9 */ /* 0x000fe20000000800 */
[----:B------:R-:W-:Y:S01]  /*04a0*/  IMAD R5, R0, UR8, RZ ;  /* 0x0000000800057c24 */ /* 0x000fe2000f8e02ff */
[----:B------:R-:W-:Y:S01]  /*04b0*/  SHF.R.S32.HI R0, RZ, 0x1f, R45 ;  /* 0x0000001fff007819 */ /* 0x000fe2000001142d */
[----:B------:R-:W-:Y:S01]  /*04c0*/  IMAD R4, R3, UR8, RZ ;  /* 0x0000000803047c24 */ /* 0x000fe2000f8e02ff */
[----:B------:R-:W-:Y:S01]  /*04d0*/  LEA.HI.X R11, R8, UR11, R11, 0x1, P3 ;  /* 0x0000000b080b7c11 */ /* 0x000fe200098f0c0b */
[----:B------:R-:W-:Y:S01]  /*04e0*/  IMAD R3, R2, UR8, RZ ;  /* 0x0000000802037c24 */ /* 0x000fe2000f8e02ff */
[----:B------:R-:W-:Y:S01]  /*04f0*/  PRMT R9, RZ, 0x7610, R9 ;  /* 0x00007610ff097816 */ /* 0x000fe20000000009 */
[----:B------:R-:W-:Y:S01]  /*0500*/  IMAD R0, R0, UR8, RZ ;  /* 0x0000000800007c24 */ /* 0x000fe2000f8e02ff */
[----:B------:R-:W-:Y:S01]  /*0510*/  PRMT R2, RZ, 0x7610, R2 ;  /* 0x00007610ff027816 */ /* 0x000fe20000000002 */
[----:B------:R-:W-:Y:S01]  /*0520*/  IMAD.WIDE.U32 R26, R43, UR8, RZ ;  /* 0x000000082b1a7c25 */ /* 0x000fe2000f8e00ff */
[----:B------:R-:W-:-:S03]  /*0530*/  MOV R13, UR12 ;  /* 0x0000000c000d7c02 */ /* 0x000fc60008000f00 */
[----:B------:R-:W-:-:S04]  /*0540*/  IMAD.WIDE.U32 R30, R45, UR8, RZ ;  /* 0x000000082d1e7c25 */ /* 0x000fc8000f8e00ff */
[----:B------:R-:W-:-:S04]  /*0550*/  IMAD.WIDE.U32 R32, R18, UR8, RZ ;  /* 0x0000000812207c25 */ /* 0x000fc8000f8e00ff */
[--C-:B------:R-:W-:Y:S01]  /*0560*/  IMAD R21, R18, UR9, R5.reuse ;  /* 0x0000000912157c24 */ /* 0x100fe2000f8e0205 */
[----:B------:R-:W-:Y:S01]  /*0570*/  PRMT R5, RZ, 0x7610, R5 ;  /* 0x00007610ff057816 */ /* 0x000fe20000000005 */
[--C-:B------:R-:W-:Y:S01]  /*0580*/  IMAD R53, R43, UR9, R4.reuse ;  /* 0x000000092b357c24 */ /* 0x100fe2000f8e0204 */
[----:B------:R-:W-:Y:S01]  /*0590*/  PRMT R4, RZ, 0x7610, R4 ;  /* 0x00007610ff047816 */ /* 0x000fe20000000004 */
[--C-:B------:R-:W-:Y:S01]  /*05a0*/  IMAD R51, R45, UR9, R0.reuse ;  /* 0x000000092d337c24 */ /* 0x100fe2000f8e0200 */
[----:B------:R-:W-:Y:S01]  /*05b0*/  PRMT R0, RZ, 0x7610, R0 ;  /* 0x00007610ff007816 */ /* 0x000fe20000000000 */
[----:B------:R-:W-:Y:S01]  /*05c0*/  IMAD.WIDE.U32 R28, R44, UR8, RZ ;  /* 0x000000082c1c7c25 */ /* 0x000fe2000f8e00ff */
[----:B------:R-:W-:-:S03]  /*05d0*/  IADD3 R53, R27, R53, RZ ;  /* 0x000000351b357210 */ /* 0x000fc60007ffe0ff */
[----:B------:R-:W-:Y:S01]  /*05e0*/  IMAD R35, R44, UR9, R3 ;  /* 0x000000092c237c24 */ /* 0x000fe2000f8e0203 */
[----:B------:R-:W-:Y:S01]  /*05f0*/  SHF.L.U64.HI R16, R26, 0x1, R53 ;  /* 0x000000011a107819 */ /* 0x000fe20000010235 */
[----:B------:R-:W-:Y:S01]  /*0600*/  IMAD.IADD R41, R7, 0x1, R41 ;  /* 0x0000000107297824 */ /* 0x000fe200078e0229 */
[----:B------:R-:W-:Y:S01]  /*0610*/  PRMT R7, RZ, 0x7610, R7 ;  /* 0x00007610ff077816 */ /* 0x000fe20000000007 */
[----:B------:R-:W-:Y:S01]  /*0620*/  IMAD.IADD R21, R33, 0x1, R21 ;  /* 0x0000000121157824 */ /* 0x000fe200078e0215 */
[----:B------:R-:W-:Y:S01]  /*0630*/  PRMT R3, RZ, 0x7610, R3 ;  /* 0x00007610ff037816 */ /* 0x000fe20000000003 */
[----:B------:R-:W-:Y:S01]  /*0640*/  IMAD.IADD R51, R31, 0x1, R51 ;  /* 0x000000011f337824 */ /* 0x000fe200078e0233 */
[----:B------:R-:W-:Y:S01]  /*0650*/  LEA.HI.X R41, R6, UR11, R41, 0x1, P0 ;  /* 0x0000000b06297c11 */ /* 0x000fe200080f0c29 */
[----:B------:R-:W-:Y:S01]  /*0660*/  IMAD.IADD R35, R29, 0x1, R35 ;  /* 0x000000011d237824 */ /* 0x000fe200078e0223 */
[----:B------:R-:W-:Y:S01]  /*0670*/  SHF.L.U64.HI R8, R32, 0x1, R21 ;  /* 0x0000000120087819 */ /* 0x000fe20000010215 */
[----:B------:R-:W-:Y:S01]  /*0680*/  IMAD.U32 R15, RZ, RZ, UR12 ;  /* 0x0000000cff0f7e24 */ /* 0x000fe2000f8e00ff */
[----:B------:R-:W-:Y:S01]  /*0690*/  SHF.L.U64.HI R42, R30, 0x1, R51 ;  /* 0x000000011e2a7819 */ /* 0x000fe20000010233 */
[----:B------:R-:W-:Y:S01]  /*06a0*/  IMAD.U32 R12, RZ, RZ, UR12 ;  /* 0x0000000cff0c7e24 */ /* 0x000fe2000f8e00ff */
[----:B------:R-:W-:Y:S01]  /*06b0*/  PRMT R6, RZ, 0x7610, R6 ;  /* 0x00007610ff067816 */ /* 0x000fe20000000006 */
[----:B------:R-:W-:Y:S01]  /*06c0*/  IMAD.U32 R23, RZ, RZ, UR12 ;  /* 0x0000000cff177e24 */ /* 0x000fe2000f8e00ff */
[----:B------:R-:W-:Y:S01]  /*06d0*/  ISETP.GE.AND P0, PT, R24, UR10, PT ;  /* 0x0000000a18007c0c */ /* 0x000fe2000bf06270 */
[----:B------:R-:W-:Y:S01]  /*06e0*/  IMAD.U32 R17, RZ, RZ, UR12 ;  /* 0x0000000cff117e24 */ /* 0x000fe2000f8e00ff */
[----:B------:R-:W-:Y:S01]  /*06f0*/  SHF.L.U64.HI R35, R28, 0x1, R35 ;  /* 0x000000011c237819 */ /* 0x000fe20000010223 */
[----:B------:R-:W-:Y:S01]  /*0700*/  IMAD.U32 R46, RZ, RZ, UR12 ;  /* 0x0000000cff2e7e24 */ /* 0x000fe2000f8e00ff */
[----:B------:R-:W-:Y:S01]  /*0710*/  MOV R21, UR12 ;  /* 0x0000000c00157c02 */ /* 0x000fe20008000f00 */
[----:B------:R-:W-:Y:S01]  /*0720*/  IMAD.U32 R49, RZ, RZ, UR12 ;  /* 0x0000000cff317e24 */ /* 0x000fe2000f8e00ff */
[----:B------:R-:W-:Y:S01]  /*0730*/  MOV R53, UR12 ;  /* 0x0000000c00357c02 */ /* 0x000fe20008000f00 */
[----:B------:R-:W-:Y:S01]  /*0740*/  IMAD.U32 R48, RZ, RZ, UR12 ;  /* 0x0000000cff307e24 */ /* 0x000fe2000f8e00ff */
[----:B------:R-:W-:Y:S01]  /*0750*/  ULDC UR11, c[0x0][0x214] ;  /* 0x00008500000b7ab9 */ /* 0x000fe20000000800 */
[----:B------:R-:W-:Y:S01]  /*0760*/  IMAD.U32 R52, RZ, RZ, UR12 ;  /* 0x0000000cff347e24 */ /* 0x000fe2000f8e00ff */
[----:B------:R-:W-:Y:S01]  /*0770*/  ULDC.64 UR8, c[0x0][0x230] ;  /* 0x00008c0000087ab9 */ /* 0x000fe20000000a00 */
[----:B------:R-:W-:-:S02]  /*0780*/  IMAD.U32 R50, RZ, RZ, UR12 ;  /* 0x0000000cff327e24 */ /* 0x000fc4000f8e00ff */
[----:B------:R-:W-:-:S07]  /*0790*/  IMAD.U32 R51, RZ, RZ, UR12 ;  /* 0x0000000cff337e24 */ /* 0x000fce000f8e00ff */
.L_x_22:
[----:B------:R-:W-:Y:S01]  /*07a0*/  ISETP.GE.AND P1, PT, R34, UR10, PT ;  /* 0x0000000a22007c0c */ /* 0x000fe2000bf26270 */
[----:B------:R-:W2:Y:S01]  /*07b0*/  @!P0 LDG.E.U16 R0, desc[UR6][R10.64] ;  /* 0x000000060a008981 */ /* 0x000ea2000c1e1500 */
[----:B------:R-:W-:Y:S02]  /*07c0*/  ISETP.GE.AND P2, PT, R22, UR10, PT ;  /* 0x0000000a16007c0c */ /* 0x000fe4000bf46270 */
[----:B------:R-:W-:Y:S02]  /*07d0*/  ISETP.GE.AND P4, PT, R18, UR11, PT ;  /* 0x0000000b12007c0c */ /* 0x000fe4000bf86270 */
[----:B------:R-:W-:Y:S02]  /*07e0*/  ISETP.GE.AND P3, PT, R20, UR10, PT ;  /* 0x0000000a14007c0c */ /* 0x000fe4000bf66270 */
[----:B------:R-:W-:Y:S02]  /*07f0*/  PRMT R21, R48, 0x5410, R21 ;  /* 0x0000541030157816 */ /* 0x000fe40000000015 */
[----:B------:R-:W-:-:S02]  /*0800*/  PRMT R19, R49, 0x5410, R19 ;  /* 0x0000541031137816 */ /* 0x000fc40000000013 */
[----:B------:R-:W-:Y:S01]  /*0810*/  PRMT R50, R51, 0x5410, R50 ;  /* 0x0000541033327816 */ /* 0x000fe20000000032 */
[----:B------:R-:W2:Y:S01]  /*0820*/  @!P1 LDG.E.U16 R9, desc[UR6][R38.64] ;  /* 0x0000000626099981 */ /* 0x000ea2000c1e1500 */
[----:B------:R-:W-:Y:S02]  /*0830*/  ISETP.GE.AND P1, PT, R45, UR11, PT ;  /* 0x0000000b2d007c0c */ /* 0x000fe4000bf26270 */
[----:B------:R-:W-:Y:S01]  /*0840*/  PRMT R52, R53, 0x5410, R52 ;  /* 0x0000541035347816 */ /* 0x000fe20000000034 */
[----:B------:R-:W3:Y:S01]  /*0850*/  @!P2 LDG.E.U16 R7, desc[UR6][R36.64] ;  /* 0x000000062407a981 */ /* 0x000ee2000c1e1500 */
[----:B------:R-:W-:-:S03]  /*0860*/  @!P4 LEA R48, P2, R32, UR8, 0x1 ;  /* 0x000000082030cc11 */ /* 0x000fc6000f8408ff */
[----:B------:R-:W3:Y:S01]  /*0870*/  @!P3 LDG.E.U16 R6, desc[UR6][R40.64] ;  /* 0x000000062806b981 */ /* 0x000ee2000c1e1500 */
[----:B------:R-:W-:Y:S02]  /*0880*/  @!P4 IADD3.X R49, R8, UR9, RZ, P2, !PT ;  /* 0x000000090831cc10 */ /* 0x000fe400097fe4ff */
[----:B------:R-:W-:-:S03]  /*0890*/  ISETP.GE.AND P2, PT, R44, UR11, PT ;  /* 0x0000000b2c007c0c */ /* 0x000fc6000bf46270 */
[----:B------:R0:W4:Y:S02]  /*08a0*/  @!P4 LDG.E.U16 R5, desc[UR6][R48.64] ;  /* 0x000000063005c981 */ /* 0x000124000c1e1500 */
[----:B0-----:R-:W-:-:S04]  /*08b0*/  @!P1 LEA R48, P3, R30, UR8, 0x1 ;  /* 0x000000081e309c11 */ /* 0x001fc8000f8608ff */
[----:B------:R-:W-:-:S05]  /*08c0*/  @!P1 IADD3.X R49, R42, UR9, RZ, P3, !PT ;  /* 0x000000092a319c10 */ /* 0x000fca0009ffe4ff */
[----:B------:R0:W5:Y:S01]  /*08d0*/  @!P1 LDG.E.U16 R4, desc[UR6][R48.64] ;  /* 0x0000000630049981 */ /* 0x000162000c1e1500 */
[----:B------:R-:W-:Y:S02]  /*08e0*/  ISETP.GE.AND P1, PT, R43, UR11, PT ;  /* 0x0000000b2b007c0c */ /* 0x000fe4000bf26270 */
[----:B0-----:R-:W-:-:S04]  /*08f0*/  @!P2 LEA R48, P3, R28, UR8, 0x1 ;  /* 0x000000081c30ac11 */ /* 0x001fc8000f8608ff */
[----:B------:R-:W-:-:S05]  /*0900*/  @!P2 IADD3.X R49, R35, UR9, RZ, P3, !PT ;  /* 0x000000092331ac10 */ /* 0x000fca0009ffe4ff */
[----:B------:R0:W5:Y:S02]  /*0910*/  @!P2 LDG.E.U16 R3, desc[UR6][R48.64] ;  /* 0x000000063003a981 */ /* 0x000164000c1e1500 */
[----:B0-----:R-:W-:-:S04]  /*0920*/  @!P1 LEA R48, P2, R26, UR8, 0x1 ;  /* 0x000000081a309c11 */ /* 0x001fc8000f8408ff */
[----:B------:R-:W-:-:S05]  /*0930*/  @!P1 IADD3.X R49, R16, UR9, RZ, P2, !PT ;  /* 0x0000000910319c10 */ /* 0x000fca00097fe4ff */
[----:B------:R0:W5:Y:S01]  /*0940*/  @!P1 LDG.E.U16 R2, desc[UR6][R48.64] ;  /* 0x0000000630029981 */ /* 0x000162000c1e1500 */
[----:B------:R-:W-:-:S04]  /*0950*/  UIADD3 UR4, UR4, 0x1, URZ ;  /* 0x0000000104047890 */ /* 0x000fc8000fffe03f */
[----:B------:R-:W-:Y:S01]  /*0960*/  UISETP.GE.AND UP0, UPT, UR4, UR5, UPT ;  /* 0x000000050400728c */ /* 0x000fe2000bf06270 */
[----:B------:R-:W-:Y:S02]  /*0970*/  PRMT R46, R46, 0x5410, R17 ;  /* 0x000054102e2e7816 */ /* 0x000fe40000000011 */
[----:B------:R-:W-:-:S03]  /*0980*/  PRMT R13, R12, 0x5410, R13 ;  /* 0x000054100c0d7816 */ /* 0x000fc6000000000d */
[----:B------:R-:W-:Y:S02]  /*0990*/  PLOP3.LUT P5, PT, PT, PT, UP0, 0x80, 0x0 ;  /* 0x000000000000781c */ /* 0x000fe40003faf008 */
[----:B0-----:R-:W-:Y:S02]  /*09a0*/  PRMT R48, R47, 0x5410, R23 ;  /* 0x000054102f307816 */ /* 0x001fe40000000017 */
[----:B------:R-:W-:Y:S01]  /*09b0*/  PRMT R15, R15, 0x5410, R14 ;  /* 0x000054100f0f7816 */ /* 0x000fe2000000000e */
[----:B------:R-:W-:Y:S01]  /*09c0*/  UIADD3 UR8, UP1, UR8, 0x2, URZ ;  /* 0x0000000208087890 */ /* 0x000fe2000ff3e03f */
[----:B------:R-:W-:Y:S02]  /*09d0*/  IADD3 R40, P1, R40, 0x2, RZ ;  /* 0x0000000228287810 */ /* 0x000fe40007f3e0ff */
[----:B------:R-:W-:Y:S01]  /*09e0*/  IADD3 R36, P2, R36, 0x2, RZ ;  /* 0x0000000224247810 */ /* 0x000fe20007f5e0ff */
[----:B------:R-:W-:Y:S01]  /*09f0*/  UIADD3.X UR9, URZ, UR9, URZ, UP1, !UPT ;  /* 0x000000093f097290 */ /* 0x000fe20008ffe43f */
[----:B------:R-:W-:-:S02]  /*0a00*/  IADD3 R10, P4, R10, 0x2, RZ ;  /* 0x000000020a0a7810 */ /* 0x000fc40007f9e0ff */
[----:B------:R-:W-:Y:S01]  /*0a10*/  IADD3 R38, P3, R38, 0x2, RZ ;  /* 0x0000000226267810 */ /* 0x000fe20007f7e0ff */
[----:B------:R-:W-:Y:S01]  /*0a20*/  IMAD.X R41, RZ, RZ, R41, P1 ;  /* 0x000000ffff297224 */ /* 0x000fe200008e0629 */
[----:B------:R-:W-:Y:S01]  /*0a30*/  IADD3.X R11, RZ, R11, RZ, P4, !PT ;  /* 0x0000000bff0b7210 */ /* 0x000fe200027fe4ff */
[----:B------:R-:W-:Y:S01]  /*0a40*/  IMAD.X R37, RZ, RZ, R37, P2 ;  /* 0x000000ffff257224 */ /* 0x000fe200010e0625 */
[----:B------:R-:W-:Y:S02]  /*0a50*/  IADD3.X R39, RZ, R39, RZ, P3, !PT ;  /* 0x00000027ff277210 */ /* 0x000fe40001ffe4ff */
[----:B--2---:R-:W-:Y:S02]  /*0a60*/  PRMT R12, R0, 0x5410, R9 ;  /* 0x00005410000c7816 */ /* 0x004fe40000000009 */
[----:B---3--:R-:W-:-:S03]  /*0a70*/  PRMT R17, R7, 0x5410, R6 ;  /* 0x0000541007117816 */ /* 0x008fc60000000006 */
[-C--:B----4-:R-:W-:Y:S02]  /*0a80*/  HFMA2 R51, R12, R5.reuse.H0_H0, R50 ;  /* 0x200000050c337231 */ /* 0x090fe40000000032 */
[----:B------:R-:W-:-:S03]  /*0a90*/  HFMA2 R53, R17, R5.H0_H0, R52 ;  /* 0x2000000511357231 */ /* 0x000fc60000000034 */
[----:B------:R-:W-:Y:S02]  /*0aa0*/  PRMT R50, R51, 0x7632, R50 ;  /* 0x0000763233327816 */ /* 0x000fe40000000032 */
[----:B------:R-:W-:Y:S01]  /*0ab0*/  PRMT R52, R53, 0x7632, R52 ;  /* 0x0000763235347816 */ /* 0x000fe20000000034 */
[----:B-----5:R-:W-:-:S05]  /*0ac0*/  HFMA2 R49, R17, R4.H0_H0, R19 ;  /* 0x2000000411317231 */ /* 0x020fca0000000013 */
[----:B------:R-:W-:Y:S01]  /*0ad0*/  PRMT R19, R49, 0x7632, R19 ;  /* 0x0000763231137816 */ /* 0x000fe20000000013 */
[CC--:B------:R-:W-:Y:S02]  /*0ae0*/  HFMA2 R47, R17.reuse, R3.reuse.H0_H0, R48 ;  /* 0x20000003112f7231 */ /* 0x0c0fe40000000030 */
[C---:B------:R-:W-:Y:S02]  /*0af0*/  HFMA2 R48, R12.reuse, R4.H0_H0, R21 ;  /* 0x200000040c307231 */ /* 0x040fe40000000015 */
[C---:B------:R-:W-:Y:S01]  /*0b00*/  HFMA2 R46, R12.reuse, R3.H0_H0, R46 ;  /* 0x200000030c2e7231 */ /* 0x040fe2000000002e */
[----:B------:R-:W-:Y:S02]  /*0b10*/  PRMT R23, R47, 0x7632, R23 ;  /* 0x000076322f177816 */ /* 0x000fe40000000017 */
[----:B------:R-:W-:Y:S01]  /*0b20*/  PRMT R21, R48, 0x7632, R21 ;  /* 0x0000763230157816 */ /* 0x000fe20000000015 */
[-C--:B------:R-:W-:Y:S02]  /*0b30*/  HFMA2 R15, R17, R2.reuse.H0_H0, R15 ;  /* 0x20000002110f7231 */ /* 0x080fe4000000000f */
[----:B------:R-:W-:Y:S01]  /*0b40*/  HFMA2 R12, R12, R2.H0_H0, R13 ;  /* 0x200000020c0c7231 */ /* 0x000fe2000000000d */
[----:B------:R-:W-:-:S02]  /*0b50*/  PRMT R17, R46, 0x7632, R17 ;  /* 0x000076322e117816 */ /* 0x000fc40000000011 */
[----:B------:R-:W-:Y:S02]  /*0b60*/  PRMT R14, R15, 0x7632, R14 ;  /* 0x000076320f0e7816 */ /* 0x000fe4000000000e */
[----:B------:R-:W-:Y:S01]  /*0b70*/  PRMT R13, R12, 0x7632, R13 ;  /* 0x000076320c0d7816 */ /* 0x000fe2000000000d */
[----:B------:R-:W-:Y:S06]  /*0b80*/  @!P5 BRA `(.L_x_22) ;  /* 0xfffffffc0004d947 */ /* 0x000fec000383ffff */
.L_x_21:
[----:B------:R-:W-:Y:S01]  /*0b90*/  ULDC.64 UR10, c[0x0][0x210] ;  /* 0x00008400000a7ab9 */ /* 0x000fe20000000a00 */
[----:B------:R-:W-:Y:S01]  /*0ba0*/  VIADD R2, R24, 0x1 ;  /* 0x0000000118027836 */ /* 0x000fe20000000000 */
[----:B------:R-:W-:Y:S01]  /*0bb0*/  ISETP.GE.AND P0, PT, R18, UR11, PT ;  /* 0x0000000b12007c0c */ /* 0x000fe2000bf06270 */
[----:B------:R-:W-:Y:S01]  /*0bc0*/  ULDC.64 UR12, c[0x0][0x250] ;  /* 0x00009400000c7ab9 */ /* 0x000fe20000000a00 */
[----:B------:R-:W-:Y:S01]  /*0bd0*/  SHF.R.S32.HI R16, RZ, 0x1f, R18 ;  /* 0x0000001fff107819 */ /* 0x000fe20000011412 */
[----:B------:R-:W-:Y:S01]  /*0be0*/  ULDC.64 UR14, c[0x0][0x248] ;  /* 0x00009200000e7ab9 */ /* 0x000fe20000000a00 */
[----:B------:R-:W-:Y:S01]  /*0bf0*/  ISETP.GE.OR P2, PT, R24, UR10, P0 ;  /* 0x0000000a18007c0c */ /* 0x000fe20008746670 */
[----:B------:R-:W-:Y:S01]  /*0c00*/  BSSY B0, `(.L_x_23) ;  /* 0x0000022000007945 */ /* 0x000fe20003800000 */
        /* <DEDUP_REMOVED lines=11> */
[----:B------:R-:W-:Y:S01]  /*0cc0*/  SHF.R.S32.HI R25, RZ, 0x1f, R24 ;  /* 0x0000001fff197819 */ /* 0x000fe20000011418 */
[----:B------:R-:W-:Y:S02]  /*0cd0*/  ULDC.64 UR8, c[0x0][0x258] ;  /* 0x0000960000087ab9 */ /* 0x000fe40000000a00 */
[----:B------:R-:W-:-:S04]  /*0ce0*/  IMAD R7, R0, UR4, RZ ;  /* 0x0000000400077c24 */ /* 0x000fc8000f8e02ff */
[C---:B------:R-:W-:Y:S02]  /*0cf0*/  IMAD R9, R18.reuse, UR5, R7 ;  /* 0x0000000512097c24 */ /* 0x040fe4000f8e0207 */
[----:B------:R-:W-:Y:S01]  /*0d00*/  IMAD.WIDE.U32 R6, R18, UR4, R24 ;  /* 0x0000000412067c25 */ /* 0x000fe2000f8e0018 */
[----:B------:R-:W-:-:S04]  /*0d10*/  ULDC.64 UR4, c[0x0][0x248] ;  /* 0x0000920000047ab9 */ /* 0x000fc80000000a00 */
[----:B------:R-:W-:Y:S02]  /*0d20*/  IADD3 R7, R7, R9, RZ ;  /* 0x0000000907077210 */ /* 0x000fe40007ffe0ff */
[----:B------:R-:W-:-:S04]  /*0d30*/  LEA R10, P2, R6, UR4, 0x1 ;  /* 0x00000004060a7c11 */ /* 0x000fc8000f8408ff */
[----:B------:R-:W-:Y:S01]  /*0d40*/  LEA.HI.X R11, R6, UR5, R7, 0x1, P2 ;  /* 0x00000005060b7c11 */ /* 0x000fe200090f0c07 */
[----:B------:R-:W-:-:S04]  /*0d50*/  ULDC.64 UR4, c[0x0][0x260] ;  /* 0x0000980000047ab9 */ /* 0x000fc80000000a00 */
[----:B------:R-:W2:Y:S01]  /*0d60*/  LDG.E.U16 R10, desc[UR6][R10.64] ;  /* 0x000000060a0a7981 */ /* 0x000ea2000c1e1500 */
[----:B------:R-:W-:Y:S02]  /*0d70*/  IMAD R9, R0, UR4, RZ ;  /* 0x0000000400097c24 */ /* 0x000fe4000f8e02ff */
[----:B------:R-:W-:Y:S01]  /*0d80*/  IMAD.WIDE.U32 R6, R18, UR4, R24 ;  /* 0x0000000412067c25 */ /* 0x000fe2000f8e0018 */
[----:B------:R-:W-:-:S03]  /*0d90*/  ULDC.U16 UR4, c[0x0][0x240] ;  /* 0x0000900000047ab9 */ /* 0x000fc60000000400 */
        /* <DEDUP_REMOVED lines=8> */
.L_x_24:
[----:B------:R-:W-:Y:S05]  /*0e20*/  BSYNC B0 ;  /* 0x0000000000007941 */ /* 0x000fea0003800000 */
.L_x_23:
[----:B0-----:R-:W2:Y:S01]  /*0e30*/  @!P1 LDG.E.U16 R0, desc[UR6][R4.64] ;  /* 0x0000000604009981 */ /* 0x001ea2000c1e1500 */
[----:B------:R-:W2:Y:S01]  /*0e40*/  @!P1 LDC.U16 R7, c[0x0][0x240] ;  /* 0x00009000ff079b82 */ /* 0x000ea20000000400 */
[----:B------:R-:W-:Y:S01]  /*0e50*/  ULDC.64 UR4, c[0x0][0x260] ;  /* 0x0000980000047ab9 */ /* 0x000fe20000000a00 */
[----:B------:R-:W-:Y:S01]  /*0e60*/  ULDC.64 UR8, c[0x0][0x258] ;  /* 0x0000960000087ab9 */ /* 0x000fe20000000a00 */
[----:B------:R-:W-:-:S04]  /*0e70*/  IMAD R11, R16, UR4, RZ ;  /* 0x00000004100b7c24 */ /* 0x000fc8000f8e02ff */
[----:B------:R-:W-:Y:S01]  /*0e80*/  IMAD R11, R18, UR5, R11 ;  /* 0x00000005120b7c24 */ /* 0x000fe2000f8e020b */
[----:B------:R-:W0:Y:S01]  /*0e90*/  @!P1 LDC.U16 R9, c[0x0][0x21c] ;  /* 0x00008700ff099b82 */ /* 0x000e220000000400 */
[----:B--2---:R-:W-:Y:S02]  /*0ea0*/  @!P1 HMUL2 R8, R0.H0_H0, R7.H0_H0 ;  /* 0x2000000700089232 */ /* 0x004fe40000000800 */
[----:B------:R-:W-:Y:S02]  /*0eb0*/  VIADD R0, R24, 0x2 ;  /* 0x0000000218007836 */ /* 0x000fe40000000000 */
[----:B------:R-:W-:-:S04]  /*0ec0*/  IMAD.WIDE.U32 R6, R18, UR4, R2 ;  /* 0x0000000412067c25 */ /* 0x000fc8000f8e0002 */
[----:B0-----:R-:W-:Y:S01]  /*0ed0*/  @!P1 HFMA2 R50, R50.H0_H0, R9.H0_H0, R8.H0_H0 ;  /* 0x2000000932329231 */ /* 0x001fe20000040808 */
[----:B------:R-:W-:Y:S02]  /*0ee0*/  ISETP.GE.OR P2, PT, R0, UR10, P0 ;  /* 0x0000000a00007c0c */ /* 0x000fe40008746670 */
[----:B------:R-:W-:Y:S02]  /*0ef0*/  IADD3 R7, R11, R7, RZ ;  /* 0x000000070b077210 */ /* 0x000fe40007ffe0ff */
[----:B------:R-:W-:-:S04]  /*0f00*/  LEA R8, P3, R6, UR8, 0x1 ;  /* 0x0000000806087c11 */ /* 0x000fc8000f8608ff */
[----:B------:R-:W-:-:S05]  /*0f10*/  LEA.HI.X R9, R6, UR9, R7, 0x1, P3 ;  /* 0x0000000906097c11 */ /* 0x000fca00098f0c07 */
[----:B------:R0:W-:Y:S01]  /*0f20*/  @!P1 STG.E.U16 desc[UR6][R8.64], R50 ;  /* 0x0000003208009986 */ /* 0x0001e2000c101506 */
[----:B------:R-:W1:Y:S03]  /*0f30*/  @!P2 LDC.U16 R10, c[0x0][0x240] ;  /* 0x00009000ff0aab82 */ /* 0x000e660000000400 */
[----:B------:R-:W1:Y:S01]  /*0f40*/  @!P2 LDG.E.U16 R7, desc[UR6][R4.64+0x2] ;  /* 0x000002060407a981 */ /* 0x000e62000c1e1500 */
[----:B------:R-:W-:-:S04]  /*0f50*/  VIADD R6, R24, 0x3 ;  /* 0x0000000318067836 */ /* 0x000fc80000000000 */
[----:B------:R-:W2:Y:S01]  /*0f60*/  @!P2 LDC.U16 R16, c[0x0][0x21c] ;  /* 0x00008700ff10ab82 */ /* 0x000ea20000000400 */
[----:B------:R-:W-:-:S13]  /*0f70*/  ISETP.GE.OR P0, PT, R6, UR10, P0 ;  /* 0x0000000a06007c0c */ /* 0x000fda0008706670 */
[----:B------:R-:W3:Y:S08]  /*0f80*/  @!P0 LDC.U16 R27, c[0x0][0x240] ;  /* 0x00009000ff1b8b82 */ /* 0x000ef00000000400 */
[----:B------:R-:W4:Y:S01]  /*0f90*/  @!P0 LDC.U16 R29, c[0x0][0x21c] ;  /* 0x00008700ff1d8b82 */ /* 0x000f220000000400 */
[----:B-1----:R-:W-:-:S04]  /*0fa0*/  @!P2 HMUL2 R7, R7.H0_H0, R10.H0_H0 ;  /* 0x2000000a0707a232 */ /* 0x002fc80000000800 */
[----:B--2---:R-:W-:-:S05]  /*0fb0*/  @!P2 HFMA2 R7, R53.H0_H0, R16.H0_H0, R7.H0_H0 ;  /* 0x200000103507a231 */ /* 0x004fca0000040807 */
[----:B------:R-:W-:-:S05]  /*0fc0*/  PRMT R20, R7, 0x7610, R20 ;  /* 0x0000761007147816 */ /* 0x000fca0000000014 */
[----:B------:R0:W-:Y:S04]  /*0fd0*/  @!P2 STG.E.U16 desc[UR6][R8.64+0x2], R20 ;  /* 0x000002140800a986 */ /* 0x0001e8000c101506 */
[----:B------:R-:W3:Y:S01]  /*0fe0*/  @!P0 LDG.E.U16 R10, desc[UR6][R4.64+0x4] ;  /* 0x00000406040a8981 */ /* 0x000ee2000c1e1500 */
[----:B------:R-:W-:Y:S01]  /*0ff0*/  IADD3 R11, R18, 0x1, RZ ;  /* 0x00000001120b7810 */ /* 0x000fe20007ffe0ff */
[----:B------:R-:W-:Y:S03]  /*1000*/  BSSY B0, `(.L_x_25) ;  /* 0x0000024000007945 */ /* 0x000fe60003800000 */
[----:B------:R-:W-:Y:S02]  /*1010*/  ISETP.GE.AND P1, PT, R11, UR11, PT ;  /* 0x0000000b0b007c0c */ /* 0x000fe4000bf26270 */
[----:B------:R-:W-:-:S02]  /*1020*/  SHF.R.S32.HI R7, RZ, 0x1f, R11 ;  /* 0x0000001fff077819 */ /* 0x000fc4000001140b */
[----:B------:R-:W-:Y:S02]  /*1030*/  ISETP.GE.OR P2, PT, R24, UR10, P1 ;  /* 0x0000000a18007c0c */ /* 0x000fe40008f46670 */
[----:B------:R-:W-:Y:S01]  /*1040*/  ISETP.GE.OR P3, PT, R2, UR10, P1 ;  /* 0x0000000a02007c0c */ /* 0x000fe20008f66670 */
[----:B------:R-:W-:-:S04]  /*1050*/  IMAD R16, R7, UR12, RZ ;  /* 0x0000000c07107c24 */ /* 0x000fc8000f8e02ff */
[C---:B------:R-:W-:Y:S02]  /*1060*/  IMAD R31, R11.reuse, UR13, R16 ;  /* 0x0000000d0b1f7c24 */ /* 0x040fe4000f8e0210 */
[----:B---3--:R-:W-:Y:S02]  /*1070*/  @!P0 HMUL2 R10, R10.H0_H0, R27.H0_H0 ;  /* 0x2000001b0a0a8232 */ /* 0x008fe40000000800 */
[----:B------:R-:W-:-:S04]  /*1080*/  IMAD.WIDE.U32 R26, R11, UR12, R2 ;  /* 0x0000000c0b1a7c25 */ /* 0x000fc8000f8e0002 */
[----:B----4-:R-:W-:Y:S02]  /*1090*/  @!P0 HFMA2 R10, R52.H0_H0, R29.H0_H0, R10.H0_H0 ;  /* 0x2000001d340a8231 */ /* 0x010fe4000004080a */
[----:B------:R-:W-:Y:S01]  /*10a0*/  IMAD.IADD R5, R31, 0x1, R27 ;  /* 0x000000011f057824 */ /* 0x000fe200078e021b */
[C---:B------:R-:W-:Y:S02]  /*10b0*/  LEA R4, P4, R26.reuse, UR14, 0x1 ;  /* 0x0000000e1a047c11 */ /* 0x040fe4000f8808ff */
[----:B------:R0:W-:Y:S02]  /*10c0*/  @!P0 STG.E.U16 desc[UR6][R8.64+0x4], R10 ;  /* 0x0000040a08008986 */ /* 0x0001e4000c101506 */
[----:B------:R-:W-:Y:S01]  /*10d0*/  LEA.HI.X R5, R26, UR15, R5, 0x1, P4 ;  /* 0x0000000f1a057c11 */ /* 0x000fe2000a0f0c05 */
[----:B------:R-:W-:Y:S08]  /*10e0*/  @P2 BRA `(.L_x_26) ;  /* 0x0000000000542947 */ /* 0x000ff00003800000 */
[----:B------:R-:W-:Y:S01]  /*10f0*/  SHF.R.S32.HI R16, RZ, 0x1f, R11 ;  /* 0x0000001fff107819 */ /* 0x000fe2000001140b */
[----:B------:R-:W-:Y:S01]  /*1100*/  ULDC.U16 UR16, c[0x0][0x240] ;  /* 0x0000900000107ab9 */ /* 0x000fe20000000400 */
[----:B0-----:R-:W-:Y:S02]  /*1110*/  SHF.R.S32.HI R9, RZ, 0x1f, R24 ;  /* 0x0000001fff097819 */ /* 0x001fe40000011418 */
[----:B------:R-:W-:Y:S01]  /*1120*/  MOV R8, R24 ;  /* 0x0000001800087202 */ /* 0x000fe20000000f00 */
        /* <DEDUP_REMOVED lines=17> */
.L_x_26:
[----:B------:R-:W-:Y:S05]  /*1240*/  BSYNC B0 ;  /* 0x0000000000007941 */ /* 0x000fea0003800000 */
.L_x_25:
[----:B0-----:R-:W2:Y:S01]  /*1250*/  @!P3 LDG.E.U16 R20, desc[UR6][R4.64] ;  /* 0x000000060414b981 */ /* 0x001ea2000c1e1500 */
[----:B-1----:R-:W2:Y:S01]  /*1260*/  @!P3 LDC.U16 R27, c[0x0][0x240] ;  /* 0x00009000ff1bbb82 */ /* 0x002ea20000000400 */
[----:B------:R-:W-:Y:S01]  /*1270*/  IMAD R10, R7, UR4, RZ ;  /* 0x00000004070a7c24 */ /* 0x000fe2000f8e02ff */
[----:B------:R-:W-:Y:S01]  /*1280*/  ISETP.GE.OR P4, PT, R0, UR10, P1 ;  /* 0x0000000a00007c0c */ /* 0x000fe20008f86670 */
[C---:B------:R-:W-:Y:S01]  /*1290*/  IMAD.WIDE.U32 R8, R11.reuse, UR4, R2 ;  /* 0x000000040b087c25 */ /* 0x040fe2000f8e0002 */
[----:B------:R-:W-:Y:S01]  /*12a0*/  BSSY B0, `(.L_x_27) ;  /* 0x000001d000007945 */ /* 0x000fe20003800000 */
[----:B------:R-:W-:Y:S02]  /*12b0*/  ISETP.GE.OR P1, PT, R6, UR10, P1 ;  /* 0x0000000a06007c0c */ /* 0x000fe40008f26670 */
[----:B------:R-:W-:Y:S01]  /*12c0*/  IMAD R11, R11, UR5, R10 ;  /* 0x000000050b0b7c24 */ /* 0x000fe2000f8e020a */
[----:B------:R-:W0:Y:S01]  /*12d0*/  @!P3 LDC.U16 R22, c[0x0][0x21c] ;  /* 0x00008700ff16bb82 */ /* 0x000e220000000400 */
[----:B------:R-:W-:Y:S01]  /*12e0*/  LEA R10, P0, R8, UR8, 0x1 ;  /* 0x00000008080a7c11 */ /* 0x000fe2000f8008ff */
[----:B------:R-:W-:-:S02]  /*12f0*/  VIADD R7, R18, 0x2 ;  /* 0x0000000212077836 */ /* 0x000fc40000000000 */
[----:B------:R-:W-:-:S03]  /*1300*/  IADD3 R9, R11, R9, RZ ;  /* 0x000000090b097210 */ /* 0x000fc60007ffe0ff */
[----:B------:R-:W-:Y:S02]  /*1310*/  SHF.R.S32.HI R16, RZ, 0x1f, R7 ;  /* 0x0000001fff107819 */ /* 0x000fe40000011407 */
[----:B------:R-:W-:Y:S02]  /*1320*/  LEA.HI.X R11, R8, UR9, R9, 0x1, P0 ;  /* 0x00000009080b7c11 */ /* 0x000fe400080f0c09 */
[----:B------:R-:W-:Y:S01]  /*1330*/  ISETP.GE.AND P0, PT, R7, UR11, PT ;  /* 0x0000000b07007c0c */ /* 0x000fe2000bf06270 */
[----:B------:R-:W-:-:S03]  /*1340*/  IMAD R8, R16, UR12, RZ ;  /* 0x0000000c10087c24 */ /* 0x000fc6000f8e02ff */
[----:B------:R-:W-:Y:S02]  /*1350*/  ISETP.GE.OR P5, PT, R24, UR10, P0 ;  /* 0x0000000a18007c0c */ /* 0x000fe400087a6670 */
[----:B------:R-:W-:Y:S01]  /*1360*/  ISETP.GE.OR P2, PT, R2, UR10, P0 ;  /* 0x0000000a02007c0c */ /* 0x000fe20008746670 */
[----:B--2---:R-:W-:Y:S02]  /*1370*/  @!P3 HMUL2 R20, R20.H0_H0, R27.H0_H0 ;  /* 0x2000001b1414b232 */ /* 0x004fe40000000800 */
[C---:B------:R-:W-:Y:S02]  /*1380*/  IMAD R27, R7.reuse, UR13, R8 ;  /* 0x0000000d071b7c24 */ /* 0x040fe4000f8e0208 */
[----:B0-----:R-:W-:Y:S02]  /*1390*/  @!P3 HFMA2 R9, R21.H0_H0, R22.H0_H0, R20.H0_H0 ;  /* 0x200000161509b231 */ /* 0x001fe40000040814 */
[----:B------:R-:W-:-:S03]  /*13a0*/  IMAD.WIDE.U32 R20, R7, UR12, R2 ;  /* 0x0000000c07147c25 */ /* 0x000fc6000f8e0002 */
[----:B------:R-:W-:Y:S01]  /*13b0*/  PRMT R22, R9, 0x7610, R22 ;  /* 0x0000761009167816 */ /* 0x000fe20000000016 */
[----:B------:R-:W-:Y:S01]  /*13c0*/  IMAD.IADD R21, R27, 0x1, R21 ;  /* 0x000000011b157824 */ /* 0x000fe200078e0215 */
[----:B------:R-:W-:-:S03]  /*13d0*/  LEA R8, P6, R20, UR14, 0x1 ;  /* 0x0000000e14087c11 */ /* 0x000fc6000f8c08ff */
[----:B------:R0:W-:Y:S01]  /*13e0*/  @!P3 STG.E.U16 desc[UR6][R10.64], R22 ;  /* 0x000000160a00b986 */ /* 0x0001e2000c101506 */
[----:B------:R-:W-:Y:S01]  /*13f0*/  LEA.HI.X R9, R20, UR15, R21, 0x1, P6 ;  /* 0x0000000f14097c11 */ /* 0x000fe2000b0f0c15 */
[----:B------:R-:W-:Y:S08]  /*1400*/  @P4 BRA `(.L_x_28) ;  /* 0x0000000000184947 */ /* 0x000ff00003800000 */
[----:B------:R-:W2:Y:S01]  /*1410*/  LDG.E.U16 R20, desc[UR6][R4.64+0x2] ;  /* 0x0000020604147981 */ /* 0x000ea2000c1e1500 */
[----:B------:R-:W-:Y:S02]  /*1420*/  ULDC.U16 UR16, c[0x0][0x240] ;  /* 0x0000900000107ab9 */ /* 0x000fe40000000400 */
[----:B--2---:R-:W-:Y:S01]  /*1430*/  HMUL2 R20, R20.H0_H0, UR16.H0_H0 ;  /* 0x2000001014147c32 */ /* 0x004fe20008000800 */
[----:B------:R-:W-:-:S03]  /*1440*/  ULDC.U16 UR16, c[0x0][0x21c] ;  /* 0x0000870000107ab9 */ /* 0x000fc60000000400 */
[----:B------:R-:W-:-:S05]  /*1450*/  HFMA2 R20, R49.H0_H0, UR16.H0_H0, R20.H0_H0 ;  /* 0x2000001031147c31 */ /* 0x000fca0008040814 */
[----:B------:R1:W-:Y:S02]  /*1460*/  STG.E.U16 desc[UR6][R10.64+0x2], R20 ;  /* 0x000002140a007986 */ /* 0x0003e4000c101506 */
.L_x_28:
[----:B------:R-:W-:Y:S05]  /*1470*/  BSYNC B0 ;  /* 0x0000000000007941 */ /* 0x000fea0003800000 */
.L_x_27:
        /* <DEDUP_REMOVED lines=8> */
.L_x_30:
[----:B------:R-:W-:Y:S05]  /*1500*/  BSYNC B0 ;  /* 0x0000000000007941 */ /* 0x000fea0003800000 */
.L_x_29:
[----:B------:R-:W-:Y:S04]  /*1510*/  BSSY B0, `(.L_x_31) ;  /* 0x0000017000007945 */ /* 0x000fe80003800000 */
[----:B------:R-:W-:Y:S05]  /*1520*/  @P5 BRA `(.L_x_32) ;  /* 0x0000000000545947 */ /* 0x000fea0003800000 */
[----:B0-----:R-:W-:Y:S01]  /*1530*/  SHF.R.S32.HI R22, RZ, 0x1f, R7 ;  /* 0x0000001fff167819 */ /* 0x001fe20000011407 */
[----:B------:R-:W-:Y:S01]  /*1540*/  ULDC.U16 UR16, c[0x0][0x240] ;  /* 0x0000900000107ab9 */ /* 0x000fe20000000400 */
[----:B------:R-:W-:Y:S02]  /*1550*/  SHF.R.S32.HI R21, RZ, 0x1f, R24 ;  /* 0x0000001fff157819 */ /* 0x000fe40000011418 */
[----:B-1----:R-:W-:Y:S01]  /*1560*/  MOV R20, R24 ;  /* 0x0000001800147202 */ /* 0x002fe20000000f00 */
[----:B------:R-:W-:-:S04]  /*1570*/  IMAD R4, R22, UR12, RZ ;  /* 0x0000000c16047c24 */ /* 0x000fc8000f8e02ff */
[C---:B--2---:R-:W-:Y:S02]  /*1580*/  IMAD R11, R7.reuse, UR13, R4 ;  /* 0x0000000d070b7c24 */ /* 0x044fe4000f8e0204 */
        /* <DEDUP_REMOVED lines=15> */
.L_x_32:
[----:B------:R-:W-:Y:S05]  /*1680*/  BSYNC B0 ;  /* 0x0000000000007941 */ /* 0x000fea0003800000 */
.L_x_31:
        /* <DEDUP_REMOVED lines=10> */
[----:B------:R-:W-:Y:S01]  /*1730*/  IADD3 R21, R21, R5, RZ ;  /* 0x0000000515157210 */ /* 0x000fe20007ffe0ff */
[----:B------:R-:W-:Y:S01]  /*1740*/  IMAD R18, R7, UR12, RZ ;  /* 0x0000000c07127c24 */ /* 0x000fe2000f8e02ff */
[----:B------:R-:W-:-:S04]  /*1750*/  ISETP.GE.AND P1, PT, R19, UR11, PT ;  /* 0x0000000b13007c0c */ /* 0x000fc8000bf26270 */
[----:B------:R-:W-:Y:S02]  /*1760*/  ISETP.GE.OR P3, PT, R2, UR10, P1 ;  /* 0x0000000a02007c0c */ /* 0x000fe40008f66670 */
[----:B------:R-:W-:Y:S01]  /*1770*/  ISETP.GE.OR P5, PT, R24, UR10, P1 ;  /* 0x0000000a18007c0c */ /* 0x000fe20008fa6670 */
[----:B--2---:R-:W-:Y:S01]  /*1780*/  @!P2 HMUL2 R5, R11.H0_H0, R20.H0_H0 ;  /* 0x200000140b05a232 */ /* 0x004fe20000000800 */
[----:B------:R-:W-:Y:S01]  /*1790*/  LEA.HI.X R11, R4, UR9, R21, 0x1, P4 ;  /* 0x00000009040b7c11 */ /* 0x000fe2000a0f0c15 */
[C---:B------:R-:W-:Y:S01]  /*17a0*/  IMAD R21, R19.reuse, UR13, R18 ;  /* 0x0000000d13157c24 */ /* 0x040fe2000f8e0212 */
[----:B------:R-:W-:Y:S01]  /*17b0*/  ISETP.GE.OR P4, PT, R0, UR10, P0 ;  /* 0x0000000a00007c0c */ /* 0x000fe20008786670 */
[----:B0-----:R-:W-:Y:S02]  /*17c0*/  @!P2 HFMA2 R5, R17.H0_H0, R22.H0_H0, R5.H0_H0 ;  /* 0x200000161105a231 */ /* 0x001fe40000040805 */
[----:B------:R-:W-:Y:S01]  /*17d0*/  IMAD.WIDE.U32 R16, R19, UR12, R2 ;  /* 0x0000000c13107c25 */ /* 0x000fe2000f8e0002 */
[----:B------:R-:W-:-:S02]  /*17e0*/  ISETP.GE.OR P0, PT, R6, UR10, P0 ;  /* 0x0000000a06007c0c */ /* 0x000fc40008706670 */
        /* <DEDUP_REMOVED lines=12> */
.L_x_34:
[----:B------:R-:W-:Y:S05]  /*18b0*/  BSYNC B0 ;  /* 0x0000000000007941 */ /* 0x000fea0003800000 */
.L_x_33:
        /* <DEDUP_REMOVED lines=8> */
.L_x_36:
[----:B------:R-:W-:Y:S05]  /*1940*/  BSYNC B0 ;  /* 0x0000000000007941 */ /* 0x000fea0003800000 */
.L_x_35:
[----:B------:R-:W-:Y:S04]  /*1950*/  BSSY B0, `(.L_x_37) ;  /* 0x0000016000007945 */ /* 0x000fe80003800000 */
[----:B------:R-:W-:Y:S05]  /*1960*/  @P5 BRA `(.L_x_38) ;  /* 0x0000000000505947 */ /* 0x000fea0003800000 */
[----:B-1----:R-:W-:Y:S01]  /*1970*/  SHF.R.S32.HI R16, RZ, 0x1f, R19 ;  /* 0x0000001fff107819 */ /* 0x002fe20000011413 */
[----:B------:R-:W-:Y:S01]  /*1980*/  ULDC.U16 UR11, c[0x0][0x240] ;  /* 0x00009000000b7ab9 */ /* 0x000fe20000000400 */
[----:B------:R-:W-:-:S03]  /*1990*/  SHF.R.S32.HI R25, RZ, 0x1f, R24 ;  /* 0x0000001fff197819 */ /* 0x000fc60000011418 */
[----:B------:R-:W-:-:S04]  /*19a0*/  IMAD R8, R16, UR12, RZ ;  /* 0x0000000c10087c24 */ /* 0x000fc8000f8e02ff */
[C---:B0-2---:R-:W-:Y:S02]  /*19b0*/  IMAD R11, R19.reuse, UR13, R8 ;  /* 0x0000000d130b7c24 */ /* 0x045fe4000f8e0208 */
[----:B------:R-:W-:-:S05]  /*19c0*/  IMAD.WIDE.U32 R8, R19, UR12, R24 ;  /* 0x0000000c13087c25 */ /* 0x000fca000f8e0018 */
[----:B------:R-:W-:Y:S02]  /*19d0*/  IADD3 R9, R9, R11, RZ ;  /* 0x0000000b09097210 */ /* 0x000fe40007ffe0ff */
[----:B------:R-:W-:-:S04]  /*19e0*/  LEA R10, P0, R8, UR14, 0x1 ;  /* 0x0000000e080a7c11 */ /* 0x000fc8000f8008ff */
        /* <DEDUP_REMOVED lines=12> */
.L_x_38:
[----:B------:R-:W-:Y:S05]  /*1ab0*/  BSYNC B0 ;  /* 0x0000000000007941 */ /* 0x000fea0003800000 */
.L_x_37:
[----:B012---:R-:W2:Y:S01]  /*1ac0*/  @!P3 LDG.E.U16 R10, desc[UR6][R4.64] ;  /* 0x00000006040ab981 */ /* 0x007ea2000c1e1500 */
[----:B---3--:R-:W2:Y:S01]  /*1ad0*/  @!P3 LDC.U16 R11, c[0x0][0x240] ;  /* 0x00009000ff0bbb82 */ /* 0x008ea20000000400 */
        /* <DEDUP_REMOVED lines=10> */
[----:B--2---:R-:W-:-:S04]  /*1b80*/  @!P3 HMUL2 R10, R10.H0_H0, R11.H0_H0 ;  /* 0x2000000b0a0ab232 */ /* 0x004fc80000000800 */
        /* <DEDUP_REMOVED lines=9> */
.L_x_40:
[----:B------:R-:W-:Y:S05]  /*1c20*/  BSYNC B0 ;  /* 0x0000000000007941 */ /* 0x000fea0003800000 */
.L_x_39:
        /* <DEDUP_REMOVED lines=8> */
.L_x_41:
        /* <DEDUP_REMOVED lines=13> */
.L_x_106:


//--------------------- .text._ZN7cutlass6KernelINS_6kernel19ApplyFinalReductionINS_6half_tES3_fS3_NS_4gemm9GemmShapeILi128ELi128ELi32EEELb0EEEEEvNT_6ParamsE --------------------------
	.section	.text._ZN7cutlass6KernelINS_6kernel19ApplyFinalReductionINS_6half_tES3_fS3_NS_4gemm9GemmShapeILi128ELi128ELi32EEELb0EEEEEvNT_6ParamsE,"ax",@progbits
	.align	128
.text._ZN7cutlass6KernelINS_6kernel19ApplyFinalReductionINS_6half_tES3_fS3_NS_4gemm9GemmShapeILi128ELi128ELi32EEELb0EEEEEvNT_6ParamsE:
        .type           _ZN7cutlass6KernelINS_6kernel19ApplyFinalReductionINS_6half_tES3_fS3_NS_4gemm9GemmShapeILi128ELi128ELi32EEELb0EEEEEvNT_6ParamsE,@function
        .size           _ZN7cutlass6KernelINS_6kernel19ApplyFinalReductionINS_6half_tES3_fS3_NS_4gemm9GemmShapeILi128ELi128ELi32EEELb0EEEEEvNT_6ParamsE,(.L_x_99 - _ZN7cutlass6KernelINS_6kernel19ApplyFinalReductionINS_6half_tES3_fS3_NS_4gemm9GemmShapeILi128ELi128ELi32EEELb0EEEEEvNT_6ParamsE)
        .other          _ZN7cutlass6KernelINS_6kernel19ApplyFinalReductionINS_6half_tES3_fS3_NS_4gemm9GemmShapeILi128ELi128ELi32EEELb0EEEEEvNT_6ParamsE,@"STO_CUDA_ENTRY STV_DEFAULT"
_ZN7cutlass6KernelINS_6kernel19ApplyFinalReductionINS_6half_tES3_fS3_NS_4gemm9GemmShapeILi128ELi128ELi32EEELb0EEEEEvNT_6ParamsE:
[----:B------:R-:W-:Y:S01]  /*0000*/  LDC R1, c[0x0][0x28] ;  /* 0x00000a00ff017b82 */ /* 0x000fe20000000800 */
[----:B------:R-:W0:Y:S01]  /*0010*/  S2R R14, SR_CTAID.X ;  /* 0x00000000000e7919 */ /* 0x000e220000002500 */
[----:B------:R-:W-:Y:S01]  /*0020*/  ULDC UR4, c[0x0][0x0] ;  /* 0x0000000000047ab9 */ /* 0x000fe20000000800 */
[----:B------:R-:W-:Y:S01]  /*0030*/  ULDC UR5, c[0x0][0x210] ;  /* 0x0000840000057ab9 */ /* 0x000fe20000000800 */
[----:B------:R-:W0:Y:S02]  /*0040*/  S2R R3, SR_TID.X ;  /* 0x0000000000037919 */ /* 0x000e240000002100 */
[----:B0-----:R-:W-:-:S05]  /*0050*/  IMAD R14, R14, UR4, R3 ;  /* 0x000000040e0e7c24 */ /* 0x001fca000f8e0203 */
[----:B------:R-:W-:-:S13]  /*0060*/  ISETP.GE.AND P0, PT, R14, UR5, PT ;  /* 0x000000050e007c0c */ /* 0x000fda000bf06270 */
[----:B------:R-:W-:Y:S05]  /*0070*/  @P0 EXIT ;  /* 0x000000000000094d */ /* 0x000fea0003800000 */
[----:B------:R-:W0:Y:S01]  /*0080*/  LDC R0, c[0x0][0x214] ;  /* 0x00008500ff007b82 */ /* 0x000e220000000800 */
[----:B------:R-:W-:Y:S01]  /*0090*/  ULDC.64 UR6, c[0x0][0x208] ;  /* 0x0000820000067ab9 */ /* 0x000fe20000000a00 */
[----:B------:R-:W-:Y:S02]  /*00a0*/  IMAD.MOV.U32 R20, RZ, RZ, RZ ;  /* 0x000000ffff147224 */ /* 0x000fe400078e00ff */
[----:B------:R-:W-:Y:S01]  /*00b0*/  IMAD.MOV.U32 R15, RZ, RZ, RZ ;  /* 0x000000ffff0f7224 */ /* 0x000fe200078e00ff */
[----:B0-----:R-:W-:-:S13]  /*00c0*/  ISETP.GE.AND P0, PT, R0, 0x1, PT ;  /* 0x000000010000780c */ /* 0x001fda0003f06270 */
[----:B------:R-:W-:Y:S05]  /*00d0*/  @!P0 BRA `(.L_x_42) ;  /* 0x0000000400848947 */ /* 0x000fea0003800000 */
[----:B------:R-:W-:Y:S01]  /*00e0*/  IADD3 R0, R0, 0x7f, RZ ;  /* 0x0000007f00007810 */ /* 0x000fe20007ffe0ff */
[----:B------:R-:W0:Y:S01]  /*00f0*/  LDC.64 R4, c[0x0][0x228] ;  /* 0x00008a00ff047b82 */ /* 0x000e220000000a00 */
[----:B------:R-:W-:Y:S01]  /*0100*/  USHF.R.S32.HI UR4, URZ, 0x1f, UR5 ;  /* 0x0000001f3f047899 */ /* 0x000fe20008011405 */
[----:B------:R-:W-:Y:S01]  /*0110*/  IMAD.MOV.U32 R15, RZ, RZ, RZ ;  /* 0x000000ffff0f7224 */ /* 0x000fe200078e00ff */
[----:B------:R-:W-:Y:S01]  /*0120*/  SHF.R.S32.HI R7, RZ, 0x1f, R0 ;  /* 0x0000001fff077819 */ /* 0x000fe20000011400 */
[----:B------:R-:W-:-:S03]  /*0130*/  IMAD.MOV.U32 R20, RZ, RZ, RZ ;  /* 0x000000ffff147224 */ /* 0x000fc600078e00ff */
[----:B------:R-:W-:Y:S01]  /*0140*/  LEA.HI R7, R7, R0, RZ, 0x7 ;  /* 0x0000000007077211 */ /* 0x000fe200078f38ff */
[----:B------:R-:W1:Y:S03]  /*0150*/  LDC.64 R2, c[0x0][0x218] ;  /* 0x00008600ff027b82 */ /* 0x000e660000000a00 */
[----:B------:R-:W-:-:S04]  /*0160*/  SHF.R.S32.HI R7, RZ, 0x7, R7 ;  /* 0x00000007ff077819 */ /* 0x000fc80000011407 */
[----:B------:R-:W-:-:S04]  /*0170*/  VIMNMX R16, R7, 0x1, !PT ;  /* 0x0000000107107848 */ /* 0x000fc80007fe0100 */
[C---:B------:R-:W-:Y:S01]  /*0180*/  LOP3.LUT R17, R16.reuse, 0x3, RZ, 0xc0, !PT ;  /* 0x0000000310117812 */ /* 0x040fe200078ec0ff */
[----:B------:R-:W-:Y:S02]  /*0190*/  VIADD R0, R16, 0xffffffff ;  /* 0xffffffff10007836 */ /* 0x000fe40000000000 */
[----:B0-----:R-:W-:-:S03]  /*01a0*/  IMAD.WIDE R4, R14, 0x2, R4 ;  /* 0x000000020e047825 */ /* 0x001fc600078e0204 */
[----:B------:R-:W-:Y:S01]  /*01b0*/  ISETP.GE.U32.AND P0, PT, R0, 0x3, PT ;  /* 0x000000030000780c */ /* 0x000fe20003f06070 */
[----:B------:R-:W-:Y:S01]  /*01c0*/  IMAD.MOV.U32 R6, RZ, RZ, R4 ;  /* 0x000000ffff067224 */ /* 0x000fe200078e0004 */
[----:B------:R-:W-:Y:S01]  /*01d0*/  MOV R21, R5 ;  /* 0x0000000500157202 */ /* 0x000fe20000000f00 */
[----:B-1----:R-:W-:-:S10]  /*01e0*/  IMAD.WIDE R2, R14, 0x2, R2 ;  /* 0x000000020e027825 */ /* 0x002fd400078e0202 */
[----:B------:R-:W-:Y:S05]  /*01f0*/  @!P0 BRA `(.L_x_43) ;  /* 0x0000000000f08947 */ /* 0x000fea0003800000 */
[----:B------:R-:W-:Y:S01]  /*0200*/  IADD3 R16, R16, -R17, RZ ;  /* 0x8000001110107210 */ /* 0x000fe20007ffe0ff */
[----:B------:R-:W-:Y:S01]  /*0210*/  IMAD.MOV.U32 R18, RZ, RZ, R2 ;  /* 0x000000ffff127224 */ /* 0x000fe200078e0002 */
[----:B------:R-:W-:Y:S01]  /*0220*/  MOV R0, R6 ;  /* 0x0000000600007202 */ /* 0x000fe20000000f00 */
[----:B------:R-:W-:Y:S01]  /*0230*/  IMAD.MOV.U32 R19, RZ, RZ, R3 ;  /* 0x000000ffff137224 */ /* 0x000fe200078e0003 */
[----:B------:R-:W-:Y:S01]  /*0240*/  USHF.L.U64.HI UR11, UR5, 0x3, UR4 ;  /* 0x00000003050b7899 */ /* 0x000fe20008010204 */
[----:B------:R-:W-:Y:S01]  /*0250*/  IMAD.MOV.U32 R15, RZ, RZ, RZ ;  /* 0x000000ffff0f7224 */ /* 0x000fe200078e00ff */
[----:B------:R-:W-:Y:S02]  /*0260*/  USHF.L.U32 UR10, UR5, 0x3, URZ ;  /* 0x00000003050a7899 */ /* 0x000fe4000800063f */
[----:B------:R-:W-:Y:S02]  /*0270*/  USHF.L.U64.HI UR9, UR5, 0x1, UR4 ;  /* 0x0000000105097899 */ /* 0x000fe40008010204 */
[----:B------:R-:W-:-:S12]  /*0280*/  USHF.L.U32 UR8, UR5, 0x1, URZ ;  /* 0x0000000105087899 */ /* 0x000fd8000800063f */
.L_x_44:
[----:B------:R-:W-:Y:S01]  /*0290*/  IADD3 R12, P0, R18, UR8, RZ ;  /* 0x00000008120c7c10 */ /* 0x000fe2000ff1e0ff */
[----:B------:R-:W2:Y:S01]  /*02a0*/  LDG.E.LTC128B.U16 R22, desc[UR6][R18.64] ;  /* 0x0000000612167981 */ /* 0x000ea2000c1e1520 */
[----:B------:R-:W-:Y:S02]  /*02b0*/  IADD3 R6, P1, R0, UR8, RZ ;  /* 0x0000000800067c10 */ /* 0x000fe4000ff3e0ff */
[----:B------:R-:W-:Y:S02]  /*02c0*/  IADD3.X R13, R19, UR9, RZ, P0, !PT ;  /* 0x00000009130d7c10 */ /* 0x000fe400087fe4ff */
[----:B------:R-:W-:Y:S01]  /*02d0*/  IADD3 R2, P0, R12, UR8, RZ ;  /* 0x000000080c027c10 */ /* 0x000fe2000ff1e0ff */
[----:B------:R-:W-:Y:S01]  /*02e0*/  IMAD.MOV.U32 R24, RZ, RZ, R0 ;  /* 0x000000ffff187224 */ /* 0x000fe200078e0000 */
[----:B------:R-:W-:Y:S01]  /*02f0*/  MOV R25, R21 ;  /* 0x0000001500197202 */ /* 0x000fe20000000f00 */
[----:B------:R-:W3:Y:S01]  /*0300*/  LDG.E.LTC128B.U16 R12, desc[UR6][R12.64] ;  /* 0x000000060c0c7981 */ /* 0x000ee2000c1e1520 */
[----:B------:R-:W-:-:S02]  /*0310*/  IADD3.X R3, R13, UR9, RZ, P0, !PT ;  /* 0x000000090d037c10 */ /* 0x000fc400087fe4ff */
[----:B------:R-:W-:Y:S01]  /*0320*/  IADD3 R8, P0, R2, UR8, RZ ;  /* 0x0000000802087c10 */ /* 0x000fe2000ff1e0ff */
[----:B------:R-:W4:Y:S01]  /*0330*/  LDG.E.LTC128B.U16 R23, desc[UR6][R24.64] ;  /* 0x0000000618177981 */ /* 0x000f22000c1e1520 */
[----:B------:R-:W-:Y:S02]  /*0340*/  IADD3.X R7, R21, UR9, RZ, P1, !PT ;  /* 0x0000000915077c10 */ /* 0x000fe40008ffe4ff */
[----:B------:R-:W-:Y:S01]  /*0350*/  IADD3 R4, P1, R6, UR8, RZ ;  /* 0x0000000806047c10 */ /* 0x000fe2000ff3e0ff */
[----:B------:R-:W5:Y:S01]  /*0360*/  LDG.E.LTC128B.U16 R2, desc[UR6][R2.64] ;  /* 0x0000000602027981 */ /* 0x000f62000c1e1520 */
[----:B------:R-:W-:Y:S02]  /*0370*/  IADD3.X R9, R3, UR9, RZ, P0, !PT ;  /* 0x0000000903097c10 */ /* 0x000fe400087fe4ff */
[----:B------:R-:W-:Y:S01]  /*0380*/  IADD3.X R5, R7, UR9, RZ, P1, !PT ;  /* 0x0000000907057c10 */ /* 0x000fe20008ffe4ff */
[----:B------:R-:W5:Y:S01]  /*0390*/  LDG.E.LTC128B.U16 R6, desc[UR6][R6.64] ;  /* 0x0000000606067981 */ /* 0x000f62000c1e1520 */
[----:B------:R-:W-:-:S03]  /*03a0*/  IADD3 R10, P1, R4, UR8, RZ ;  /* 0x00000008040a7c10 */ /* 0x000fc6000ff3e0ff */
[----:B------:R-:W5:Y:S01]  /*03b0*/  LDG.E.LTC128B.U16 R24, desc[UR6][R8.64] ;  /* 0x0000000608187981 */ /* 0x000f62000c1e1520 */
[----:B------:R-:W-:-:S03]  /*03c0*/  IADD3.X R11, R5, UR9, RZ, P1, !PT ;  /* 0x00000009050b7c10 */ /* 0x000fc60008ffe4ff */
[----:B------:R0:W5:Y:S04]  /*03d0*/  LDG.E.LTC128B.U16 R4, desc[UR6][R4.64] ;  /* 0x0000000604047981 */ /* 0x000168000c1e1520 */
[----:B------:R-:W5:Y:S01]  /*03e0*/  LDG.E.LTC128B.U16 R13, desc[UR6][R10.64] ;  /* 0x000000060a0d7981 */ /* 0x000f62000c1e1520 */
[----:B------:R-:W-:Y:S01]  /*03f0*/  VIADD R16, R16, 0xfffffffc ;  /* 0xfffffffc10107836 */ /* 0x000fe20000000000 */
[----:B0-----:R-:W-:Y:S02]  /*0400*/  IADD3 R5, P0, R0, UR10, RZ ;  /* 0x0000000a00057c10 */ /* 0x001fe4000ff1e0ff */
[----:B------:R-:W-:Y:S01]  /*0410*/  IADD3 R0, P1, R10, UR8, RZ ;  /* 0x000000080a007c10 */ /* 0x000fe2000ff3e0ff */
[----:B--2---:R-:W-:-:S05]  /*0420*/  HADD2.F32 R25, -RZ, R22.H0_H0 ;  /* 0x20000016ff197230 */ /* 0x004fca0000004100 */
[----:B------:R-:W-:Y:S01]  /*0430*/  FADD R25, R25, R20 ;  /* 0x0000001419197221 */ /* 0x000fe20000000000 */
[----:B---3--:R-:W-:Y:S02]  /*0440*/  HADD2.F32 R12, -RZ, R12.H0_H0 ;  /* 0x2000000cff0c7230 */ /* 0x008fe40000004100 */
[----:B----4-:R-:W-:-:S03]  /*0450*/  HADD2.F32 R22, -RZ, R23.H0_H0 ;  /* 0x20000017ff167230 */ /* 0x010fc60000004100 */
[----:B------:R-:W-:Y:S01]  /*0460*/  FADD R12, R25, R12 ;  /* 0x0000000c190c7221 */ /* 0x000fe20000000000 */
[----:B-----5:R-:W-:Y:S02]  /*0470*/  HADD2.F32 R3, -RZ, R2.H0_H0 ;  /* 0x20000002ff037230 */ /* 0x020fe40000004100 */
[----:B------:R-:W-:Y:S01]  /*0480*/  FADD R22, R22, R15 ;  /* 0x0000000f16167221 */ /* 0x000fe20000000000 */
[----:B------:R-:W-:Y:S01]  /*0490*/  IADD3 R2, P2, R18, UR10, RZ ;  /* 0x0000000a12027c10 */ /* 0x000fe2000ff5e0ff */
[----:B------:R-:W-:Y:S02]  /*04a0*/  HADD2.F32 R7, -RZ, R6.H0_H0 ;  /* 0x20000006ff077230 */ /* 0x000fe40000004100 */
[----:B------:R-:W-:Y:S01]  /*04b0*/  FADD R3, R12, R3 ;  /* 0x000000030c037221 */ /* 0x000fe20000000000 */
[----:B------:R-:W-:Y:S02]  /*04c0*/  HADD2.F32 R24, -RZ, R24.H0_H0 ;  /* 0x20000018ff187230 */ /* 0x000fe40000004100 */
[----:B------:R-:W-:Y:S01]  /*04d0*/  FADD R7, R22, R7 ;  /* 0x0000000716077221 */ /* 0x000fe20000000000 */
[----:B------:R-:W-:-:S02]  /*04e0*/  HADD2.F32 R4, -RZ, R4.H0_H0 ;  /* 0x20000004ff047230 */ /* 0x000fc40000004100 */
[----:B------:R-:W-:Y:S01]  /*04f0*/  FADD R20, R3, R24 ;  /* 0x0000001803147221 */ /* 0x000fe20000000000 */
[----:B------:R-:W-:Y:S02]  /*0500*/  IADD3.X R3, R19, UR11, RZ, P2, !PT ;  /* 0x0000000b13037c10 */ /* 0x000fe400097fe4ff */
[----:B------:R-:W-:Y:S01]  /*0510*/  ISETP.NE.AND P2, PT, R16, RZ, PT ;  /* 0x000000ff1000720c */ /* 0x000fe20003f45270 */
[----:B------:R-:W-:Y:S02]  /*0520*/  HADD2.F32 R13, -RZ, R13.H0_H0 ;  /* 0x2000000dff0d7230 */ /* 0x000fe40000004100 */
[----:B------:R-:W-:-:S04]  /*0530*/  FADD R4, R7, R4 ;  /* 0x0000000407047221 */ /* 0x000fc80000000000 */
[----:B------:R-:W-:Y:S01]  /*0540*/  FADD R15, R4, R13 ;  /* 0x0000000d040f7221 */ /* 0x000fe20000000000 */
[----:B------:R-:W-:Y:S02]  /*0550*/  IADD3.X R4, R21, UR11, RZ, P0, !PT ;  /* 0x0000000b15047c10 */ /* 0x000fe400087fe4ff */
[----:B------:R-:W-:Y:S02]  /*0560*/  IADD3 R18, P0, R8, UR8, RZ ;  /* 0x0000000808127c10 */ /* 0x000fe4000ff1e0ff */
[----:B------:R-:W-:Y:S02]  /*0570*/  IADD3.X R21, R11, UR9, RZ, P1, !PT ;  /* 0x000000090b157c10 */ /* 0x000fe40008ffe4ff */
[----:B------:R-:W-:Y:S01]  /*0580*/  IADD3.X R19, R9, UR9, RZ, P0, !PT ;  /* 0x0000000909137c10 */ /* 0x000fe200087fe4ff */
[----:B------:R-:W-:Y:S08]  /*0590*/  @P2 BRA `(.L_x_44) ;  /* 0xfffffffc003c2947 */ /* 0x000ff0000383ffff */
[----:B------:R-:W-:Y:S01]  /*05a0*/  IMAD.MOV.U32 R6, RZ, RZ, R5 ;  /* 0x000000ffff067224 */ /* 0x000fe200078e0005 */
[----:B------:R-:W-:-:S07]  /*05b0*/  MOV R21, R4 ;  /* 0x0000000400157202 */ /* 0x000fce0000000f00 */
.L_x_43:
[----:B------:R-:W-:-:S13]  /*05c0*/  ISETP.NE.AND P0, PT, R17, RZ, PT ;  /* 0x000000ff1100720c */ /* 0x000fda0003f05270 */
[----:B------:R-:W-:Y:S05]  /*05d0*/  @!P0 BRA `(.L_x_42) ;  /* 0x0000000000448947 */ /* 0x000fea0003800000 */
[----:B------:R-:W-:Y:S02]  /*05e0*/  USHF.L.U64.HI UR4, UR5, 0x1, UR4 ;  /* 0x0000000105047899 */ /* 0x000fe40008010204 */
[----:B------:R-:W-:-:S12]  /*05f0*/  USHF.L.U32 UR5, UR5, 0x1, URZ ;  /* 0x0000000105057899 */ /* 0x000fd8000800063f */
.L_x_45:
[----:B------:R-:W-:Y:S01]  /*0600*/  IMAD.MOV.U32 R4, RZ, RZ, R6 ;  /* 0x000000ffff047224 */ /* 0x000fe200078e0006 */
[----:B------:R0:W2:Y:S01]  /*0610*/  LDG.E.LTC128B.U16 R0, desc[UR6][R2.64] ;  /* 0x0000000602007981 */ /* 0x0000a2000c1e1520 */
[----:B------:R-:W-:-:S05]  /*0620*/  IMAD.MOV.U32 R5, RZ, RZ, R21 ;  /* 0x000000ffff057224 */ /* 0x000fca00078e0015 */
[----:B------:R-:W3:Y:S01]  /*0630*/  LDG.E.LTC128B.U16 R4, desc[UR6][R4.64] ;  /* 0x0000000604047981 */ /* 0x000ee2000c1e1520 */
[----:B------:R-:W-:-:S04]  /*0640*/  IADD3 R17, R17, -0x1, RZ ;  /* 0xffffffff11117810 */ /* 0x000fc80007ffe0ff */
[----:B------:R-:W-:Y:S02]  /*0650*/  ISETP.NE.AND P0, PT, R17, RZ, PT ;  /* 0x000000ff1100720c */ /* 0x000fe40003f05270 */
[----:B0-----:R-:W-:Y:S02]  /*0660*/  IADD3 R2, P2, R2, UR5, RZ ;  /* 0x0000000502027c10 */ /* 0x001fe4000ff5e0ff */
[----:B------:R-:W-:Y:S02]  /*0670*/  IADD3 R6, P1, R6, UR5, RZ ;  /* 0x0000000506067c10 */ /* 0x000fe4000ff3e0ff */
[----:B------:R-:W-:Y:S02]  /*0680*/  IADD3.X R3, R3, UR4, RZ, P2, !PT ;  /* 0x0000000403037c10 */ /* 0x000fe400097fe4ff */
[----:B------:R-:W-:Y:S01]  /*0690*/  IADD3.X R21, R21, UR4, RZ, P1, !PT ;  /* 0x0000000415157c10 */ /* 0x000fe20008ffe4ff */
[----:B--2---:R-:W-:Y:S02]  /*06a0*/  HADD2.F32 R7, -RZ, R0.H0_H0 ;  /* 0x20000000ff077230 */ /* 0x004fe40000004100 */
[----:B---3--:R-:W-:-:S03]  /*06b0*/  HADD2.F32 R0, -RZ, R4.H0_H0 ;  /* 0x20000004ff007230 */ /* 0x008fc60000004100 */
[----:B------:R-:W-:Y:S02]  /*06c0*/  FADD R20, R7, R20 ;  /* 0x0000001407147221 */ /* 0x000fe40000000000 */
[----:B------:R-:W-:Y:S01]  /*06d0*/  FADD R15, R0, R15 ;  /* 0x0000000f000f7221 */ /* 0x000fe20000000000 */
[----:B------:R-:W-:Y:S06]  /*06e0*/  @P0 BRA `(.L_x_45) ;  /* 0xfffffffc00c40947 */ /* 0x000fec000383ffff */
.L_x_42:
[----:B------:R-:W-:Y:S01]  /*06f0*/  FFMA R20, -R15, R15, R20 ;  /* 0x0000000f0f147223 */ /* 0x000fe20000000114 */
[----:B------:R-:W-:Y:S03]  /*0700*/  BSSY B0, `(.L_x_46) ;  /* 0x000000e000007945 */ /* 0x000fe60003800000 */
[----:B------:R-:W-:-:S04]  /*0710*/  FADD R3, R20, 9.9999999747524270788e-07 ;  /* 0x358637bd14037421 */ /* 0x000fc80000000000 */
[----:B------:R-:W-:Y:S01]  /*0720*/  VIADD R2, R3, 0xf3000000 ;  /* 0xf300000003027836 */ /* 0x000fe20000000000 */
[----:B------:R0:W1:Y:S04]  /*0730*/  MUFU.RSQ R0, R3 ;  /* 0x0000000300007308 */ /* 0x0000680000001400 */
[----:B------:R-:W-:-:S13]  /*0740*/  ISETP.GT.U32.AND P0, PT, R2, 0x727fffff, PT ;  /* 0x727fffff0200780c */ /* 0x000fda0003f04070 */
[----:B01----:R-:W-:Y:S05]  /*0750*/  @!P0 BRA `(.L_x_47) ;  /* 0x0000000000108947 */ /* 0x003fea0003800000 */
[----:B------:R-:W-:-:S07]  /*0760*/  MOV R7, 0x780 ;  /* 0x0000078000077802 */ /* 0x000fce0000000f00 */
[----:B------:R-:W-:Y:S05]  /*0770*/  CALL.REL.NOINC `($__internal_1_$__cuda_sm20_sqrt_rn_f32_slowpath) ;  /* 0x00000004004c7944 */ /* 0x000fea0003c00000 */
[----:B------:R-:W-:Y:S01]  /*0780*/  IMAD.MOV.U32 R2, RZ, RZ, R0 ;  /* 0x000000ffff027224 */ /* 0x000fe200078e0000 */
[----:B------:R-:W-:Y:S06]  /*0790*/  BRA `(.L_x_48) ;  /* 0x0000000000107947 */ /* 0x000fec0003800000 */
.L_x_47:
[----:B------:R-:W-:Y:S01]  /*07a0*/  FMUL.FTZ R2, R3, R0 ;  /* 0x0000000003027220 */ /* 0x000fe20000410000 */
[----:B------:R-:W-:-:S03]  /*07b0*/  FMUL.FTZ R0, R0, 0.5 ;  /* 0x3f00000000007820 */ /* 0x000fc60000410000 */
[----:B------:R-:W-:-:S04]  /*07c0*/  FFMA R3, -R2, R2, R3 ;  /* 0x0000000202037223 */ /* 0x000fc80000000103 */
[----:B------:R-:W-:-:S07]  /*07d0*/  FFMA R2, R3, R0, R2 ;  /* 0x0000000003027223 */ /* 0x000fce0000000002 */
.L_x_48:
[----:B------:R-:W-:Y:S05]  /*07e0*/  BSYNC B0 ;  /* 0x0000000000007941 */ /* 0x000fea0003800000 */
.L_x_46:
[----:B------:R-:W-:Y:S01]  /*07f0*/  IADD3 R0, R2, 0x1800000, RZ ;  /* 0x0180000002007810 */ /* 0x000fe20007ffe0ff */
[----:B------:R-:W-:Y:S03]  /*0800*/  BSSY B0, `(.L_x_49) ;  /* 0x000000c000007945 */ /* 0x000fe60003800000 */
[----:B------:R-:W-:-:S04]  /*0810*/  LOP3.LUT R0, R0, 0x7f800000, RZ, 0xc0, !PT ;  /* 0x7f80000000007812 */ /* 0x000fc800078ec0ff */
[----:B------:R-:W-:-:S13]  /*0820*/  ISETP.GT.U32.AND P0, PT, R0, 0x1ffffff, PT ;  /* 0x01ffffff0000780c */ /* 0x000fda0003f04070 */
[----:B------:R-:W-:Y:S05]  /*0830*/  @P0 BRA `(.L_x_50) ;  /* 0x0000000000100947 */ /* 0x000fea0003800000 */
[----:B------:R-:W-:-:S07]  /*0840*/  MOV R4, 0x860 ;  /* 0x0000086000047802 */ /* 0x000fce0000000f00 */
[----:B------:R-:W-:Y:S05]  /*0850*/  CALL.REL.NOINC `($__internal_0_$__cuda_sm20_rcp_rn_f32_slowpath) ;  /* 0x0000000000447944 */ /* 0x000fea0003c00000 */
[----:B------:R-:W-:Y:S01]  /*0860*/  IMAD.MOV.U32 R0, RZ, RZ, R3 ;  /* 0x000000ffff007224 */ /* 0x000fe200078e0003 */
[----:B------:R-:W-:Y:S06]  /*0870*/  BRA `(.L_x_51) ;  /* 0x0000000000107947 */ /* 0x000fec0003800000 */
.L_x_50:
[----:B------:R-:W0:Y:S02]  /*0880*/  MUFU.RCP R3, R2 ;  /* 0x0000000200037308 */ /* 0x000e240000001000 */
[----:B0-----:R-:W-:-:S04]  /*0890*/  FFMA R0, R3, R2, -1 ;  /* 0xbf80000003007423 */ /* 0x001fc80000000002 */
[----:B------:R-:W-:-:S04]  /*08a0*/  FADD.FTZ R0, -R0, -RZ ;  /* 0x800000ff00007221 */ /* 0x000fc80000010100 */
[----:B------:R-:W-:-:S07]  /*08b0*/  FFMA R0, R3, R0, R3 ;  /* 0x0000000003007223 */ /* 0x000fce0000000003 */
.L_x_51:
[----:B------:R-:W-:Y:S05]  /*08c0*/  BSYNC B0 ;  /* 0x0000000000007941 */ /* 0x000fea0003800000 */
.L_x_49:
[----:B------:R-:W0:Y:S01]  /*08d0*/  LDC.64 R2, c[0x0][0x218] ;  /* 0x00008600ff027b82 */ /* 0x000e220000000a00 */
[----:B------:R-:W-:Y:S01]  /*08e0*/  FMUL R15, R0, R15 ;  /* 0x0000000f000f7220 */ /* 0x000fe20000400000 */
[----:B------:R-:W-:-:S05]  /*08f0*/  F2FP.F16.F32.PACK_AB R0, RZ, R0 ;  /* 0x00000000ff00723e */ /* 0x000fca00000000ff */
[----:B------:R-:W1:Y:S01]  /*0900*/  F2F.F16.F32 R15, -R15 ;  /* 0x8000000f000f7304 */ /* 0x000e620000200800 */
[----:B------:R-:W2:Y:S01]  /*0910*/  LDC.64 R4, c[0x0][0x228] ;  /* 0x00008a00ff047b82 */ /* 0x000ea20000000a00 */
[----:B0-----:R-:W-:-:S05]  /*0920*/  IMAD.WIDE R2, R14, 0x2, R2 ;  /* 0x000000020e027825 */ /* 0x001fca00078e0202 */
[----:B------:R-:W-:Y:S01]  /*0930*/  STG.E.U16 desc[UR6][R2.64], R0 ;  /* 0x0000000002007986 */ /* 0x000fe2000c101506 */
[----:B--2---:R-:W-:-:S05]  /*0940*/  IMAD.WIDE R4, R14, 0x2, R4 ;  /* 0x000000020e047825 */ /* 0x004fca00078e0204 */
[----:B-1----:R-:W-:Y:S01]  /*0950*/  STG.E.U16 desc[UR6][R4.64], R15 ;  /* 0x0000000f04007986 */ /* 0x002fe2000c101506 */
[----:B------:R-:W-:Y:S05]  /*0960*/  EXIT ;  /* 0x000000000000794d */ /* 0x000fea0003800000 */
        .weak           $__internal_0_$__cuda_sm20_rcp_rn_f32_slowpath
        .type           $__internal_0_$__cuda_sm20_rcp_rn_f32_slowpath,@function
        .size           $__internal_0_$__cuda_sm20_rcp_rn_f32_slowpath,($__internal_1_$__cuda_sm20_sqrt_rn_f32_slowpath - $__internal_0_$__cuda_sm20_rcp_rn_f32_slowpath)
$__internal_0_$__cuda_sm20_rcp_rn_f32_slowpath:
[----:B------:R-:W-:Y:S01]  /*0970*/  IMAD.SHL.U32 R0, R2, 0x2, RZ ;  /* 0x0000000202007824 */ /* 0x000fe200078e00ff */
[----:B------:R-:W-:Y:S04]  /*0980*/  BSSY B1, `(.L_x_52) ;  /* 0x0000030000017945 */ /* 0x000fe80003800000 */
[----:B------:R-:W-:-:S04]  /*0990*/  SHF.R.U32.HI R7, RZ, 0x18, R0 ;  /* 0x00000018ff077819 */ /* 0x000fc80000011600 */
[----:B------:R-:W-:-:S13]  /*09a0*/  ISETP.NE.U32.AND P0, PT, R7, RZ, PT ;  /* 0x000000ff0700720c */ /* 0x000fda0003f05070 */
[----:B------:R-:W-:Y:S05]  /*09b0*/  @P0 BRA `(.L_x_53) ;  /* 0x0000000000280947 */ /* 0x000fea0003800000 */
[----:B------:R-:W-:-:S04]  /*09c0*/  SHF.L.U32 R0, R2, 0x1, RZ ;  /* 0x0000000102007819 */ /* 0x000fc800000006ff */
[----:B------:R-:W-:-:S13]  /*09d0*/  ISETP.NE.AND P0, PT, R0, RZ, PT ;  /* 0x000000ff0000720c */ /* 0x000fda0003f05270 */
[----:B------:R-:W-:Y:S01]  /*09e0*/  @P0 FFMA R5, R2, 1.84467440737095516160e+19, RZ ;  /* 0x5f80000002050823 */ /* 0x000fe200000000ff */
[----:B------:R-:W-:Y:S08]  /*09f0*/  @!P0 MUFU.RCP R3, R2 ;  /* 0x0000000200038308 */ /* 0x000ff00000001000 */
[----:B------:R-:W0:Y:S02]  /*0a00*/  @P0 MUFU.RCP R0, R5 ;  /* 0x0000000500000308 */ /* 0x000e240000001000 */
[----:B0-----:R-:W-:-:S04]  /*0a10*/  @P0 FFMA R6, R5, R0, -1 ;  /* 0xbf80000005060423 */ /* 0x001fc80000000000 */
[----:B------:R-:W-:-:S04]  /*0a20*/  @P0 FADD.FTZ R7, -R6, -RZ ;  /* 0x800000ff06070221 */ /* 0x000fc80000010100 */
[----:B------:R-:W-:-:S04]  /*0a30*/  @P0 FFMA R0, R0, R7, R0 ;  /* 0x0000000700000223 */ /* 0x000fc80000000000 */
[----:B------:R-:W-:Y:S01]  /*0a40*/  @P0 FFMA R3, R0, 1.84467440737095516160e+19, RZ ;  /* 0x5f80000000030823 */ /* 0x000fe200000000ff */
[----:B------:R-:W-:Y:S06]  /*0a50*/  BRA `(.L_x_54) ;  /* 0x0000000000887947 */ /* 0x000fec0003800000 */
.L_x_53:
[----:B------:R-:W-:-:S05]  /*0a60*/  VIADD R9, R7, 0xffffff03 ;  /* 0xffffff0307097836 */ /* 0x000fca0000000000 */
[----:B------:R-:W-:-:S13]  /*0a70*/  ISETP.GT.U32.AND P0, PT, R9, 0x1, PT ;  /* 0x000000010900780c */ /* 0x000fda0003f04070 */
[----:B------:R-:W-:Y:S05]  /*0a80*/  @P0 BRA `(.L_x_55) ;  /* 0x0000000000780947 */ /* 0x000fea0003800000 */
[----:B------:R-:W-:Y:S01]  /*0a90*/  LOP3.LUT R0, R2, 0x7fffff, RZ, 0xc0, !PT ;  /* 0x007fffff02007812 */ /* 0x000fe200078ec0ff */
[----:B------:R-:W-:-:S03]  /*0aa0*/  IMAD.MOV.U32 R8, RZ, RZ, 0x3 ;  /* 0x00000003ff087424 */ /* 0x000fc600078e00ff */
[----:B------:R-:W-:Y:S02]  /*0ab0*/  LOP3.LUT R0, R0, 0x3f800000, RZ, 0xfc, !PT ;  /* 0x3f80000000007812 */ /* 0x000fe400078efcff */
[----:B------:R-:W-:Y:S02]  /*0ac0*/  SHF.L.U32 R8, R8, R9, RZ ;  /* 0x0000000908087219 */ /* 0x000fe400000006ff */
[----:B------:R-:W0:Y:S02]  /*0ad0*/  MUFU.RCP R3, R0 ;  /* 0x0000000000037308 */ /* 0x000e240000001000 */
[----:B0-----:R-:W-:-:S04]  /*0ae0*/  FFMA R5, R0, R3, -1 ;  /* 0xbf80000000057423 */ /* 0x001fc80000000003 */
[----:B------:R-:W-:-:S04]  /*0af0*/  FADD.FTZ R6, -R5, -RZ ;  /* 0x800000ff05067221 */ /* 0x000fc80000010100 */
[CCC-:B------:R-:W-:Y:S01]  /*0b00*/  FFMA.RM R5, R3.reuse, R6.reuse, R3.reuse ;  /* 0x0000000603057223 */ /* 0x1c0fe20000004003 */
[----:B------:R-:W-:-:S04]  /*0b10*/  FFMA.RP R6, R3, R6, R3 ;  /* 0x0000000603067223 */ /* 0x000fc80000008003 */
[C---:B------:R-:W-:Y:S02]  /*0b20*/  LOP3.LUT R3, R5.reuse, 0x7fffff, RZ, 0xc0, !PT ;  /* 0x007fffff05037812 */ /* 0x040fe400078ec0ff */
[----:B------:R-:W-:Y:S02]  /*0b30*/  FSETP.NEU.FTZ.AND P0, PT, R5, R6, PT ;  /* 0x000000060500720b */ /* 0x000fe40003f1d000 */
[----:B------:R-:W-:Y:S02]  /*0b40*/  LOP3.LUT R3, R3, 0x800000, RZ, 0xfc, !PT ;  /* 0x0080000003037812 */ /* 0x000fe400078efcff */
[----:B------:R-:W-:Y:S02]  /*0b50*/  SEL R5, RZ, 0xffffffff, !P0 ;  /* 0xffffffffff057807 */ /* 0x000fe40004000000 */
[----:B------:R-:W-:Y:S02]  /*0b60*/  LOP3.LUT R8, R8, R3, RZ, 0xc0, !PT ;  /* 0x0000000308087212 */ /* 0x000fe400078ec0ff */
[----:B------:R-:W-:-:S02]  /*0b70*/  IADD3 R0, -R5, RZ, RZ ;  /* 0x000000ff05007210 */ /* 0x000fc40007ffe1ff */
[-C--:B------:R-:W-:Y:S02]  /*0b80*/  SHF.R.U32.HI R8, RZ, R9.reuse, R8 ;  /* 0x00000009ff087219 */ /* 0x080fe40000011608 */
[----:B------:R-:W-:Y:S02]  /*0b90*/  LOP3.LUT P1, RZ, R0, R9, R3, 0xf8, !PT ;  /* 0x0000000900ff7212 */ /* 0x000fe4000782f803 */
[C---:B------:R-:W-:Y:S02]  /*0ba0*/  LOP3.LUT P0, RZ, R8.reuse, 0x1, RZ, 0xc0, !PT ;  /* 0x0000000108ff7812 */ /* 0x040fe4000780c0ff */
[----:B------:R-:W-:-:S04]  /*0bb0*/  LOP3.LUT P2, RZ, R8, 0x2, RZ, 0xc0, !PT ;  /* 0x0000000208ff7812 */ /* 0x000fc8000784c0ff */
[----:B------:R-:W-:Y:S02]  /*0bc0*/  PLOP3.LUT P0, PT, P0, P1, P2, 0xe0, 0x0 ;  /* 0x000000000000781c */ /* 0x000fe40000703c20 */
[----:B------:R-:W-:Y:S02]  /*0bd0*/  LOP3.LUT P1, RZ, R2, 0x7fffff, RZ, 0xc0, !PT ;  /* 0x007fffff02ff7812 */ /* 0x000fe4000782c0ff */
[----:B------:R-:W-:-:S05]  /*0be0*/  SEL R0, RZ, 0x1, !P0 ;  /* 0x00000001ff007807 */ /* 0x000fca0004000000 */
[----:B------:R-:W-:-:S05]  /*0bf0*/  IMAD.MOV R0, RZ, RZ, -R0 ;  /* 0x000000ffff007224 */ /* 0x000fca00078e0a00 */
[----:B------:R-:W-:Y:S01]  /*0c00*/  ISETP.GE.AND P0, PT, R0, RZ, PT ;  /* 0x000000ff0000720c */ /* 0x000fe20003f06270 */
[----:B------:R-:W-:-:S05]  /*0c10*/  VIADD R0, R7, 0xffffff04 ;  /* 0xffffff0407007836 */ /* 0x000fca0000000000 */
[----:B------:R-:W-:-:S07]  /*0c20*/  SHF.R.U32.HI R3, RZ, R0, R3 ;  /* 0x00000000ff037219 */ /* 0x000fce0000011603 */
[----:B------:R-:W-:-:S05]  /*0c30*/  @!P0 IADD3 R3, R3, 0x1, RZ ;  /* 0x0000000103038810 */ /* 0x000fca0007ffe0ff */
[----:B------:R-:W-:-:S05]  /*0c40*/  @!P1 IMAD.SHL.U32 R3, R3, 0x2, RZ ;  /* 0x0000000203039824 */ /* 0x000fca00078e00ff */
[----:B------:R-:W-:Y:S01]  /*0c50*/  LOP3.LUT R3, R3, 0x80000000, R2, 0xf8, !PT ;  /* 0x8000000003037812 */ /* 0x000fe200078ef802 */
[----:B------:R-:W-:Y:S06]  /*0c60*/  BRA `(.L_x_54) ;  /* 0x0000000000047947 */ /* 0x000fec0003800000 */
.L_x_55:
[----:B------:R0:W1:Y:S02]  /*0c70*/  MUFU.RCP R3, R2 ;  /* 0x0000000200037308 */ /* 0x0000640000001000 */
.L_x_54:
[----:B------:R-:W-:Y:S05]  /*0c80*/  BSYNC B1 ;  /* 0x0000000000017941 */ /* 0x000fea0003800000 */
.L_x_52:
[----:B------:R-:W-:-:S04]  /*0c90*/  IMAD.MOV.U32 R5, RZ, RZ, 0x0 ;  /* 0x00000000ff057424 */ /* 0x000fc800078e00ff */
[----:B01----:R-:W-:Y:S05]  /*0ca0*/  RET.REL.NODEC R4 `(_ZN7cutlass6KernelINS_6kernel19ApplyFinalReductionINS_6half_tES3_fS3_NS_4gemm9GemmShapeILi128ELi128ELi32EEELb0EEEEEvNT_6ParamsE) ;  /* 0xfffffff004d47950 */ /* 0x003fea0003c3ffff */
        .weak           $__internal_1_$__cuda_sm20_sqrt_rn_f32_slowpath
        .type           $__internal_1_$__cuda_sm20_sqrt_rn_f32_slowpath,@function
        .size           $__internal_1_$__cuda_sm20_sqrt_rn_f32_slowpath,(.L_x_99 - $__internal_1_$__cuda_sm20_sqrt_rn_f32_slowpath)
$__internal_1_$__cuda_sm20_sqrt_rn_f32_slowpath:
[----:B------:R-:W-:-:S13]  /*0cb0*/  LOP3.LUT P0, RZ, R3, 0x7fffffff, RZ, 0xc0, !PT ;  /* 0x7fffffff03ff7812 */ /* 0x000fda000780c0ff */
[----:B------:R-:W-:Y:S01]  /*0cc0*/  @!P0 MOV R2, R3 ;  /* 0x0000000300028202 */ /* 0x000fe20000000f00 */
[----:B------:R-:W-:Y:S06]  /*0cd0*/  @!P0 BRA `(.L_x_56) ;  /* 0x0000000000448947 */ /* 0x000fec0003800000 */
[----:B------:R-:W-:Y:S01]  /*0ce0*/  FSETP.GEU.FTZ.AND P0, PT, R3, RZ, PT ;  /* 0x000000ff0300720b */ /* 0x000fe20003f1e000 */
[----:B------:R-:W-:-:S12]  /*0cf0*/  IMAD.MOV.U32 R0, RZ, RZ, R3 ;  /* 0x000000ffff007224 */ /* 0x000fd800078e0003 */
[----:B------:R-:W-:Y:S01]  /*0d00*/  @!P0 MOV R2, 0x7fffffff ;  /* 0x7fffffff00028802 */ /* 0x000fe20000000f00 */
[----:B------:R-:W-:Y:S06]  /*0d10*/  @!P0 BRA `(.L_x_56) ;  /* 0x0000000000348947 */ /* 0x000fec0003800000 */
[----:B------:R-:W-:-:S13]  /*0d20*/  FSETP.GTU.FTZ.AND P0, PT, |R0|, +INF , PT ;  /* 0x7f8000000000780b */ /* 0x000fda0003f1c200 */
[----:B------:R-:W-:Y:S01]  /*0d30*/  @P0 FADD.FTZ R2, R0, 1 ;  /* 0x3f80000000020421 */ /* 0x000fe20000010000 */
[----:B------:R-:W-:Y:S06]  /*0d40*/  @P0 BRA `(.L_x_56) ;  /* 0x0000000000280947 */ /* 0x000fec0003800000 */
[----:B------:R-:W-:-:S13]  /*0d50*/  FSETP.NEU.FTZ.AND P0, PT, |R0|, +INF , PT ;  /* 0x7f8000000000780b */ /* 0x000fda0003f1d200 */
[----:B------:R-:W-:-:S04]  /*0d60*/  @P0 FFMA R3, R0, 1.84467440737095516160e+19, RZ ;  /* 0x5f80000000030823 */ /* 0x000fc800000000ff */
[----:B------:R-:W0:Y:S02]  /*0d70*/  @P0 MUFU.RSQ R2, R3 ;  /* 0x0000000300020308 */ /* 0x000e240000001400 */
[----:B0-----:R-:W-:Y:S01]  /*0d80*/  @P0 FMUL.FTZ R4, R3, R2 ;  /* 0x0000000203040220 */ /* 0x001fe20000410000 */
[----:B------:R-:W-:Y:S01]  /*0d90*/  @P0 FMUL.FTZ R6, R2, 0.5 ;  /* 0x3f00000002060820 */ /* 0x000fe20000410000 */
[----:B------:R-:W-:Y:S02]  /*0da0*/  @!P0 IMAD.MOV.U32 R2, RZ, RZ, R0 ;  /* 0x000000ffff028224 */ /* 0x000fe400078e0000 */
[----:B------:R-:W-:-:S04]  /*0db0*/  @P0 FADD.FTZ R5, -R4, -RZ ;  /* 0x800000ff04050221 */ /* 0x000fc80000010100 */
[----:B------:R-:W-:-:S04]  /*0dc0*/  @P0 FFMA R5, R4, R5, R3 ;  /* 0x0000000504050223 */ /* 0x000fc80000000003 */
[----:B------:R-:W-:-:S04]  /*0dd0*/  @P0 FFMA R5, R5, R6, R4 ;  /* 0x0000000605050223 */ /* 0x000fc80000000004 */
[----:B------:R-:W-:-:S07]  /*0de0*/  @P0 FMUL.FTZ R2, R5, 2.3283064365386962891e-10 ;  /* 0x2f80000005020820 */ /* 0x000fce0000410000 */
.L_x_56:
[----:B------:R-:W-:Y:S01]  /*0df0*/  HFMA2.MMA R3, -RZ, RZ, 0, 0 ;  /* 0x00000000ff037435 */ /* 0x000fe200000001ff */
[----:B------:R-:W-:Y:S01]  /*0e00*/  MOV R0, R2 ;  /* 0x0000000200007202 */ /* 0x000fe20000000f00 */
[----:B------:R-:W-:-:S04]  /*0e10*/  IMAD.MOV.U32 R2, RZ, RZ, R7 ;  /* 0x000000ffff027224 */ /* 0x000fc800078e0007 */
[----:B------:R-:W-:Y:S05]  /*0e20*/  RET.REL.NODEC R2 `(_ZN7cutlass6KernelINS_6kernel19ApplyFinalReductionINS_6half_tES3_fS3_NS_4gemm9GemmShapeILi128ELi128ELi32EEELb0EEEEEvNT_6ParamsE) ;  /* 0xfffffff002747950 */ /* 0x000fea0003c3ffff */
.L_x_57:
        /* <DEDUP_REMOVED lines=13> */
.L_x_99:


//--------------------- .text._ZN7cutlass6KernelINS_4gemm6kernel23GemmWithEpilogueVisitorINS1_11threadblock13MmaMultistageINS1_9GemmShapeILi128ELi128ELi32EEENS_9transform11threadblock28PredicatedTileAccessIteratorINS_11MatrixShapeILi128ELi32EEENS_6half_tENS_6layout8RowMajorELi1ENS8_29PitchLinearWarpRakedThreadMapINS_16PitchLinearShapeILi32ELi128EEELi128ENSH_ILi4ELi8EEELi8EEENS_5ArrayISD_Li8ELb0EEELb0ENSE_9NoPermuteEEENS9_25RegularTileAccessIteratorISC_SD_NSE_37RowMajorTensorOpMultiplicandCrosswiseILi16ELi32EEELi0ESK_Li16EEELNS_4arch14CacheOperation4KindE1ENSA_INSB_ILi32ELi128EEESD_NSE_11ColumnMajorELi0ESK_SM_Lb0ESN_EENSP_ISW_SD_NSE_40ColumnMajorTensorOpMultiplicandCrosswiseILi16ELi32EEELi1ESK_Li16EEELSV_1ESD_SF_NS4_9MmaPolicyINS1_4warp11MmaTensorOpINS6_ILi64ELi64ELi32EEESD_SR_SD_S10_SD_SF_NS13_17MmaTensorOpPolicyINST_3MmaINS6_ILi16ELi8ELi16EEELi32ESD_SF_SD_SX_SD_SF_NST_13OpMultiplyAddEEENSB_ILi1ELi1EEEEELi1ELb0EbEENSB_ILi0ELi0EEES1E_Li1EEELi3ELNS1_23SharedMemoryClearOptionE0EbEENS_8epilogue11threadblock19EpilogueWithVisitorINS_6kernel24EpilogueVisitorLayerNormIS7_Li128ENS1J_22PredicatedTileIteratorINS1J_26OutputTileOptimalThreadMapINS1J_15OutputTileShapeILi128ELi8ELi2ELi1ELi1EEENS1P_ILi1ELi8ELi1ELi1ELi8EEELi128ELi8ELi16EEESD_Lb0ESN_Lb0EEENSL_ISD_Li128ELb0EEESD_SD_SD_fNS1I_6thread17LinearCombinationISD_Li8ESD_SD_LNS1V_9ScaleType4KindE0ELNS_15FloatRoundStyleE2ESD_EELb0EEES7_S1D_Li1ENS1I_4warp24FragmentIteratorTensorOpIS15_S18_SD_NSL_ISD_Li4ELb0EEESF_EENS22_20TileIteratorTensorOpIS15_S18_SD_SF_EENS1J_18SharedLoadIteratorINS1S_18CompactedThreadMapESD_Li16EEENSB_ILi0ELi16EEELi1ELi1EEENS4_30GemmIdentityThreadblockSwizzleILi1EEEEEEEvNT_6ParamsE --------------------------
	.section	.text._ZN7cutlass6KernelINS_4gemm6kernel23GemmWithEpilogueVisitorINS1_11threadblock13MmaMultistageINS1_9GemmShapeILi128ELi128ELi32EEENS_9transform11threadblock28PredicatedTileAccessIteratorINS_11MatrixShapeILi128ELi32EEENS_6half_tENS_6layout8RowMajorELi1ENS8_29PitchLinearWarpRakedThreadMapINS_16PitchLinearShapeILi32ELi128EEELi128ENSH_ILi4ELi8EEELi8EEENS_5ArrayISD_Li8ELb0EEELb0ENSE_9NoPermuteEEENS9_25RegularTileAccessIteratorISC_SD_NSE_37RowMajorTensorOpMultiplicandCrosswiseILi16ELi32EEELi0ESK_Li16EEELNS_4arch14CacheOperation4KindE1ENSA_INSB_ILi32ELi128EEESD_NSE_11ColumnMajorELi0ESK_SM_Lb0ESN_EENSP_ISW_SD_NSE_40ColumnMajorTensorOpMultiplicandCrosswiseILi16ELi32EEELi1ESK_Li16EEELSV_1ESD_SF_NS4_9MmaPolicyINS1_4warp11MmaTensorOpINS6_ILi64ELi64ELi32EEESD_SR_SD_S10_SD_SF_NS13_17MmaTensorOpPolicyINST_3MmaINS6_ILi16ELi8ELi16EEELi32ESD_SF_SD_SX_SD_SF_NST_13OpMultiplyAddEEENSB_ILi1ELi1EEEEELi1ELb0EbEENSB_ILi0ELi0EEES1E_Li1EEELi3ELNS1_23SharedMemoryClearOptionE0EbEENS_8epilogue11threadblock19EpilogueWithVisitorINS_6kernel24EpilogueVisitorLayerNormIS7_Li128ENS1J_22PredicatedTileIteratorINS1J_26OutputTileOptimalThreadMapINS1J_15OutputTileShapeILi128ELi8ELi2ELi1ELi1EEENS1P_ILi1ELi8ELi1ELi1ELi8EEELi128ELi8ELi16EEESD_Lb0ESN_Lb0EEENSL_ISD_Li128ELb0EEESD_SD_SD_fNS1I_6thread17LinearCombinationISD_Li8ESD_SD_LNS1V_9ScaleType4KindE0ELNS_15FloatRoundStyleE2ESD_EELb0EEES7_S1D_Li1ENS1I_4warp24FragmentIteratorTensorOpIS15_S18_SD_NSL_ISD_Li4ELb0EEESF_EENS22_20TileIteratorTensorOpIS15_S18_SD_SF_EENS1J_18SharedLoadIteratorINS1S_18CompactedThreadMapESD_Li16EEENSB_ILi0ELi16EEELi1ELi1EEENS4_30GemmIdentityThreadblockSwizzleILi1EEEEEEEvNT_6ParamsE,"ax",@progbits
	.align	128
.text._ZN7cutlass6KernelINS_4gemm6kernel23GemmWithEpilogueVisitorINS1_11threadblock13MmaMultistageINS1_9GemmShapeILi128ELi128ELi32EEENS_9transform11threadblock28PredicatedTileAccessIteratorINS_11MatrixShapeILi128ELi32EEENS_6half_tENS_6layout8RowMajorELi1ENS8_29PitchLinearWarpRakedThreadMapINS_16PitchLinearShapeILi32ELi128EEELi128ENSH_ILi4ELi8EEELi8EEENS_5ArrayISD_Li8ELb0EEELb0ENSE_9NoPermuteEEENS9_25RegularTileAccessIteratorISC_SD_NSE_37RowMajorTensorOpMultiplicandCrosswiseILi16ELi32EEELi0ESK_Li16EEELNS_4arch14CacheOperation4KindE1ENSA_INSB_ILi32ELi128EEESD_NSE_11ColumnMajorELi0ESK_SM_Lb0ESN_EENSP_ISW_SD_NSE_40ColumnMajorTensorOpMultiplicandCrosswiseILi16ELi32EEELi1ESK_Li16EEELSV_1ESD_SF_NS4_9MmaPolicyINS1_4warp11MmaTensorOpINS6_ILi64ELi64ELi32EEESD_SR_SD_S10_SD_SF_NS13_17MmaTensorOpPolicyINST_3MmaINS6_ILi16ELi8ELi16EEELi32ESD_SF_SD_SX_SD_SF_NST_13OpMultiplyAddEEENSB_ILi1ELi1EEEEELi1ELb0EbEENSB_ILi0ELi0EEES1E_Li1EEELi3ELNS1_23SharedMemoryClearOptionE0EbEENS_8epilogue11threadblock19EpilogueWithVisitorINS_6kernel24EpilogueVisitorLayerNormIS7_Li128ENS1J_22PredicatedTileIteratorINS1J_26OutputTileOptimalThreadMapINS1J_15OutputTileShapeILi128ELi8ELi2ELi1ELi1EEENS1P_ILi1ELi8ELi1ELi1ELi8EEELi128ELi8ELi16EEESD_Lb0ESN_Lb0EEENSL_ISD_Li128ELb0EEESD_SD_SD_fNS1I_6thread17LinearCombinationISD_Li8ESD_SD_LNS1V_9ScaleType4KindE0ELNS_15FloatRoundStyleE2ESD_EELb0EEES7_S1D_Li1ENS1I_4warp24FragmentIteratorTensorOpIS15_S18_SD_NSL_ISD_Li4ELb0EEESF_EENS22_20TileIteratorTensorOpIS15_S18_SD_SF_EENS1J_18SharedLoadIteratorINS1S_18CompactedThreadMapESD_Li16EEENSB_ILi0ELi16EEELi1ELi1EEENS4_30GemmIdentityThreadblockSwizzleILi1EEEEEEEvNT_6ParamsE:
        .type           _ZN7cutlass6KernelINS_4gemm6kernel23GemmWithEpilogueVisitorINS1_11threadblock13MmaMultistageINS1_9GemmShapeILi128ELi128ELi32EEENS_9transform11threadblock28PredicatedTileAccessIteratorINS_11MatrixShapeILi128ELi32EEENS_6half_tENS_6layout8RowMajorELi1ENS8_29PitchLinearWarpRakedThreadMapINS_16PitchLinearShapeILi32ELi128EEELi128ENSH_ILi4ELi8EEELi8EEENS_5ArrayISD_Li8ELb0EEELb0ENSE_9NoPermuteEEENS9_25RegularTileAccessIteratorISC_SD_NSE_37RowMajorTensorOpMultiplicandCrosswiseILi16ELi32EEELi0ESK_Li16EEELNS_4arch14CacheOperation4KindE1ENSA_INSB_ILi32ELi128EEESD_NSE_11ColumnMajorELi0ESK_SM_Lb0ESN_EENSP_ISW_SD_NSE_40ColumnMajorTensorOpMultiplicandCrosswiseILi16ELi32EEELi1ESK_Li16EEELSV_1ESD_SF_NS4_9MmaPolicyINS1_4warp11MmaTensorOpINS6_ILi64ELi64ELi32EEESD_SR_SD_S10_SD_SF_NS13_17MmaTensorOpPolicyINST_3MmaINS6_ILi16ELi8ELi16EEELi32ESD_SF_SD_SX_SD_SF_NST_13OpMultiplyAddEEENSB_ILi1ELi1EEEEELi1ELb0EbEENSB_ILi0ELi0EEES1E_Li1EEELi3ELNS1_23SharedMemoryClearOptionE0EbEENS_8epilogue11threadblock19EpilogueWithVisitorINS_6kernel24EpilogueVisitorLayerNormIS7_Li128ENS1J_22PredicatedTileIteratorINS1J_26OutputTileOptimalThreadMapINS1J_15OutputTileShapeILi128ELi8ELi2ELi1ELi1EEENS1P_ILi1ELi8ELi1ELi1ELi8EEELi128ELi8ELi16EEESD_Lb0ESN_Lb0EEENSL_ISD_Li128ELb0EEESD_SD_SD_fNS1I_6thread17LinearCombinationISD_Li8ESD_SD_LNS1V_9ScaleType4KindE0ELNS_15FloatRoundStyleE2ESD_EELb0EEES7_S1D_Li1ENS1I_4warp24FragmentIteratorTensorOpIS15_S18_SD_NSL_ISD_Li4ELb0EEESF_EENS22_20TileIteratorTensorOpIS15_S18_SD_SF_EENS1J_18SharedLoadIteratorINS1S_18CompactedThreadMapESD_Li16EEENSB_ILi0ELi16EEELi1ELi1EEENS4_30GemmIdentityThreadblockSwizzleILi1EEEEEEEvNT_6ParamsE,@function
        .size           _ZN7cutlass6KernelINS_4gemm6kernel23GemmWithEpilogueVisitorINS1_11threadblock13MmaMultistageINS1_9GemmShapeILi128ELi128ELi32EEENS_9transform11threadblock28PredicatedTileAccessIteratorINS_11MatrixShapeILi128ELi32EEENS_6half_tENS_6layout8RowMajorELi1ENS8_29PitchLinearWarpRakedThreadMapINS_16PitchLinearShapeILi32ELi128EEELi128ENSH_ILi4ELi8EEELi8EEENS_5ArrayISD_Li8ELb0EEELb0ENSE_9NoPermuteEEENS9_25RegularTileAccessIteratorISC_SD_NSE_37RowMajorTensorOpMultiplicandCrosswiseILi16ELi32EEELi0ESK_Li16EEELNS_4arch14CacheOperation4KindE1ENSA_INSB_ILi32ELi128EEESD_NSE_11ColumnMajorELi0ESK_SM_Lb0ESN_EENSP_ISW_SD_NSE_40ColumnMajorTensorOpMultiplicandCrosswiseILi16ELi32EEELi1ESK_Li16EEELSV_1ESD_SF_NS4_9MmaPolicyINS1_4warp11MmaTensorOpINS6_ILi64ELi64ELi32EEESD_SR_SD_S10_SD_SF_NS13_17MmaTensorOpPolicyINST_3MmaINS6_ILi16ELi8ELi16EEELi32ESD_SF_SD_SX_SD_SF_NST_13OpMultiplyAddEEENSB_ILi1ELi1EEEEELi1ELb0EbEENSB_ILi0ELi0EEES1E_Li1EEELi3ELNS1_23SharedMemoryClearOptionE0EbEENS_8epilogue11threadblock19EpilogueWithVisitorINS_6kernel24EpilogueVisitorLayerNormIS7_Li128ENS1J_22PredicatedTileIteratorINS1J_26OutputTileOptimalThreadMapINS1J_15OutputTileShapeILi128ELi8ELi2ELi1ELi1EEENS1P_ILi1ELi8ELi1ELi1ELi8EEELi128ELi8ELi16EEESD_Lb0ESN_Lb0EEENSL_ISD_Li128ELb0EEESD_SD_SD_fNS1I_6thread17LinearCombinationISD_Li8ESD_SD_LNS1V_9ScaleType4KindE0ELNS_15FloatRoundStyleE2ESD_EELb0EEES7_S1D_Li1ENS1I_4warp24FragmentIteratorTensorOpIS15_S18_SD_NSL_ISD_Li4ELb0EEESF_EENS22_20TileIteratorTensorOpIS15_S18_SD_SF_EENS1J_18SharedLoadIteratorINS1S_18CompactedThreadMapESD_Li16EEENSB_ILi0ELi16EEELi1ELi1EEENS4_30GemmIdentityThreadblockSwizzleILi1EEEEEEEvNT_6ParamsE,(.L_x_102 - _ZN7cutlass6KernelINS_4gemm6kernel23GemmWithEpilogueVisitorINS1_11threadblock13MmaMultistageINS1_9GemmShapeILi128ELi128ELi32EEENS_9transform11threadblock28PredicatedTileAccessIteratorINS_11MatrixShapeILi128ELi32EEENS_6half_tENS_6layout8RowMajorELi1ENS8_29PitchLinearWarpRakedThreadMapINS_16PitchLinearShapeILi32ELi128EEELi128ENSH_ILi4ELi8EEELi8EEENS_5ArrayISD_Li8ELb0EEELb0ENSE_9NoPermuteEEENS9_25RegularTileAccessIteratorISC_SD_NSE_37RowMajorTensorOpMultiplicandCrosswiseILi16ELi32EEELi0ESK_Li16EEELNS_4arch14CacheOperation4KindE1ENSA_INSB_ILi32ELi128EEESD_NSE_11ColumnMajorELi0ESK_SM_Lb0ESN_EENSP_ISW_SD_NSE_40ColumnMajorTensorOpMultiplicandCrosswiseILi16ELi32EEELi1ESK_Li16EEELSV_1ESD_SF_NS4_9MmaPolicyINS1_4warp11MmaTensorOpINS6_ILi64ELi64ELi32EEESD_SR_SD_S10_SD_SF_NS13_17MmaTensorOpPolicyINST_3MmaINS6_ILi16ELi8ELi16EEELi32ESD_SF_SD_SX_SD_SF_NST_13OpMultiplyAddEEENSB_ILi1ELi1EEEEELi1ELb0EbEENSB_ILi0ELi0EEES1E_Li1EEELi3ELNS1_23SharedMemoryClearOptionE0EbEENS_8epilogue11threadblock19EpilogueWithVisitorINS_6kernel24EpilogueVisitorLayerNormIS7_Li128ENS1J_22PredicatedTileIteratorINS1J_26OutputTileOptimalThreadMapINS1J_15OutputTileShapeILi128ELi8ELi2ELi1ELi1EEENS1P_ILi1ELi8ELi1ELi1ELi8EEELi128ELi8ELi16EEESD_Lb0ESN_Lb0EEENSL_ISD_Li128ELb0EEESD_SD_SD_fNS1I_6thread17LinearCombinationISD_Li8ESD_SD_LNS1V_9ScaleType4KindE0ELNS_15FloatRoundStyleE2ESD_EELb0EEES7_S1D_Li1ENS1I_4warp24FragmentIteratorTensorOpIS15_S18_SD_NSL_ISD_Li4ELb0EEESF_EENS22_20TileIteratorTensorOpIS15_S18_SD_SF_EENS1J_18SharedLoadIteratorINS1S_18CompactedThreadMapESD_Li16EEENSB_ILi0ELi16EEELi1ELi1EEENS4_30GemmIdentityThreadblockSwizzleILi1EEEEEEEvNT_6ParamsE)
        .other          _ZN7cutlass6KernelINS_4gemm6kernel23GemmWithEpilogueVisitorINS1_11threadblock13MmaMultistageINS1_9GemmShapeILi128ELi128ELi32EEENS_9transform11threadblock28PredicatedTileAccessIteratorINS_11MatrixShapeILi128ELi32EEENS_6half_tENS_6layout8RowMajorELi1ENS8_29PitchLinearWarpRakedThreadMapINS_16PitchLinearShapeILi32ELi128EEELi128ENSH_ILi4ELi8EEELi8EEENS_5ArrayISD_Li8ELb0EEELb0ENSE_9NoPermuteEEENS9_25RegularTileAccessIteratorISC_SD_NSE_37RowMajorTensorOpMultiplicandCrosswiseILi16ELi32EEELi0ESK_Li16EEELNS_4arch14CacheOperation4KindE1ENSA_INSB_ILi32ELi128EEESD_NSE_11ColumnMajorELi0ESK_SM_Lb0ESN_EENSP_ISW_SD_NSE_40ColumnMajorTensorOpMultiplicandCrosswiseILi16ELi32EEELi1ESK_Li16EEELSV_1ESD_SF_NS4_9MmaPolicyINS1_4warp11MmaTensorOpINS6_ILi64ELi64ELi32EEESD_SR_SD_S10_SD_SF_NS13_17MmaTensorOpPolicyINST_3MmaINS6_ILi16ELi8ELi16EEELi32ESD_SF_SD_SX_SD_SF_NST_13OpMultiplyAddEEENSB_ILi1ELi1EEEEELi1ELb0EbEENSB_ILi0ELi0EEES1E_Li1EEELi3ELNS1_23SharedMemoryClearOptionE0EbEENS_8epilogue11threadblock19EpilogueWithVisitorINS_6kernel24EpilogueVisitorLayerNormIS7_Li128ENS1J_22PredicatedTileIteratorINS1J_26OutputTileOptimalThreadMapINS1J_15OutputTileShapeILi128ELi8ELi2ELi1ELi1EEENS1P_ILi1ELi8ELi1ELi1ELi8EEELi128ELi8ELi16EEESD_Lb0ESN_Lb0EEENSL_ISD_Li128ELb0EEESD_SD_SD_fNS1I_6thread17LinearCombinationISD_Li8ESD_SD_LNS1V_9ScaleType4KindE0ELNS_15FloatRoundStyleE2ESD_EELb0EEES7_S1D_Li1ENS1I_4warp24FragmentIteratorTensorOpIS15_S18_SD_NSL_ISD_Li4ELb0EEESF_EENS22_20TileIteratorTensorOpIS15_S18_SD_SF_EENS1J_18SharedLoadIteratorINS1S_18CompactedThreadMapESD_Li16EEENSB_ILi0ELi16EEELi1ELi1EEENS4_30GemmIdentityThreadblockSwizzleILi1EEEEEEEvNT_6ParamsE,@"STO_CUDA_ENTRY STV_DEFAULT"
_ZN7cutlass6KernelINS_4gemm6kernel23GemmWithEpilogueVisitorINS1_11threadblock13MmaMultistageINS1_9GemmShapeILi128ELi128ELi32EEENS_9transform11threadblock28PredicatedTileAccessIteratorINS_11MatrixShapeILi128ELi32EEENS_6half_tENS_6layout8RowMajorELi1ENS8_29PitchLinearWarpRakedThreadMapINS_16PitchLinearShapeILi32ELi128EEELi128ENSH_ILi4ELi8EEELi8EEENS_5ArrayISD_Li8ELb0EEELb0ENSE_9NoPermuteEEENS9_25RegularTileAccessIteratorISC_SD_NSE_37RowMajorTensorOpMultiplicandCrosswiseILi16ELi32EEELi0ESK_Li16EEELNS_4arch14CacheOperation4KindE1ENSA_INSB_ILi32ELi128EEESD_NSE_11ColumnMajorELi0ESK_SM_Lb0ESN_EENSP_ISW_SD_NSE_40ColumnMajorTensorOpMultiplicandCrosswiseILi16ELi32EEELi1ESK_Li16EEELSV_1ESD_SF_NS4_9MmaPolicyINS1_4warp11MmaTensorOpINS6_ILi64ELi64ELi32EEESD_SR_SD_S10_SD_SF_NS13_17MmaTensorOpPolicyINST_3MmaINS6_ILi16ELi8ELi16EEELi32ESD_SF_SD_SX_SD_SF_NST_13OpMultiplyAddEEENSB_ILi1ELi1EEEEELi1ELb0EbEENSB_ILi0ELi0EEES1E_Li1EEELi3ELNS1_23SharedMemoryClearOptionE0EbEENS_8epilogue11threadblock19EpilogueWithVisitorINS_6kernel24EpilogueVisitorLayerNormIS7_Li128ENS1J_22PredicatedTileIteratorINS1J_26OutputTileOptimalThreadMapINS1J_15OutputTileShapeILi128ELi8ELi2ELi1ELi1EEENS1P_ILi1ELi8ELi1ELi1ELi8EEELi128ELi8ELi16EEESD_Lb0ESN_Lb0EEENSL_ISD_Li128ELb0EEESD_SD_SD_fNS1I_6thread17LinearCombinationISD_Li8ESD_SD_LNS1V_9ScaleType4KindE0ELNS_15FloatRoundStyleE2ESD_EELb0EEES7_S1D_Li1ENS1I_4warp24FragmentIteratorTensorOpIS15_S18_SD_NSL_ISD_Li4ELb0EEESF_EENS22_20TileIteratorTensorOpIS15_S18_SD_SF_EENS1J_18SharedLoadIteratorINS1S_18CompactedThreadMapESD_Li16EEENSB_ILi0ELi16EEELi1ELi1EEENS4_30GemmIdentityThreadblockSwizzleILi1EEEEEEEvNT_6ParamsE:
[----:B------:R-:W-:Y:S01]  /*0000*/  LDC R1, c[0x0][0x28] ;  /* 0x00000a00ff017b82 */ /* 0x000fe20000000800 */
[----:B------:R-:W1:Y:S07]  /*0010*/  S2R R7, SR_CTAID.Y ;  /* 0x0000000000077919 */ /* 0x000e6e0000002600 */
[----:B------:R-:W2:Y:S01]  /*0020*/  LDC R2, c[0x0][0x228] ;  /* 0x00008a00ff027b82 */ /* 0x000ea20000000800 */
[----:B------:R-:W-:Y:S01]  /*0030*/  IMAD.MOV.U32 R5, RZ, RZ, -0x1 ;  /* 0xffffffffff057424 */ /* 0x000fe200078e00ff */
[----:B------:R-:W-:Y:S01]  /*0040*/  ULDC UR4, c[0x0][0x220] ;  /* 0x0000880000047ab9 */ /* 0x000fe20000000800 */
[----:B------:R-:W3:Y:S03]  /*0050*/  S2R R3, SR_CTAID.X ;  /* 0x0000000000037919 */ /* 0x000ee60000002500 */
[----:B--2---:R-:W-:-:S02]  /*0060*/  SHF.L.U32 R0, R5, R2, RZ ;  /* 0x0000000205007219 */ /* 0x004fc400000006ff */
[----:B-1----:R-:W-:Y:S02]  /*0070*/  SHF.L.U32 R7, R7, R2, RZ ;  /* 0x0000000207077219 */ /* 0x002fe400000006ff */
[----:B---3--:R-:W-:Y:S02]  /*0080*/  LOP3.LUT R0, R3, R0, RZ, 0x30, !PT ;  /* 0x0000000003007212 */ /* 0x008fe400078e30ff */
[----:B------:R-:W-:-:S03]  /*0090*/  SHF.R.S32.HI R2, RZ, R2, R3 ;  /* 0x00000002ff027219 */ /* 0x000fc60000011403 */
[----:B------:R-:W-:-:S05]  /*00a0*/  IMAD.IADD R18, R7, 0x1, R0 ;  /* 0x0000000107127824 */ /* 0x000fca00078e0200 */
[----:B------:R-:W-:Y:S01]  /*00b0*/  ISETP.GE.AND P0, PT, R18, UR4, PT ;  /* 0x0000000412007c0c */ /* 0x000fe2000bf06270 */
[----:B------:R-:W-:-:S03]  /*00c0*/  ULDC UR4, c[0x0][0x21c] ;  /* 0x0000870000047ab9 */ /* 0x000fc60000000800 */
[----:B------:R-:W-:-:S13]  /*00d0*/  ISETP.GE.OR P0, PT, R2, UR4, P0 ;  /* 0x0000000402007c0c */ /* 0x000fda0008706670 */
[----:B------:R-:W-:Y:S05]  /*00e0*/  @P0 EXIT ;  /* 0x000000000000094d */ /* 0x000fea0003800000 */
[----:B------:R-:W1:Y:S01]  /*00f0*/  S2R R7, SR_TID.X ;  /* 0x0000000000077919 */ /* 0x000e620000002100 */
[----:B------:R-:W2:Y:S01]  /*0100*/  LDC R11, c[0x0][0x218] ;  /* 0x00008600ff0b7b82 */ /* 0x000ea20000000800 */
[----:B------:R-:W-:Y:S01]  /*0110*/  ULDC.64 UR6, c[0x0][0x210] ;  /* 0x0000840000067ab9 */ /* 0x000fe20000000a00 */
[----:B------:R-:W-:Y:S01]  /*0120*/  ULDC.64 UR4, c[0x0][0x230] ;  /* 0x00008c0000047ab9 */ /* 0x000fe20000000a00 */
[----:B------:R-:W-:Y:S01]  /*0130*/  ULDC.64 UR12, c[0x0][0x278] ;  /* 0x00009e00000c7ab9 */ /* 0x000fe20000000a00 */
[----:B------:R-:W-:Y:S01]  /*0140*/  ULDC.64 UR16, c[0x0][0x208] ;  /* 0x0000820000107ab9 */ /* 0x000fe20000000a00 */
[----:B------:R-:W-:Y:S01]  /*0150*/  ULDC.64 UR10, c[0x0][0x280] ;  /* 0x0000a000000a7ab9 */ /* 0x000fe20000000a00 */
[----:B------:R-:W-:Y:S01]  /*0160*/  ULDC.64 UR8, c[0x0][0x240] ;  /* 0x0000900000087ab9 */ /* 0x000fe20000000a00 */
[----:B------:R-:W-:Y:S01]  /*0170*/  CS2R R48, SRZ ;  /* 0x0000000000307805 */ /* 0x000fe2000001ff00 */
[----:B------:R-:W3:Y:S01]  /*0180*/  S2UR UR15, SR_CgaCtaId ;  /* 0x00000000000f79c3 */ /* 0x000ee20000008800 */
[----:B------:R-:W-:-:S02]  /*0190*/  CS2R R50, SRZ ;  /* 0x0000000000327805 */ /* 0x000fc4000001ff00 */
[----:B------:R-:W-:Y:S02]  /*01a0*/  CS2R R46, SRZ ;  /* 0x00000000002e7805 */ /* 0x000fe4000001ff00 */
[----:B------:R-:W-:Y:S02]  /*01b0*/  CS2R R52, SRZ ;  /* 0x0000000000347805 */ /* 0x000fe4000001ff00 */
[----:B------:R-:W-:Y:S02]  /*01c0*/  CS2R R44, SRZ ;  /* 0x00000000002c7805 */ /* 0x000fe4000001ff00 */
[----:B------:R-:W-:Y:S02]  /*01d0*/  CS2R R54, SRZ ;  /* 0x0000000000367805 */ /* 0x000fe4000001ff00 */
[----:B------:R-:W-:Y:S02]  /*01e0*/  CS2R R24, SRZ ;  /* 0x0000000000187805 */ /* 0x000fe4000001ff00 */
        /* <DEDUP_REMOVED lines=8> */
[----:B------:R-:W-:Y:S01]  /*0270*/  CS2R R30, SRZ ;  /* 0x00000000001e7805 */ /* 0x000fe2000001ff00 */
[----:B--2---:R-:W-:Y:S01]  /*0280*/  VIADD R144, R11, 0x1f ;  /* 0x0000001f0b907836 */ /* 0x004fe20000000000 */
[----:B------:R-:W-:Y:S02]  /*0290*/  CS2R R36, SRZ ;  /* 0x0000000000247805 */ /* 0x000fe4000001ff00 */
[----:B------:R-:W-:Y:S02]  /*02a0*/  CS2R R62, SRZ ;  /* 0x00000000003e7805 */ /* 0x000fe4000001ff00 */
[----:B------:R-:W-:Y:S02]  /*02b0*/  CS2R R32, SRZ ;  /* 0x0000000000207805 */ /* 0x000fe4000001ff00 */
[----:B------:R-:W-:-:S02]  /*02c0*/  CS2R R34, SRZ ;  /* 0x0000000000227805 */ /* 0x000fc4000001ff00 */
[----:B------:R-:W-:Y:S02]  /*02d0*/  CS2R R64, SRZ ;  /* 0x0000000000407805 */ /* 0x000fe4000001ff00 */
[----:B-1----:R-:W-:Y:S01]  /*02e0*/  SHF.R.S32.HI R0, RZ, 0x1f, R7 ;  /* 0x0000001fff007819 */ /* 0x002fe20000011407 */
[C---:B------:R-:W-:Y:S01]  /*02f0*/  IMAD.SHL.U32 R10, R7.reuse, 0x4, RZ ;  /* 0x00000004070a7824 */ /* 0x040fe200078e00ff */
[----:B------:R-:W-:Y:S02]  /*0300*/  LOP3.LUT R14, R7, 0x1f, RZ, 0xc0, !PT ;  /* 0x0000001f070e7812 */ /* 0x000fe400078ec0ff */
[----:B------:R-:W-:Y:S02]  /*0310*/  LEA.HI R5, R0, R7, RZ, 0x5 ;  /* 0x0000000700057211 */ /* 0x000fe400078f28ff */
[----:B------:R-:W-:Y:S02]  /*0320*/  SHF.R.S32.HI R0, RZ, 0x1f, R11 ;  /* 0x0000001fff007819 */ /* 0x000fe4000001140b */
[----:B------:R-:W-:-:S02]  /*0330*/  LOP3.LUT R5, R5, 0xffffffe0, RZ, 0xc0, !PT ;  /* 0xffffffe005057812 */ /* 0x000fc400078ec0ff */
[----:B------:R-:W-:Y:S02]  /*0340*/  LEA.HI R0, R0, R11, RZ, 0x5 ;  /* 0x0000000b00007211 */ /* 0x000fe400078f28ff */
[----:B------:R-:W-:Y:S01]  /*0350*/  SHF.R.U32.HI R14, RZ, 0x4, R14 ;  /* 0x00000004ff0e7819 */ /* 0x000fe2000001160e */
[----:B------:R-:W-:Y:S01]  /*0360*/  IMAD.IADD R3, R7, 0x1, -R5 ;  /* 0x0000000107037824 */ /* 0x000fe200078e0a05 */
[----:B------:R-:W-:Y:S02]  /*0370*/  LOP3.LUT R0, R0, 0xffffffe0, RZ, 0xc0, !PT ;  /* 0xffffffe000007812 */ /* 0x000fe400078ec0ff */
[----:B------:R-:W-:Y:S02]  /*0380*/  SHF.R.U32.HI R13, RZ, 0x3, R7 ;  /* 0x00000003ff0d7819 */ /* 0x000fe40000011607 */
[----:B------:R-:W-:Y:S01]  /*0390*/  SHF.R.S32.HI R4, RZ, 0x1f, R3 ;  /* 0x0000001fff047819 */ /* 0x000fe20000011403 */
[----:B------:R-:W-:Y:S01]  /*03a0*/  IMAD.IADD R0, R11, 0x1, -R0 ;  /* 0x000000010b007824 */ /* 0x000fe200078e0a00 */
[----:B------:R-:W-:-:S02]  /*03b0*/  LOP3.LUT R15, R7, 0x6, RZ, 0xc0, !PT ;  /* 0x00000006070f7812 */ /* 0x000fc400078ec0ff */
[----:B------:R-:W-:Y:S02]  /*03c0*/  LEA.HI R4, R4, R3, RZ, 0x2 ;  /* 0x0000000304047211 */ /* 0x000fe400078f10ff */
[----:B------:R-:W-:Y:S02]  /*03d0*/  ISETP.NE.AND P0, PT, R0, RZ, PT ;  /* 0x000000ff0000720c */ /* 0x000fe40003f05270 */
[C---:B------:R-:W-:Y:S02]  /*03e0*/  LEA.HI.SX32 R5, R4.reuse, R5, 0x1e ;  /* 0x0000000504057211 */ /* 0x040fe400078ff2ff */
[----:B------:R-:W-:Y:S02]  /*03f0*/  LOP3.LUT R4, R4, 0xfffffffc, RZ, 0xc0, !PT ;  /* 0xfffffffc04047812 */ /* 0x000fe400078ec0ff */
[----:B------:R-:W-:Y:S01]  /*0400*/  SEL R0, R0, 0x20, P0 ;  /* 0x0000002000007807 */ /* 0x000fe20000000000 */
[----:B------:R-:W-:Y:S01]  /*0410*/  IMAD R23, R2, 0x80, R5 ;  /* 0x0000008002177824 */ /* 0x000fe200078e0205 */
[----:B------:R-:W-:Y:S01]  /*0420*/  LOP3.LUT R10, R10, 0x4, RZ, 0xc0, !PT ;  /* 0x000000040a0a7812 */ /* 0x000fe200078ec0ff */
[----:B------:R-:W-:Y:S01]  /*0430*/  IMAD.IADD R4, R3, 0x1, -R4 ;  /* 0x0000000103047824 */ /* 0x000fe200078e0a04 */
[----:B------:R-:W-:Y:S01]  /*0440*/  VIMNMX R2, R0, R11, PT ;  /* 0x0000000b00027248 */ /* 0x000fe20003fe0100 */
[C---:B------:R-:W-:Y:S01]  /*0450*/  VIADD R9, R23.reuse, 0x8 ;  /* 0x0000000817097836 */ /* 0x040fe20000000000 */
[C---:B------:R-:W-:Y:S01]  /*0460*/  ISETP.GE.AND P1, PT, R23.reuse, UR6, PT ;  /* 0x0000000617007c0c */ /* 0x040fe2000bf26270 */
[----:B------:R-:W-:Y:S01]  /*0470*/  VIADD R8, R23, 0x10 ;  /* 0x0000001017087836 */ /* 0x000fe20000000000 */
[----:B------:R-:W-:Y:S01]  /*0480*/  SHF.R.U32.HI R15, RZ, 0x1, R15 ;  /* 0x00000001ff0f7819 */ /* 0x000fe2000001160f */
[----:B------:R-:W-:Y:S01]  /*0490*/  IMAD.SHL.U32 R12, R4, 0x8, RZ ;  /* 0x00000008040c7824 */ /* 0x000fe200078e00ff */
[----:B------:R-:W-:Y:S01]  /*04a0*/  ISETP.GE.AND P6, PT, R9, UR6, PT ;  /* 0x0000000609007c0c */ /* 0x000fe2000bfc6270 */
[----:B------:R-:W-:Y:S01]  /*04b0*/  VIADD R6, R23, 0x18 ;  /* 0x0000001817067836 */ /* 0x000fe20000000000 */
[----:B------:R-:W-:-:S02]  /*04c0*/  ISETP.GE.AND P5, PT, R8, UR6, PT ;  /* 0x0000000608007c0c */ /* 0x000fc4000bfa6270 */
[-C--:B------:R-:W-:Y:S02]  /*04d0*/  ISETP.LT.AND P0, PT, R12, R2.reuse, !P1 ;  /* 0x000000020c00720c */ /* 0x080fe40004f01270 */
[----:B------:R-:W-:Y:S01]  /*04e0*/  ISETP.GE.AND P4, PT, R6, UR6, PT ;  /* 0x0000000606007c0c */ /* 0x000fe2000bf86270 */
[----:B------:R-:W-:Y:S01]  /*04f0*/  IMAD.SHL.U32 R6, R14, 0x8, RZ ;  /* 0x000000080e067824 */ /* 0x000fe200078e00ff */
[----:B------:R-:W-:Y:S02]  /*0500*/  P2R R3, PR, RZ, 0x2 ;  /* 0x00000002ff037803 */ /* 0x000fe40000000000 */
[CC--:B------:R-:W-:Y:S02]  /*0510*/  ISETP.LT.AND P1, PT, R12.reuse, R2.reuse, !P6 ;  /* 0x000000020c00720c */ /* 0x0c0fe40007721270 */
[----:B------:R-:W-:Y:S02]  /*0520*/  ISETP.LT.AND P2, PT, R12, R2, !P5 ;  /* 0x000000020c00720c */ /* 0x000fe40006f41270 */
[----:B------:R-:W-:-:S02]  /*0530*/  SEL R16, RZ, 0x1, !P0 ;  /* 0x00000001ff107807 */ /* 0x000fc40004000000 */
[----:B------:R-:W-:Y:S02]  /*0540*/  ISETP.LT.AND P3, PT, R12, R2, !P4 ;  /* 0x000000020c00720c */ /* 0x000fe40006761270 */
[----:B------:R-:W-:Y:S02]  /*0550*/  LOP3.LUT R9, R7, 0x7, RZ, 0xc0, !PT ;  /* 0x0000000707097812 */ /* 0x000fe400078ec0ff */
[----:B------:R-:W-:Y:S02]  /*0560*/  P2R R16, PR, R16, 0xf ;  /* 0x0000000f10107803 */ /* 0x000fe40000000000 */
[----:B------:R-:W-:Y:S02]  /*0570*/  ISETP.NE.AND P0, PT, R3, RZ, PT ;  /* 0x000000ff0300720c */ /* 0x000fe40003f05270 */
[----:B------:R-:W-:Y:S02]  /*0580*/  SHF.R.U32.HI R3, RZ, 0x5, R7 ;  /* 0x00000005ff037819 */ /* 0x000fe40000011607 */
[----:B------:R-:W-:-:S02]  /*0590*/  SHF.R.U32.HI R8, RZ, 0x1, R9 ;  /* 0x00000001ff087819 */ /* 0x000fc40000011609 */
[----:B------:R-:W-:Y:S02]  /*05a0*/  LOP3.LUT R6, R6, 0xfffffff8, R9, 0xe2, !PT ;  /* 0xfffffff806067812 */ /* 0x000fe400078ee209 */
[----:B------:R-:W1:Y:S01]  /*05b0*/  SHFL.IDX PT, R3, R3, RZ, 0x1f ;  /* 0x00001fff03037589 */ /* 0x000e6200000e0000 */
[----:B------:R-:W-:Y:S01]  /*05c0*/  LOP3.LUT R13, R8, 0x1, R13, 0x78, !PT ;  /* 0x00000001080d7812 */ /* 0x000fe200078e780d */
[----:B------:R-:W-:Y:S01]  /*05d0*/  VIADD R8, R5, 0x8 ;  /* 0x0000000805087836 */ /* 0x000fe20000000000 */
[----:B------:R-:W-:Y:S02]  /*05e0*/  LOP3.LUT R7, R7, 0xe, RZ, 0xc0, !PT ;  /* 0x0000000e07077812 */ /* 0x000fe400078ec0ff */
[----:B------:R-:W-:Y:S02]  /*05f0*/  LOP3.LUT R13, R13, R10, RZ, 0xfc, !PT ;  /* 0x0000000a0d0d7212 */ /* 0x000fe400078efcff */
[----:B------:R-:W-:Y:S02]  /*0600*/  SHF.R.U32.HI R6, RZ, 0x1, R6 ;  /* 0x00000001ff067819 */ /* 0x000fe40000011606 */
[----:B------:R-:W-:Y:S01]  /*0610*/  LOP3.LUT R138, R10, R14, R15, 0xf6, !PT ;  /* 0x0000000e0a8a7212 */ /* 0x000fe200078ef60f */
[----:B------:R-:W-:Y:S01]  /*0620*/  IMAD R15, R18, 0x80, R5 ;  /* 0x00000080120f7824 */ /* 0x000fe200078e0205 */
[----:B------:R-:W-:Y:S01]  /*0630*/  SHF.R.U32.HI R7, RZ, 0x1, R7 ;  /* 0x00000001ff077819 */ /* 0x000fe20000011607 */
[----:B------:R-:W-:Y:S01]  /*0640*/  IMAD R137, R6, 0x18, R13 ;  /* 0x0000001806897824 */ /* 0x000fe200078e020d */
[----:B------:R-:W-:Y:S01]  /*0650*/  LEA.HI R20, R5, R5, RZ, 0x1 ;  /* 0x0000000505147211 */ /* 0x000fe200078f08ff */
[----:B------:R-:W-:Y:S01]  /*0660*/  VIADD R6, R15, 0x10 ;  /* 0x000000100f067836 */ /* 0x000fe20000000000 */
[----:B------:R-:W-:Y:S01]  /*0670*/  SHF.R.S32.HI R13, RZ, 0x1f, R12 ;  /* 0x0000001fff0d7819 */ /* 0x000fe2000001140c */
[----:B------:R-:W-:Y:S01]  /*0680*/  IMAD R138, R7, 0x18, R138 ;  /* 0x00000018078a7824 */ /* 0x000fe200078e028a */
[----:B------:R-:W-:Y:S01]  /*0690*/  LOP3.LUT R10, R20, 0x3ffffffe, RZ, 0xc0, !PT ;  /* 0x3ffffffe140a7812 */ /* 0x000fe200078ec0ff */
[C---:B------:R-:W-:Y:S01]  /*06a0*/  VIADD R7, R15.reuse, 0x8 ;  /* 0x000000080f077836 */ /* 0x040fe20000000000 */
[----:B------:R-:W-:Y:S01]  /*06b0*/  ISETP.GE.AND P2, PT, R6, UR7, PT ;  /* 0x0000000706007c0c */ /* 0x000fe2000bf46270 */
[----:B------:R-:W-:Y:S01]  /*06c0*/  VIADD R6, R15, 0x18 ;  /* 0x000000180f067836 */ /* 0x000fe20000000000 */
[----:B------:R-:W-:Y:S01]  /*06d0*/  SEL R148, RZ, 0x8, P4 ;  /* 0x00000008ff947807 */ /* 0x000fe20002000000 */
[----:B------:R-:W-:Y:S01]  /*06e0*/  IMAD.IADD R19, R5, 0x1, -R10 ;  /* 0x0000000105137824 */ /* 0x000fe200078e0a0a */
[----:B------:R-:W-:-:S02]  /*06f0*/  SHF.R.S32.HI R5, RZ, 0x1f, R23 ;  /* 0x0000001fff057819 */ /* 0x000fc40000011417 */
[----:B-1----:R-:W-:Y:S01]  /*0700*/  R2UR UR14, R3 ;  /* 0x00000000030e72ca */ /* 0x002fe200000e0000 */
[----:B------:R-:W-:Y:S01]  /*0710*/  IMAD R19, R19, 0x4, R4 ;  /* 0x0000000413137824 */ /* 0x000fe200078e0204 */
[----:B------:R-:W-:Y:S02]  /*0720*/  LEA.HI R3, R8, R8, RZ, 0x1 ;  /* 0x0000000808037211 */ /* 0x000fe400078f08ff */
[----:B------:R-:W-:Y:S02]  /*0730*/  ISETP.GE.AND P1, PT, R7, UR7, PT ;  /* 0x0000000707007c0c */ /* 0x000fe4000bf26270 */
[----:B------:R-:W-:Y:S02]  /*0740*/  LOP3.LUT R7, R3, 0x3ffffffe, RZ, 0xc0, !PT ;  /* 0x3ffffffe03077812 */ /* 0x000fe400078ec0ff */
[----:B------:R-:W-:Y:S01]  /*0750*/  ISETP.GE.AND P3, PT, R6, UR7, PT ;  /* 0x0000000706007c0c */ /* 0x000fe2000bf66270 */
[----:B------:R-:W-:Y:S01]  /*0760*/  IMAD R6, R5, UR4, RZ ;  /* 0x0000000405067c24 */ /* 0x000fe2000f8e02ff */
[----:B------:R-:W-:Y:S01]  /*0770*/  SEL R10, RZ, 0xffffffff, P6 ;  /* 0xffffffffff0a7807 */ /* 0x000fe20003000000 */
[----:B------:R-:W-:Y:S01]  /*0780*/  IMAD.IADD R7, R8, 0x1, -R7 ;  /* 0x0000000108077824 */ /* 0x000fe200078e0a07 */
[----:B------:R-:W-:Y:S01]  /*0790*/  SHF.R.S32.HI R8, RZ, 0x1f, R15 ;  /* 0x0000001fff087819 */ /* 0x000fe2000001140f */
[C---:B------:R-:W-:Y:S01]  /*07a0*/  IMAD R9, R23.reuse, UR5, R6 ;  /* 0x0000000517097c24 */ /* 0x040fe2000f8e0206 */
[----:B------:R-:W-:Y:S01]  /*07b0*/  SEL R5, RZ, 0x1, P0 ;  /* 0x00000001ff057807 */ /* 0x000fe20000000000 */
[----:B------:R-:W-:Y:S01]  /*07c0*/  IMAD.WIDE.U32 R22, R23, UR4, R12 ;  /* 0x0000000417167c25 */ /* 0x000fe2000f8e000c */
[----:B------:R-:W-:Y:S01]  /*07d0*/  ULDC.64 UR4, c[0x0][0x250] ;  /* 0x0000940000047ab9 */ /* 0x000fe20000000a00 */
[----:B------:R-:W-:-:S02]  /*07e0*/  SEL R17, RZ, 0xffffffff, P1 ;  /* 0xffffffffff117807 */ /* 0x000fc40000800000 */
[----:B------:R-:W-:Y:S01]  /*07f0*/  IMAD.SHL.U32 R10, R10, 0x2, RZ ;  /* 0x000000020a0a7824 */ /* 0x000fe200078e00ff */
[----:B------:R-:W-:Y:S01]  /*0800*/  ISETP.GE.AND P0, PT, R15, UR7, PT ;  /* 0x000000070f007c0c */ /* 0x000fe2000bf06270 */
[----:B------:R-:W-:Y:S01]  /*0810*/  IMAD R8, R8, UR4, RZ ;  /* 0x0000000408087c24 */ /* 0x000fe2000f8e02ff */
[----:B------:R-:W-:Y:S01]  /*0820*/  SEL R18, RZ, 0x4, P2 ;  /* 0x00000004ff127807 */ /* 0x000fe20001000000 */
[----:B------:R-:W-:Y:S01]  /*0830*/  IMAD R4, R7, 0x4, R4 ;  /* 0x0000000407047824 */ /* 0x000fe200078e0204 */
[----:B------:R-:W-:Y:S01]  /*0840*/  LOP3.LUT R10, R10, 0x2, R5, 0xe2, !PT ;  /* 0x000000020a0a7812 */ /* 0x000fe200078ee205 */
[C---:B------:R-:W-:Y:S01]  /*0850*/  IMAD R7, R15.reuse, UR5, R8 ;  /* 0x000000050f077c24 */ /* 0x040fe2000f8e0208 */
[----:B------:R-:W-:Y:S01]  /*0860*/  SEL R5, RZ, 0x4, P5 ;  /* 0x00000004ff057807 */ /* 0x000fe20002800000 */
[----:B------:R-:W-:Y:S01]  /*0870*/  IMAD.WIDE.U32 R14, R15, UR4, R12 ;  /* 0x000000040f0e7c25 */ /* 0x000fe2000f8e000c */
[----:B------:R-:W-:Y:S01]  /*0880*/  SEL R6, RZ, 0x1, P0 ;  /* 0x00000001ff067807 */ /* 0x000fe20000000000 */
[----:B------:R-:W-:Y:S01]  /*0890*/  UMOV UR4, 0x400 ;  /* 0x0000040000047882 */ /* 0x000fe20000000000 */
[----:B------:R-:W-:Y:S01]  /*08a0*/  LOP3.LUT R148, R148, R5, R10, 0xfe, !PT ;  /* 0x0000000594947212 */ /* 0x000fe200078efe0a */
[----:B------:R-:W-:Y:S01]  /*08b0*/  IMAD.SHL.U32 R17, R17, 0x2, RZ ;  /* 0x0000000211117824 */ /* 0x000fe200078e00ff */
[----:B------:R-:W-:Y:S01]  /*08c0*/  SHF.R.S32.HI R10, RZ, 0x1, R3 ;  /* 0x00000001ff0a7819 */ /* 0x000fe20000011403 */
[----:B------:R-:W-:Y:S01]  /*08d0*/  IMAD.IADD R8, R15, 0x1, R7 ;  /* 0x000000010f087824 */ /* 0x000fe200078e0207 */
[----:B------:R-:W-:Y:S01]  /*08e0*/  SHF.R.S32.HI R3, RZ, 0x1f, R3 ;  /* 0x0000001fff037819 */ /* 0x000fe20000011403 */
[----:B------:R-:W-:Y:S01]  /*08f0*/  IMAD.SHL.U32 R7, R22, 0x2, RZ ;  /* 0x0000000216077824 */ /* 0x000fe200078e00ff */
[----:B------:R-:W-:Y:S01]  /*0900*/  SHF.R.S32.HI R5, RZ, 0x1f, R4 ;  /* 0x0000001fff057819 */ /* 0x000fe20000011404 */
[----:B---3--:R-:W-:Y:S01]  /*0910*/  ULEA UR15, UR15, UR4, 0x18 ;  /* 0x000000040f0f7291 */ /* 0x008fe2000f8ec03f */
[----:B------:R-:W-:Y:S01]  /*0920*/  LOP3.LUT R17, R17, 0x2, R6, 0xe2, !PT ;  /* 0x0000000211117812 */ /* 0x000fe200078ee206 */
[----:B------:R-:W-:Y:S01]  /*0930*/  IMAD.IADD R6, R23, 0x1, R9 ;  /* 0x0000000117067824 */ /* 0x000fe200078e0209 */
[C---:B------:R-:W-:Y:S01]  /*0940*/  SHF.L.U64.HI R8, R14.reuse, 0x1, R8 ;  /* 0x000000010e087819 */ /* 0x040fe20000010208 */
[----:B------:R-:W-:Y:S01]  /*0950*/  IMAD.SHL.U32 R9, R14, 0x2, RZ ;  /* 0x000000020e097824 */ /* 0x000fe200078e00ff */
[--C-:B------:R-:W-:Y:S01]  /*0960*/  SHF.R.S32.HI R15, RZ, 0x1, R20.reuse ;  /* 0x00000001ff0f7819 */ /* 0x100fe20000011414 */
[----:B------:R-:W-:Y:S01]  /*0970*/  ULDC.64 UR4, c[0x0][0x248] ;  /* 0x0000920000047ab9 */ /* 0x000fe20000000a00 */
[----:B------:R-:W-:Y:S01]  /*0980*/  SHF.R.S32.HI R20, RZ, 0x1f, R20 ;  /* 0x0000001fff147819 */ /* 0x000fe20000011414 */
[----:B------:R-:W-:Y:S01]  /*0990*/  UIADD3 UR4, UP0, UR8, -UR4, URZ ;  /* 0x8000000408047290 */ /* 0x000fe2000ff1e03f */
[----:B------:R-:W-:Y:S01]  /*09a0*/  SHF.R.S32.HI R14, RZ, 0x1f, R19 ;  /* 0x0000001fff0e7819 */ /* 0x000fe20000011413 */
[----:B------:R-:W-:Y:S01]  /*09b0*/  ULDC.64 UR6, c[0x0][0x260] ;  /* 0x0000980000067ab9 */ /* 0x000fe20000000a00 */
[----:B------:R-:W-:Y:S01]  /*09c0*/  LEA.HI R3, R3, R10, RZ, 0x2 ;  /* 0x0000000a03037211 */ /* 0x000fe200078f10ff */
[----:B------:R-:W-:Y:S01]  /*09d0*/  UIADD3.X UR5, UR9, ~UR5, URZ, UP0, !UPT ;  /* 0x8000000509057290 */ /* 0x000fe200087fe43f */
[----:B------:R-:W-:-:S02]  /*09e0*/  LEA.HI R5, R5, R4, RZ, 0x2 ;  /* 0x0000000405057211 */ /* 0x000fc400078f10ff */
[----:B------:R-:W-:Y:S02]  /*09f0*/  LEA.HI R20, R20, R15, RZ, 0x2 ;  /* 0x0000000f14147211 */ /* 0x000fe400078f10ff */
[----:B------:R-:W-:Y:S02]  /*0a00*/  LEA.HI R14, R14, R19, RZ, 0x2 ;  /* 0x000000130e0e7211 */ /* 0x000fe400078f10ff */
[----:B------:R-:W-:Y:S02]  /*0a10*/  LOP3.LUT R3, R3, 0x1ffffffc, RZ, 0xc0, !PT ;  /* 0x1ffffffc03037812 */ /* 0x000fe400078ec0ff */
[----:B------:R-:W-:Y:S02]  /*0a20*/  LOP3.LUT R5, R5, 0xfffffffc, RZ, 0xc0, !PT ;  /* 0xfffffffc05057812 */ /* 0x000fe400078ec0ff */
[----:B------:R-:W-:Y:S01]  /*0a30*/  LOP3.LUT R20, R20, 0x1ffffffc, RZ, 0xc0, !PT ;  /* 0x1ffffffc14147812 */ /* 0x000fe200078ec0ff */
[----:B------:R-:W-:Y:S01]  /*0a40*/  IMAD.IADD R3, R10, 0x1, -R3 ;  /* 0x000000010a037824 */ /* 0x000fe200078e0a03 */
[----:B------:R-:W-:Y:S01]  /*0a50*/  LOP3.LUT R14, R14, 0xfffffffc, RZ, 0xc0, !PT ;  /* 0xfffffffc0e0e7812 */ /* 0x000fe200078ec0ff */
[----:B------:R-:W-:Y:S01]  /*0a60*/  IMAD.IADD R4, R4, 0x1, -R5 ;  /* 0x0000000104047824 */ /* 0x000fe200078e0a05 */
[-C--:B------:R-:W-:Y:S01]  /*0a70*/  ISETP.LT.AND P0, PT, R12, R2.reuse, !P0 ;  /* 0x000000020c00720c */ /* 0x080fe20004701270 */
[----:B------:R-:W-:Y:S01]  /*0a80*/  IMAD.IADD R20, R15, 0x1, -R20 ;  /* 0x000000010f147824 */ /* 0x000fe200078e0a14 */
[----:B------:R-:W-:Y:S01]  /*0a90*/  SEL R147, RZ, 0x8, P3 ;  /* 0x00000008ff937807 */ /* 0x000fe20001800000 */
[----:B------:R-:W-:Y:S01]  /*0aa0*/  IMAD.IADD R13, R19, 0x1, -R14 ;  /* 0x00000001130d7824 */ /* 0x000fe200078e0a0e */
[----:B------:R-:W-:Y:S01]  /*0ab0*/  LOP3.LUT R4, R4, R3, RZ, 0x3c, !PT ;  /* 0x0000000304047212 */ /* 0x000fe200078e3cff */
[----:B------:R-:W-:Y:S01]  /*0ac0*/  VIADD R3, R11, 0x3e ;  /* 0x0000003e0b037836 */ /* 0x000fe20000000000 */
[----:B------:R-:W-:-:S02]  /*0ad0*/  ISETP.LT.AND P1, PT, R12, R2, !P1 ;  /* 0x000000020c00720c */ /* 0x000fc40004f21270 */
[----:B------:R-:W-:Y:S01]  /*0ae0*/  LOP3.LUT R13, R13, R20, RZ, 0x3c, !PT ;  /* 0x000000140d0d7212 */ /* 0x000fe200078e3cff */
[----:B------:R-:W-:Y:S01]  /*0af0*/  IMAD.IADD R5, R5, 0x1, R4 ;  /* 0x0000000105057824 */ /* 0x000fe200078e0204 */
[----:B------:R-:W-:Y:S01]  /*0b00*/  ISETP.GE.U32.AND P5, PT, R3, 0x3f, PT ;  /* 0x0000003f0300780c */ /* 0x000fe20003fa6070 */
[----:B------:R-:W-:Y:S01]  /*0b10*/  VIADD R3, R11, 0xffffffff ;  /* 0xffffffff0b037836 */ /* 0x000fe20000000000 */
[-C--:B------:R-:W-:Y:S01]  /*0b20*/  ISETP.LT.AND P2, PT, R12, R2.reuse, !P2 ;  /* 0x000000020c00720c */ /* 0x080fe20005741270 */
[----:B------:R-:W-:Y:S01]  /*0b30*/  IMAD.IADD R14, R14, 0x1, R13 ;  /* 0x000000010e0e7824 */ /* 0x000fe200078e020d */
[----:B------:R-:W-:Y:S01]  /*0b40*/  SEL R16, R16, RZ, P5 ;  /* 0x000000ff10107207 */ /* 0x000fe20002800000 */
[----:B------:R-:W-:Y:S01]  /*0b50*/  IMAD R13, R10, 0x18, R5 ;  /* 0x000000180a0d7824 */ /* 0x000fe200078e0205 */
[----:B------:R-:W-:Y:S01]  /*0b60*/  ISETP.GE.U32.AND P4, PT, R3, 0x20, PT ;  /* 0x000000200300780c */ /* 0x000fe20003f86070 */
[----:B------:R-:W1:Y:S01]  /*0b70*/  LDC.64 R4, c[0x0][0x238] ;  /* 0x00008e00ff047b82 */ /* 0x000e620000000a00 */
[----:B------:R-:W-:Y:S01]  /*0b80*/  ISETP.LT.AND P3, PT, R12, R2, !P3 ;  /* 0x000000020c00720c */ /* 0x000fe20005f61270 */
[C---:B------:R-:W-:Y:S01]  /*0b90*/  IMAD.SHL.U32 R3, R16.reuse, 0x10, RZ ;  /* 0x0000001010037824 */ /* 0x040fe200078e00ff */
[----:B------:R-:W-:Y:S01]  /*0ba0*/  SEL R10, RZ, 0x1, !P0 ;  /* 0x00000001ff0a7807 */ /* 0x000fe20004000000 */
[----:B------:R-:W-:Y:S01]  /*0bb0*/  IMAD.SHL.U32 R2, R16, 0x4, RZ ;  /* 0x0000000410027824 */ /* 0x000fe200078e00ff */
[----:B------:R-:W-:Y:S01]  /*0bc0*/  LOP3.LUT R147, R147, R18, R17, 0xfe, !PT ;  /* 0x0000001293937212 */ /* 0x000fe200078efe11 */
[----:B------:R-:W-:Y:S01]  /*0bd0*/  IMAD R14, R15, 0x18, R14 ;  /* 0x000000180f0e7824 */ /* 0x000fe200078e020e */
[----:B------:R-:W-:Y:S01]  /*0be0*/  P2R R10, PR, R10, 0xf ;  /* 0x0000000f0a0a7803 */ /* 0x000fe20000000000 */
[----:B------:R-:W-:Y:S01]  /*0bf0*/  IMAD.SHL.U32 R13, R13, 0x8, RZ ;  /* 0x000000080d0d7824 */ /* 0x000fe200078e00ff */
[----:B------:R-:W-:Y:S01]  /*0c00*/  LOP3.LUT P6, RZ, R3, 0x10, RZ, 0xc0, !PT ;  /* 0x0000001003ff7812 */ /* 0x000fe200078cc0ff */
[----:B------:R-:W-:Y:S01]  /*0c10*/  IMAD.SHL.U32 R3, R16, 0x8, RZ ;  /* 0x0000000810037824 */ /* 0x000fe200078e00ff */
[----:B------:R-:W-:Y:S01]  /*0c20*/  SEL R10, R10, RZ, P5 ;  /* 0x000000ff0a0a7207 */ /* 0x000fe20002800000 */
[----:B------:R-:W-:Y:S01]  /*0c30*/  IMAD.SHL.U32 R16, R16, 0x2, RZ ;  /* 0x0000000210107824 */ /* 0x000fe200078e00ff */
[----:B------:R-:W-:Y:S01]  /*0c40*/  SHF.L.U64.HI R6, R22, 0x1, R6 ;  /* 0x0000000116067819 */ /* 0x000fe20000010206 */
[----:B------:R-:W-:Y:S01]  /*0c50*/  IMAD.SHL.U32 R14, R14, 0x8, RZ ;  /* 0x000000080e0e7824 */ /* 0x000fe200078e00ff */
[----:B------:R-:W-:-:S02]  /*0c60*/  IADD3 R18, P2, R7, UR12, RZ ;  /* 0x0000000c07127c10 */ /* 0x000fc4000ff5e0ff */
[----:B------:R-:W-:Y:S02]  /*0c70*/  CS2R R20, SRZ ;  /* 0x0000000000147805 */ /* 0x000fe4000001ff00 */
[----:B------:R-:W-:Y:S01]  /*0c80*/  LOP3.LUT P1, RZ, R2, 0x10, RZ, 0xc0, !PT ;  /* 0x0000001002ff7812 */ /* 0x000fe2000782c0ff */
[----:B------:R-:W-:Y:S01]  /*0c90*/  IMAD.SHL.U32 R2, R10, 0x10, RZ ;  /* 0x000000100a027824 */ /* 0x000fe200078e00ff */
[----:B------:R-:W-:Y:S02]  /*0ca0*/  LOP3.LUT P0, RZ, R16, 0x10, RZ, 0xc0, !PT ;  /* 0x0000001010ff7812 */ /* 0x000fe4000780c0ff */
[----:B------:R-:W-:Y:S02]  /*0cb0*/  CS2R R22, SRZ ;  /* 0x0000000000167805 */ /* 0x000fe4000001ff00 */
[----:B------:R-:W-:Y:S02]  /*0cc0*/  LOP3.LUT P3, RZ, R3, 0x10, RZ, 0xc0, !PT ;  /* 0x0000001003ff7812 */ /* 0x000fe4000786c0ff */
[----:B------:R-:W-:-:S02]  /*0cd0*/  IADD3.X R19, R6, UR13, RZ, P2, !PT ;  /* 0x0000000d06137c10 */ /* 0x000fc400097fe4ff */
[-C--:B-1----:R-:W-:Y:S02]  /*0ce0*/  IADD3 R16, P5, R18, R4.reuse, RZ ;  /* 0x0000000412107210 */ /* 0x082fe40007fbe0ff */
[----:B------:R-:W-:Y:S02]  /*0cf0*/  SHF.R.S32.HI R136, RZ, 0x3, R14 ;  /* 0x00000003ff887819 */ /* 0x000fe4000001140e */
[----:B------:R-:W-:Y:S01]  /*0d00*/  SHF.R.S32.HI R67, RZ, 0x3, R13 ;  /* 0x00000003ff437819 */ /* 0x000fe2000001140d */
[----:B------:R-:W-:Y:S01]  /*0d10*/  IMAD.X R17, R19, 0x1, R5, P5 ;  /* 0x0000000113117824 */ /* 0x000fe200028e0605 */
[----:B------:R-:W-:Y:S02]  /*0d20*/  LOP3.LUT P2, RZ, R2, 0x10, RZ, 0xc0, !PT ;  /* 0x0000001002ff7812 */ /* 0x000fe4000784c0ff */
[----:B------:R-:W1:Y:S01]  /*0d30*/  LDC.64 R2, c[0x0][0x258] ;  /* 0x00009600ff027b82 */ /* 0x000e620000000a00 */
[----:B------:R-:W-:Y:S02]  /*0d40*/  IADD3 R12, P5, R16, R4, RZ ;  /* 0x00000004100c7210 */ /* 0x000fe40007fbe0ff */
[----:B------:R-:W-:-:S02]  /*0d50*/  LEA R136, R136, UR15, 0x4 ;  /* 0x0000000f88887c11 */ /* 0x000fc4000f8e20ff */
[----:B------:R-:W-:Y:S01]  /*0d60*/  LEA R67, R67, UR15, 0x4 ;  /* 0x0000000f43437c11 */ /* 0x000fe2000f8e20ff */
[--C-:B------:R-:W-:Y:S01]  /*0d70*/  IMAD.X R13, R17, 0x1, R5.reuse, P5 ;  /* 0x00000001110d7824 */ /* 0x100fe200028e0605 */
[----:B------:R-:W-:Y:S01]  /*0d80*/  SEL R148, R148, RZ, P4 ;  /* 0x000000ff94947207 */ /* 0x000fe20002000000 */
[----:B------:R-:W-:Y:S01]  /*0d90*/  @!PT LDS RZ, [RZ] ;  /* 0x00000000fffff984 */ /* 0x000fe20000000800 */
[----:B------:R-:W-:Y:S01]  /*0da0*/  @!PT LDS RZ, [RZ] ;  /* 0x00000000fffff984 */ /* 0x000fe20000000800 */
[----:B------:R-:W-:Y:S01]  /*0db0*/  LDGSTS.E.BYPASS.LTC128B.128 [R136], desc[UR16][R18.64], P6 ;  /* 0x0000000012887fae */ /* 0x000fe2000b101d50 */
[----:B------:R-:W-:Y:S02]  /*0dc0*/  SHF.R.S32.HI R15, RZ, 0x1f, R144 ;  /* 0x0000001fff0f7819 */ /* 0x000fe40000011490 */
[----:B------:R-:W-:Y:S01]  /*0dd0*/  IADD3 R14, P5, R12, R4, RZ ;  /* 0x000000040c0e7210 */ /* 0x000fe20007fbe0ff */
[----:B------:R2:W-:Y:S01]  /*0de0*/  LDGSTS.E.BYPASS.LTC128B.128 [R67], desc[UR16][R16.64], P3 ;  /* 0x0000000010437fae */ /* 0x0005e20009901d50 */
[----:B------:R-:W-:Y:S01]  /*0df0*/  ISETP.GE.AND P3, PT, R11, 0x1, PT ;  /* 0x000000010b00780c */ /* 0x000fe20003f66270 */
[----:B------:R-:W-:Y:S01]  /*0e00*/  IMAD.SHL.U32 R11, R148, 0x10, RZ ;  /* 0x00000010940b7824 */ /* 0x000fe200078e00ff */
[----:B------:R-:W-:Y:S01]  /*0e10*/  LEA.HI R144, R15, R144, RZ, 0x5 ;  /* 0x000000900f907211 */ /* 0x000fe200078f28ff */
[----:B------:R-:W-:Y:S01]  /*0e20*/  IMAD.X R15, R13, 0x1, R5, P5 ;  /* 0x000000010d0f7824 */ /* 0x000fe200028e0605 */
[----:B------:R-:W-:Y:S01]  /*0e30*/  LDGSTS.E.BYPASS.LTC128B.128 [R136+0xc00], desc[UR16][R12.64], P1 ;  /* 0x00c000000c887fae */ /* 0x000fe20008901d50 */
[----:B------:R-:W-:-:S02]  /*0e40*/  SEL R147, R147, RZ, P4 ;  /* 0x000000ff93937207 */ /* 0x000fc40002000000 */
[----:B------:R-:W-:Y:S01]  /*0e50*/  LOP3.LUT P5, RZ, R11, 0x10, RZ, 0xc0, !PT ;  /* 0x000000100bff7812 */ /* 0x000fe200078ac0ff */
[----:B------:R-:W-:Y:S01]  /*0e60*/  IMAD.SHL.U32 R11, R10, 0x8, RZ ;  /* 0x000000080a0b7824 */ /* 0x000fe200078e00ff */
[----:B------:R3:W-:Y:S01]  /*0e70*/  LDGSTS.E.BYPASS.LTC128B.128 [R67+0xc00], desc[UR16][R14.64], P0 ;  /* 0x00c000000e437fae */ /* 0x0007e20008101d50 */
[----:B------:R-:W-:-:S03]  /*0e80*/  LEA.HI.SX32 R144, R144, 0xfffffffe, 0x1b ;  /* 0xfffffffe90907811 */ /* 0x000fc600078fdaff */
[----:B------:R-:W-:Y:S01]  /*0e90*/  LOP3.LUT P1, RZ, R11, 0x10, RZ, 0xc0, !PT ;  /* 0x000000100bff7812 */ /* 0x000fe2000782c0ff */
[----:B------:R-:W-:Y:S01]  /*0ea0*/  IMAD.SHL.U32 R11, R148, 0x8, RZ ;  /* 0x00000008940b7824 */ /* 0x000fe200078e00ff */
[----:B--2---:R-:W-:-:S04]  /*0eb0*/  IADD3 R16, P6, R9, UR10, RZ ;  /* 0x0000000a09107c10 */ /* 0x004fc8000ffde0ff */
[----:B------:R-:W-:Y:S02]  /*0ec0*/  IADD3.X R17, R8, UR11, RZ, P6, !PT ;  /* 0x0000000b08117c10 */ /* 0x000fe4000b7fe4ff */
[----:B-1----:R-:W-:-:S03]  /*0ed0*/  IADD3 R18, P6, R16, R2, RZ ;  /* 0x0000000210127210 */ /* 0x002fc60007fde0ff */
[----:B------:R-:W-:Y:S01]  /*0ee0*/  LDGSTS.E.BYPASS.LTC128B.128 [R136+0x6000], desc[UR16][R16.64], P2 ;  /* 0x0600000010887fae */ /* 0x000fe20009101d50 */
[-C--:B------:R-:W-:Y:S01]  /*0ef0*/  IADD3 R7, P2, R7, R4.reuse, RZ ;  /* 0x0000000407077210 */ /* 0x080fe20007f5e0ff */
[----:B------:R-:W-:Y:S01]  /*0f00*/  IMAD.X R19, R17, 0x1, R3, P6 ;  /* 0x0000000111137824 */ /* 0x000fe200030e0603 */
[----:B------:R-:W-:Y:S02]  /*0f10*/  LOP3.LUT P6, RZ, R11, 0x10, RZ, 0xc0, !PT ;  /* 0x000000100bff7812 */ /* 0x000fe400078cc0ff */
[----:B------:R-:W-:Y:S02]  /*0f20*/  IADD3 R7, P0, R7, R4, RZ ;  /* 0x0000000407077210 */ /* 0x000fe40007f1e0ff */
[----:B------:R1:W-:Y:S01]  /*0f30*/  LDGSTS.E.BYPASS.LTC128B.128 [R67+0x6000], desc[UR16][R18.64], P1 ;  /* 0x0600000012437fae */ /* 0x0003e20008901d50 */
[----:B---3--:R-:W-:Y:S02]  /*0f40*/  IADD3 R14, P1, R18, R2, RZ ;  /* 0x00000002120e7210 */ /* 0x008fe40007f3e0ff */
[----:B------:R-:W-:-:S02]  /*0f50*/  IADD3.X R6, R5, R6, R5, P0, P2 ;  /* 0x0000000605067210 */ /* 0x000fc400007e4405 */
[----:B------:R-:W-:Y:S01]  /*0f60*/  IADD3 R12, P2, P0, R4, UR4, R7 ;  /* 0x00000004040c7c10 */ /* 0x000fe2000f85e007 */
[C---:B------:R-:W-:Y:S02]  /*0f70*/  IMAD.SHL.U32 R7, R10.reuse, 0x4, RZ ;  /* 0x000000040a077824 */ /* 0x040fe400078e00ff */
[----:B------:R-:W-:Y:S01]  /*0f80*/  IMAD.X R15, R19, 0x1, R3, P1 ;  /* 0x00000001130f7824 */ /* 0x000fe200008e0603 */
[----:B------:R-:W-:Y:S01]  /*0f90*/  IADD3.X R13, R5, UR5, R6, P2, P0 ;  /* 0x00000005050d7c10 */ /* 0x000fe200097e0406 */
[----:B------:R-:W-:Y:S01]  /*0fa0*/  IMAD.SHL.U32 R10, R10, 0x2, RZ ;  /* 0x000000020a0a7824 */ /* 0x000fe200078e00ff */
[----:B------:R-:W-:Y:S01]  /*0fb0*/  LOP3.LUT P0, RZ, R7, 0x10, RZ, 0xc0, !PT ;  /* 0x0000001007ff7812 */ /* 0x000fe2000780c0ff */
[----:B------:R-:W-:Y:S01]  /*0fc0*/  ULDC.64 UR4, c[0x0][0x268] ;  /* 0x00009a0000047ab9 */ /* 0x000fe20000000a00 */
[----:B------:R-:W-:Y:S01]  /*0fd0*/  IADD3 R9, P2, R9, R2, RZ ;  /* 0x0000000209097210 */ /* 0x000fe20007f5e0ff */
[----:B------:R-:W-:Y:S01]  /*0fe0*/  IMAD.WIDE R12, R0, 0x2, R12 ;  /* 0x00000002000c7825 */ /* 0x000fe200078e020c */
[----:B------:R-:W-:-:S02]  /*0ff0*/  UIADD3 UR4, UP0, UR6, -UR4, URZ ;  /* 0x8000000406047290 */ /* 0x000fc4000ff1e03f */
[----:B------:R-:W-:Y:S01]  /*1000*/  IADD3 R9, P1, R9, R2, RZ ;  /* 0x0000000209097210 */ /* 0x000fe20007f3e0ff */
[C---:B------:R-:W-:Y:S01]  /*1010*/  IMAD.SHL.U32 R6, R148.reuse, 0x4, RZ ;  /* 0x0000000494067824 */ /* 0x040fe200078e00ff */
[----:B------:R-:W-:Y:S01]  /*1020*/  UIADD3.X UR5, UR7, ~UR5, URZ, UP0, !UPT ;  /* 0x8000000507057290 */ /* 0x000fe200087fe43f */
[----:B------:R-:W-:Y:S01]  /*1030*/  IMAD.SHL.U32 R7, R148, 0x2, RZ ;  /* 0x0000000294077824 */ /* 0x000fe200078e00ff */
[----:B------:R-:W-:Y:S02]  /*1040*/  IADD3.X R8, R3, R8, R3, P1, P2 ;  /* 0x0000000803087210 */ /* 0x000fe40000fe4403 */
[----:B------:R-:W-:Y:S01]  /*1050*/  LOP3.LUT P2, RZ, R10, 0x10, RZ, 0xc0, !PT ;  /* 0x000000100aff7812 */ /* 0x000fe2000784c0ff */
[----:B------:R2:W-:Y:S01]  /*1060*/  LDGSTS.E.BYPASS.LTC128B.128 [R136+0x6c00], desc[UR16][R14.64], P0 ;  /* 0x06c000000e887fae */ /* 0x0005e20008101d50 */
[----:B------:R-:W-:Y:S02]  /*1070*/  IADD3 R10, P1, R12, UR12, RZ ;  /* 0x0000000c0c0a7c10 */ /* 0x000fe4000ff3e0ff */
[----:B------:R-:W-:-:S02]  /*1080*/  IADD3 R12, P0, R14, R2, RZ ;  /* 0x000000020e0c7210 */ /* 0x000fc40007f1e0ff */
[----:B-1----:R-:W-:Y:S02]  /*1090*/  CS2R R18, SRZ ;  /* 0x0000000000127805 */ /* 0x002fe4000001ff00 */
[----:B------:R-:W-:Y:S02]  /*10a0*/  IADD3.X R11, R13, UR13, RZ, P1, !PT ;  /* 0x0000000d0d0b7c10 */ /* 0x000fe40008ffe4ff */
[----:B------:R-:W-:Y:S01]  /*10b0*/  LOP3.LUT P4, RZ, R6, 0x10, RZ, 0xc0, !PT ;  /* 0x0000001006ff7812 */ /* 0x000fe2000788c0ff */
[----:B------:R-:W-:Y:S01]  /*10c0*/  IMAD.X R13, R15, 0x1, R3, P0 ;  /* 0x000000010f0d7824 */ /* 0x000fe200000e0603 */
[----:B------:R-:W-:Y:S01]  /*10d0*/  IADD3 R16, P1, P0, R2, UR4, R9 ;  /* 0x0000000402107c10 */ /* 0x000fe2000f83e009 */
[----:B------:R-:W-:Y:S01]  /*10e0*/  IMAD.SHL.U32 R6, R147, 0x10, RZ ;  /* 0x0000001093067824 */ /* 0x000fe200078e00ff */
[----:B------:R-:W-:Y:S02]  /*10f0*/  USHF.R.S32.HI UR4, URZ, 0x1f, UR14 ;  /* 0x0000001f3f047899 */ /* 0x000fe4000801140e */
[----:B------:R-:W-:Y:S01]  /*1100*/  IADD3.X R17, R3, UR5, R8, P1, P0 ;  /* 0x0000000503117c10 */ /* 0x000fe20008fe0408 */
[----:B------:R1:W-:Y:S01]  /*1110*/  LDGSTS.E.BYPASS.LTC128B.128 [R67+0x6c00], desc[UR16][R12.64], P2 ;  /* 0x06c000000c437fae */ /* 0x0003e20009101d50 */
[----:B------:R-:W-:Y:S01]  /*1120*/  IADD3 R8, P1, R10, R4, RZ ;  /* 0x000000040a087210 */ /* 0x000fe20007f3e0ff */
[----:B------:R-:W-:Y:S01]  /*1130*/  ULEA.HI UR4, UR4, UR14, URZ, 0x2 ;  /* 0x0000000e04047291 */ /* 0x000fe2000f8f103f */
[----:B------:R-:W-:Y:S01]  /*1140*/  LOP3.LUT P0, RZ, R7, 0x10, RZ, 0xc0, !PT ;  /* 0x0000001007ff7812 */ /* 0x000fe2000780c0ff */
[----:B------:R-:W-:Y:S01]  /*1150*/  IMAD.WIDE R16, R0, 0x2, R16 ;  /* 0x0000000200107825 */ /* 0x000fe200078e0210 */
[----:B------:R-:W0:Y:S01]  /*1160*/  LDGDEPBAR ;  /* 0x00000000000079af */ /* 0x000e220000000000 */
[----:B------:R-:W-:-:S02]  /*1170*/  LOP3.LUT P2, RZ, R6, 0x10, RZ, 0xc0, !PT ;  /* 0x0000001006ff7812 */ /* 0x000fc4000784c0ff */
[--C-:B------:R-:W-:Y:S01]  /*1180*/  IMAD.X R9, R11, 0x1, R5.reuse, P1 ;  /* 0x000000010b097824 */ /* 0x100fe200008e0605 */
[----:B------:R3:W-:Y:S01]  /*1190*/  LDGSTS.E.BYPASS.LTC128B.128 [R136+0x80], desc[UR16][R10.64], P5 ;  /* 0x000800000a887fae */ /* 0x0007e2000a901d50 */
[C---:B------:R-:W-:Y:S02]  /*11a0*/  IMAD.SHL.U32 R0, R147.reuse, 0x8, RZ ;  /* 0x0000000893007824 */ /* 0x040fe400078e00ff */
[C---:B------:R-:W-:Y:S01]  /*11b0*/  IMAD.SHL.U32 R6, R147.reuse, 0x4, RZ ;  /* 0x0000000493067824 */ /* 0x040fe200078e00ff */
[-C--:B--2---:R-:W-:Y:S01]  /*11c0*/  IADD3 R14, P1, R8, R4.reuse, RZ ;  /* 0x00000004080e7210 */ /* 0x084fe20007f3e0ff */
[----:B------:R2:W-:Y:S01]  /*11d0*/  LDGSTS.E.BYPASS.LTC128B.128 [R67+0x80], desc[UR16][R8.64], P6 ;  /* 0x0008000008437fae */ /* 0x0005e2000b101d50 */
[----:B------:R-:W-:Y:S01]  /*11e0*/  LOP3.LUT P6, RZ, R0, 0x10, RZ, 0xc0, !PT ;  /* 0x0000001000ff7812 */ /* 0x000fe200078cc0ff */
[----:B------:R-:W-:Y:S02]  /*11f0*/  IMAD.SHL.U32 R0, R147, 0x2, RZ ;  /* 0x0000000293007824 */ /* 0x000fe400078e00ff */
[----:B------:R-:W-:Y:S01]  /*1200*/  IMAD.X R15, R9, 0x1, R5, P1 ;  /* 0x00000001090f7824 */ /* 0x000fe200008e0605 */
[----:B------:R-:W-:-:S04]  /*1210*/  IADD3 R4, P1, R14, R4, RZ ;  /* 0x000000040e047210 */ /* 0x000fc80007f3e0ff */
[----:B------:R4:W-:Y:S01]  /*1220*/  LDGSTS.E.BYPASS.LTC128B.128 [R136+0xc80], desc[UR16][R14.64], P4 ;  /* 0x00c800000e887fae */ /* 0x0009e2000a101d50 */
[----:B------:R-:W-:Y:S01]  /*1230*/  IMAD.X R5, R15, 0x1, R5, P1 ;  /* 0x000000010f057824 */ /* 0x000fe200008e0605 */
[----:B------:R-:W-:Y:S02]  /*1240*/  LOP3.LUT P1, RZ, R6, 0x10, RZ, 0xc0, !PT ;  /* 0x0000001006ff7812 */ /* 0x000fe4000782c0ff */
[----:B-1----:R-:W-:Y:S02]  /*1250*/  IADD3 R12, P5, R16, UR10, RZ ;  /* 0x0000000a100c7c10 */ /* 0x002fe4000ffbe0ff */
[----:B------:R-:W-:Y:S02]  /*1260*/  LDGSTS.E.BYPASS.LTC128B.128 [R67+0xc80], desc[UR16][R4.64], P0 ;  /* 0x00c8000004437fae */ /* 0x000fe40008101d50 */
[----:B------:R-:W-:Y:S02]  /*1270*/  IADD3.X R13, R17, UR11, RZ, P5, !PT ;  /* 0x0000000b110d7c10 */ /* 0x000fe4000affe4ff */
[----:B------:R-:W-:-:S02]  /*1280*/  CS2R R16, SRZ ;  /* 0x0000000000107805 */ /* 0x000fc4000001ff00 */
[----:B------:R-:W-:Y:S01]  /*1290*/  LOP3.LUT P5, RZ, R0, 0x10, RZ, 0xc0, !PT ;  /* 0x0000001000ff7812 */ /* 0x000fe200078ac0ff */
[----:B------:R1:W-:Y:S01]  /*12a0*/  LDGSTS.E.BYPASS.LTC128B.128 [R136+0x6080], desc[UR16][R12.64], P2 ;  /* 0x060800000c887fae */ /* 0x0003e20009101d50 */
[----:B---3--:R-:W-:Y:S02]  /*12b0*/  CS2R R10, SRZ ;  /* 0x00000000000a7805 */ /* 0x008fe4000001ff00 */
[----:B--2---:R-:W-:-:S04]  /*12c0*/  IADD3 R8, P4, R12, R2, RZ ;  /* 0x000000020c087210 */ /* 0x004fc80007f9e0ff */
[----:B------:R-:W-:Y:S01]  /*12d0*/  IADD3 R6, P0, R8, R2, RZ ;  /* 0x0000000208067210 */ /* 0x000fe20007f1e0ff */
[----:B------:R-:W-:-:S03]  /*12e0*/  IMAD.X R9, R13, 0x1, R3, P4 ;  /* 0x000000010d097824 */ /* 0x000fc600020e0603 */
[----:B------:R-:W-:Y:S01]  /*12f0*/  IADD3 R2, P4, R6, R2, RZ ;  /* 0x0000000206027210 */ /* 0x000fe20007f9e0ff */
[--C-:B------:R-:W-:Y:S01]  /*1300*/  IMAD.X R7, R9, 0x1, R3.reuse, P0 ;  /* 0x0000000109077824 */ /* 0x100fe200000e0603 */
[----:B------:R2:W-:Y:S01]  /*1310*/  LDGSTS.E.BYPASS.LTC128B.128 [R67+0x6080], desc[UR16][R8.64], P6 ;  /* 0x0608000008437fae */ /* 0x0005e2000b101d50 */
[----:B----4-:R-:W-:Y:S02]  /*1320*/  CS2R R14, SRZ ;  /* 0x00000000000e7805 */ /* 0x010fe4000001ff00 */
[----:B------:R-:W-:Y:S01]  /*1330*/  IADD3 R143, P0, R2, UR6, RZ ;  /* 0x00000006028f7c10 */ /* 0x000fe2000ff1e0ff */
[----:B------:R-:W-:Y:S01]  /*1340*/  IMAD.X R3, R7, 0x1, R3, P4 ;  /* 0x0000000107037824 */ /* 0x000fe200020e0603 */
[----:B------:R3:W-:Y:S01]  /*1350*/  LDGSTS.E.BYPASS.LTC128B.128 [R136+0x6c80], desc[UR16][R6.64], P1 ;  /* 0x06c8000006887fae */ /* 0x0007e20008901d50 */
[----:B------:R-:W-:-:S03]  /*1360*/  IADD3 R140, P1, R4, UR8, RZ ;  /* 0x00000008048c7c10 */ /* 0x000fc6000ff3e0ff */
[----:B------:R4:W-:Y:S01]  /*1370*/  LDGSTS.E.BYPASS.LTC128B.128 [R67+0x6c80], desc[UR16][R2.64], P5 ;  /* 0x06c8000002437fae */ /* 0x0009e2000a901d50 */
[----:B------:R-:W-:Y:S01]  /*1380*/  IADD3.X R142, R3, UR7, RZ, P0, !PT ;  /* 0x00000007038e7c10 */ /* 0x000fe200087fe4ff */
[----:B------:R-:W-:Y:S01]  /*1390*/  ULOP3.LUT UR7, UR4, 0xfffffffc, URZ, 0xc0, !UPT ;  /* 0xfffffffc04077892 */ /* 0x000fe2000f8ec03f */
[----:B------:R-:W-:Y:S01]  /*13a0*/  IADD3.X R139, R5, UR9, RZ, P1, !PT ;  /* 0x00000009058b7c10 */ /* 0x000fe20008ffe4ff */
[----:B------:R-:W0:Y:S01]  /*13b0*/  LDGDEPBAR ;  /* 0x00000000000079af */ /* 0x000e220000000000 */
[----:B------:R-:W-:Y:S01]  /*13c0*/  USHF.R.S32.HI UR4, URZ, 0x2, UR4 ;  /* 0x000000023f047899 */ /* 0x000fe20008011404 */
[----:B-1----:R-:W-:Y:S01]  /*13d0*/  CS2R R12, SRZ ;  /* 0x00000000000c7805 */ /* 0x002fe2000001ff00 */
[----:B------:R-:W-:Y:S01]  /*13e0*/  UIADD3 UR7, UR14, -UR7, URZ ;  /* 0x800000070e077290 */ /* 0x000fe2000fffe03f */
[----:B------:R-:W-:Y:S01]  /*13f0*/  CS2R R4, SRZ ;  /* 0x0000000000047805 */ /* 0x000fe2000001ff00 */
[----:B------:R-:W-:Y:S02]  /*1400*/  USHF.L.U32 UR4, UR4, 0x3, URZ ;  /* 0x0000000304047899 */ /* 0x000fe4000800063f */
[----:B------:R-:W-:-:S04]  /*1410*/  ULEA.HI UR6, UR7, UR7, URZ, 0x1 ;  /* 0x0000000707067291 */ /* 0x000fc8000f8f083f */
[----:B------:R-:W-:Y:S02]  /*1420*/  ULOP3.LUT UR5, UR6, 0xfffffffe, URZ, 0xc0, !UPT ;  /* 0xfffffffe06057892 */ /* 0x000fe4000f8ec03f */
[----:B------:R-:W-:Y:S02]  /*1430*/  USHF.R.S32.HI UR6, URZ, 0x1, UR6 ;  /* 0x000000013f067899 */ /* 0x000fe40008011406 */
[----:B------:R-:W-:Y:S01]  /*1440*/  UIADD3 UR5, UR7, -UR5, URZ ;  /* 0x8000000507057290 */ /* 0x000fe2000fffe03f */
[----:B--2---:R-:W-:Y:S01]  /*1450*/  CS2R R8, SRZ ;  /* 0x0000000000087805 */ /* 0x004fe2000001ff00 */
[----:B------:R-:W-:Y:S02]  /*1460*/  UIMAD UR6, UR6, 0x300, UR4 ;  /* 0x00000300060678a4 */ /* 0x000fe4000f8e0204 */
[----:B------:R-:W-:Y:S01]  /*1470*/  UIMAD UR4, UR5, 0x300, UR4 ;  /* 0x00000300050478a4 */ /* 0x000fe2000f8e0204 */
[----:B---3--:R-:W-:-:S03]  /*1480*/  CS2R R6, SRZ ;  /* 0x0000000000067805 */ /* 0x008fc6000001ff00 */
[----:B------:R-:W-:Y:S01]  /*1490*/  VIADD R0, R137, UR6 ;  /* 0x0000000689007c36 */ /* 0x000fe20008000000 */
[----:B------:R-:W-:-:S04]  /*14a0*/  DEPBAR.LE SB0, 0x1 ;  /* 0x000080400000791a */ /* 0x000fc80000000000 */
[----:B----4-:R-:W-:Y:S01]  /*14b0*/  VIADD R2, R138, UR4 ;  /* 0x000000048a027c36 */ /* 0x010fe20008000000 */
[----:B------:R-:W-:Y:S01]  /*14c0*/  LEA R0, R0, UR15, 0x4 ;  /* 0x0000000f00007c11 */ /* 0x000fe2000f8e20ff */
[----:B------:R-:W-:Y:S03]  /*14d0*/  BAR.SYNC.DEFER_BLOCKING 0x0 ;  /* 0x0000000000007b1d */ /* 0x000fe60000010000 */
[----:B------:R-:W-:-:S05]  /*14e0*/  LEA R2, R2, UR15, 0x4 ;  /* 0x0000000f02027c11 */ /* 0x000fca000f8e20ff */
[----:B------:R-:W1:Y:S04]  /*14f0*/  LDSM.16.M88.4 R68, [R2] ;  /* 0x000000000244783b */ /* 0x000e680000000200 */
[----:B------:R-:W2:Y:S04]  /*1500*/  LDSM.16.M88.4 R88, [R2+0xc00] ;  /* 0x000c00000258783b */ /* 0x000ea80000000200 */
[----:B------:R-:W3:Y:S04]  /*1510*/  LDSM.16.M88.4 R92, [R2+0x1800] ;  /* 0x00180000025c783b */ /* 0x000ee80000000200 */
[----:B------:R4:W1:Y:S04]  /*1520*/  LDSM.16.M88.4 R96, [R2+0x2400] ;  /* 0x002400000260783b */ /* 0x0008680000000200 */
[----:B------:R1:W1:Y:S04]  /*1530*/  LDSM.16.M88.4 R72, [R0+0x6000] ;  /* 0x006000000048783b */ /* 0x0002680000000200 */
[----:B------:R1:W1:Y:S04]  /*1540*/  LDSM.16.M88.4 R76, [R0+0x6c00] ;  /* 0x006c0000004c783b */ /* 0x0002680000000200 */
[----:B------:R1:W1:Y:S04]  /*1550*/  LDSM.16.M88.4 R80, [R0+0x7800] ;  /* 0x007800000050783b */ /* 0x0002680000000200 */
[----:B------:R1:W1:Y:S01]  /*1560*/  LDSM.16.M88.4 R84, [R0+0x8400] ;  /* 0x008400000054783b */ /* 0x0002620000000200 */
[----:B----4-:R-:W-:Y:S01]  /*1570*/  CS2R R2, SRZ ;  /* 0x0000000000027805 */ /* 0x010fe2000001ff00 */
[----:B------:R-:W-:Y:S06]  /*1580*/  @!P3 BRA `(.L_x_58) ;  /* 0x0000000c006cb947 */ /* 0x000fec0003800000 */
[----:B------:R-:W4:Y:S01]  /*1590*/  LDC.64 R134, c[0x0][0x238] ;  /* 0x00008e00ff867b82 */ /* 0x000f220000000a00 */
[----:B------:R-:W-:Y:S01]  /*15a0*/  IMAD.SHL.U32 R66, R138, 0x10, RZ ;  /* 0x000000108a427824 */ /* 0x000fe200078e00ff */
[----:B------:R-:W-:Y:S01]  /*15b0*/  ISETP.NE.AND P0, PT, R144, RZ, PT ;  /* 0x000000ff9000720c */ /* 0x000fe20003f05270 */
[----:B-1----:R-:W-:Y:S01]  /*15c0*/  IMAD.SHL.U32 R0, R137, 0x10, RZ ;  /* 0x0000001089007824 */ /* 0x002fe200078e00ff */
[----:B------:R-:W-:Y:S01]  /*15d0*/  ULEA UR5, UR6, UR15, 0x4 ;  /* 0x0000000f06057291 */ /* 0x000fe2000f8e203f */
[----:B------:R-:W-:Y:S02]  /*15e0*/  CS2R R16, SRZ ;  /* 0x0000000000107805 */ /* 0x000fe4000001ff00 */
[----:B------:R-:W-:Y:S02]  /*15f0*/  CS2R R18, SRZ ;  /* 0x0000000000127805 */ /* 0x000fe4000001ff00 */
[----:B------:R-:W-:Y:S01]  /*1600*/  CS2R R48, SRZ ;  /* 0x0000000000307805 */ /* 0x000fe2000001ff00 */
[----:B------:R-:W1:Y:S01]  /*1610*/  LDC.64 R132, c[0x0][0x258] ;  /* 0x00009600ff847b82 */ /* 0x000e620000000a00 */
        /* <DEDUP_REMOVED lines=29> */
[----:B------:R-:W-:Y:S01]  /*17f0*/  LOP3.LUT R66, R66, 0x20, RZ, 0x3c, !PT ;  /* 0x0000002042427812 */ /* 0x000fe200078e3cff */
[----:B----4-:R-:W-:Y:S01]  /*1800*/  IMAD R145, R135, 0x3, RZ ;  /* 0x0000000387917824 */ /* 0x010fe200078e02ff */
[----:B------:R-:W-:Y:S01]  /*1810*/  LOP3.LUT R0, R0, 0x20, RZ, 0x3c, !PT ;  /* 0x0000002000007812 */ /* 0x000fe200078e3cff */
[----:B-1----:R-:W-:Y:S01]  /*1820*/  IMAD R146, R133, 0x3, RZ ;  /* 0x0000000385927824 */ /* 0x002fe200078e02ff */
[----:B------:R-:W-:Y:S01]  /*1830*/  SEL R148, R148, RZ, P0 ;  /* 0x000000ff94947207 */ /* 0x000fe20000000000 */
[----:B------:R-:W-:Y:S01]  /*1840*/  ULEA UR4, UR4, UR15, 0x4 ;  /* 0x0000000f04047291 */ /* 0x000fe2000f8e203f */
[----:B------:R-:W-:Y:S01]  /*1850*/  SEL R147, R147, RZ, P0 ;  /* 0x000000ff93937207 */ /* 0x000fe20000000000 */
[----:B------:R-:W-:Y:S01]  /*1860*/  UMOV UR20, URZ ;  /* 0x0000003f00147c82 */ /* 0x000fe20008000000 */
[----:B------:R-:W-:Y:S01]  /*1870*/  UMOV UR19, 0x100 ;  /* 0x0000010000137882 */ /* 0x000fe20000000000 */
[----:B------:R-:W-:Y:S01]  /*1880*/  UMOV UR18, 0x2 ;  /* 0x0000000200127882 */ /* 0x000fe20000000000 */
[----:B------:R-:W-:Y:S01]  /*1890*/  UMOV UR15, 0x100 ;  /* 0x00000100000f7882 */ /* 0x000fe20000000000 */
[----:B------:R-:W-:Y:S01]  /*18a0*/  UIADD3 UR5, UR5, 0x6000, URZ ;  /* 0x0000600005057890 */ /* 0x000fe2000fffe03f */
[----:B------:R-:W-:Y:S01]  /*18b0*/  ULDC.64 UR8, c[0x0][0x260] ;  /* 0x0000980000087ab9 */ /* 0x000fe20000000a00 */
[----:B------:R-:W-:-:S10]  /*18c0*/  ULDC.64 UR6, c[0x0][0x240] ;  /* 0x0000900000067ab9 */ /* 0x000fd40000000a00 */
.L_x_59:
[C---:B--2---:R-:W-:Y:S01]  /*18d0*/  HMMA.16816.F16 R64, R68.reuse, R72, R64 ;  /* 0x000000484440723c */ /* 0x044fe20000000840 */
[----:B------:R-:W-:Y:S01]  /*18e0*/  LDSM.16.M88.4 R100, [R66+UR4] ;  /* 0x000000044264783b */ /* 0x000fe20008000200 */
[----:B------:R-:W-:Y:S02]  /*18f0*/  UIADD3 UR10, UR4, 0x80, URZ ;  /* 0x00000080040a7890 */ /* 0x000fe4000fffe03f */
[----:B------:R-:W-:Y:S01]  /*1900*/  LOP3.LUT P0, RZ, R148, 0x1, RZ, 0xc0, !PT ;  /* 0x0000000194ff7812 */ /* 0x000fe2000780c0ff */
[----:B------:R-:W-:Y:S01]  /*1910*/  VIADD R151, R136, UR19 ;  /* 0x0000001388977c36 */ /* 0x000fe20008000000 */
[C---:B------:R-:W-:Y:S01]  /*1920*/  HMMA.16816.F16 R62, R68.reuse, R74, R62 ;  /* 0x0000004a443e723c */ /* 0x040fe2000000083e */
[----:B------:R-:W-:Y:S01]  /*1930*/  UIADD3 UR11, UR5, 0x80, URZ ;  /* 0x00000080050b7890 */ /* 0x000fe2000fffe03f */
[----:B------:R-:W-:Y:S01]  /*1940*/  IADD3 R154, P6, R140, R134, RZ ;  /* 0x000000868c9a7210 */ /* 0x000fe20007fde0ff */
[----:B--2---:R-:W2:Y:S01]  /*1950*/  LDSM.16.M88.4 R104, [R0+UR5] ;  /* 0x000000050068783b */ /* 0x004ea20008000200 */
[----:B------:R-:W-:Y:S01]  /*1960*/  UIADD3 UR20, UR20, 0x1, URZ ;  /* 0x0000000114147890 */ /* 0x000fe2000fffe03f */
[C---:B----4-:R-:W-:Y:S01]  /*1970*/  LOP3.LUT R149, R148.reuse, 0x2, RZ, 0xc0, !PT ;  /* 0x0000000294957812 */ /* 0x050fe200078ec0ff */
[C---:B------:R-:W-:Y:S01]  /*1980*/  HMMA.16816.F16 R60, R68.reuse, R76, R60 ;  /* 0x0000004c443c723c */ /* 0x040fe2000000083c */
[----:B------:R-:W-:Y:S01]  /*1990*/  UIADD3 UR18, UR18, 0x1, URZ ;  /* 0x0000000112127890 */ /* 0x000fe2000fffe03f */
[----:B------:R-:W-:Y:S01]  /*19a0*/  IMAD.X R155, R139, 0x1, R135, P6 ;  /* 0x000000018b9b7824 */ /* 0x000fe200030e0687 */
[C---:B------:R-:W-:Y:S01]  /*19b0*/  LOP3.LUT P6, RZ, R147.reuse, 0x1, RZ, 0xc0, !PT ;  /* 0x0000000193ff7812 */ /* 0x040fe200078cc0ff */
[----:B------:R-:W-:Y:S01]  /*19c0*/  UISETP.NE.AND UP0, UPT, UR20, 0x3, UPT ;  /* 0x000000031400788c */ /* 0x000fe2000bf05270 */
[----:B------:R-:W2:Y:S01]  /*19d0*/  LDSM.16.M88.4 R108, [R0+UR5+0xc00] ;  /* 0x000c0005006c783b */ /* 0x000ea20008000200 */
[C---:B------:R-:W-:Y:S01]  /*19e0*/  HMMA.16816.F16 R58, R68.reuse, R78, R58 ;  /* 0x0000004e443a723c */ /* 0x040fe2000000083a */
[----:B------:R-:W-:Y:S01]  /*19f0*/  UISETP.NE.AND UP1, UPT, UR18, 0x3, UPT ;  /* 0x000000031200788c */ /* 0x000fe2000bf25270 */
[----:B------:R-:W-:Y:S01]  /*1a00*/  SHF.R.U32.HI R149, RZ, 0x1, R149 ;  /* 0x00000001ff957819 */ /* 0x000fe20000011695 */
[----:B------:R-:W-:Y:S02]  /*1a10*/  UIADD3 UR13, UR19, 0x80, URZ ;  /* 0x00000080130d7890 */ /* 0x000fe4000fffe03f */
[----:B------:R-:W-:Y:S01]  /*1a20*/  LOP3.LUT R141, R147, 0x2, RZ, 0xc0, !PT ;  /* 0x00000002938d7812 */ /* 0x000fe200078ec0ff */
[C---:B------:R-:W-:Y:S01]  /*1a30*/  HMMA.16816.F16 R56, R68.reuse, R80, R56 ;  /* 0x000000504438723c */ /* 0x040fe20000000838 */
[----:B------:R-:W2:Y:S01]  /*1a40*/  LDSM.16.M88.4 R112, [R0+UR5+0x1800] ;  /* 0x001800050070783b */ /* 0x000ea20008000200 */
[----:B------:R-:W-:Y:S01]  /*1a50*/  ISETP.NE.U32.AND P1, PT, R149, RZ, PT ;  /* 0x000000ff9500720c */ /* 0x000fe20003f25070 */
[----:B------:R-:W-:Y:S02]  /*1a60*/  @!UP0 UIADD3 UR10, UR4, -0x100, URZ ;  /* 0xffffff00040a8890 */ /* 0x000fe4000fffe03f */
[----:B------:R-:W-:Y:S01]  /*1a70*/  SHF.R.U32.HI R141, RZ, 0x1, R141 ;  /* 0x00000001ff8d7819 */ /* 0x000fe2000001168d */
[C---:B------:R-:W-:Y:S01]  /*1a80*/  HMMA.16816.F16 R54, R68.reuse, R82, R54 ;  /* 0x000000524436723c */ /* 0x040fe20000000836 */
[----:B------:R-:W-:Y:S01]  /*1a90*/  @!UP0 UIADD3 UR11, UR5, -0x100, URZ ;  /* 0xffffff00050b8890 */ /* 0x000fe2000fffe03f */
[----:B------:R-:W-:Y:S01]  /*1aa0*/  LOP3.LUT R149, R148, 0x8, RZ, 0xc0, !PT ;  /* 0x0000000894957812 */ /* 0x000fe200078ec0ff */
[----:B------:R-:W2:Y:S01]  /*1ab0*/  LDSM.16.M88.4 R116, [R0+UR5+0x2400] ;  /* 0x002400050074783b */ /* 0x000ea20008000200 */
[----:B------:R-:W-:Y:S01]  /*1ac0*/  ISETP.NE.U32.AND P5, PT, R141, RZ, PT ;  /* 0x000000ff8d00720c */ /* 0x000fe20003fa5070 */
[----:B------:R-:W-:Y:S01]  /*1ad0*/  UIADD3 UR12, UR15, 0x80, URZ ;  /* 0x000000800f0c7890 */ /* 0x000fe2000fffe03f */
[C---:B------:R-:W-:Y:S01]  /*1ae0*/  HMMA.16816.F16 R52, R68.reuse, R84, R52 ;  /* 0x000000544434723c */ /* 0x040fe20000000834 */
[----:B------:R-:W-:Y:S01]  /*1af0*/  @!UP1 UIADD3 UR13, UR19, -0x100, URZ ;  /* 0xffffff00130d9890 */ /* 0x000fe2000fffe03f */
[----:B------:R-:W-:Y:S01]  /*1b00*/  SHF.R.U32.HI R149, RZ, 0x3, R149 ;  /* 0x00000003ff957819 */ /* 0x000fe20000011695 */
[----:B------:R-:W-:Y:S02]  /*1b10*/  @!UP1 UIADD3 UR12, UR15, -0x100, URZ ;  /* 0xffffff000f0c9890 */ /* 0x000fe4000fffe03f */
[----:B------:R-:W2:Y:S01]  /*1b20*/  LDSM.16.M88.4 R120, [R66+UR4+0xc00] ;  /* 0x000c00044278783b */ /* 0x000ea20008000200 */
[-C--:B------:R-:W-:Y:S01]  /*1b30*/  HMMA.16816.F16 R50, R68, R86.reuse, R50 ;  /* 0x000000564432723c */ /* 0x080fe20000000832 */
[----:B------:R-:W-:Y:S01]  /*1b40*/  @!UP1 UMOV UR18, URZ ;  /* 0x0000003f00129c82 */ /* 0x000fe20008000000 */
[----:B------:R-:W-:Y:S01]  /*1b50*/  ISETP.NE.U32.AND P3, PT, R149, RZ, PT ;  /* 0x000000ff9500720c */ /* 0x000fe20003f65070 */
[----:B------:R-:W-:Y:S01]  /*1b60*/  @!UP0 UMOV UR20, URZ ;  /* 0x0000003f00148c82 */ /* 0x000fe20008000000 */
[----:B------:R-:W-:Y:S01]  /*1b70*/  UMOV UR5, UR11 ;  /* 0x0000000b00057c82 */ /* 0x000fe20008000000 */
[----:B------:R-:W-:Y:S01]  /*1b80*/  VIADD R149, R136, UR15 ;  /* 0x0000000f88957c36 */ /* 0x000fe20008000000 */
[C---:B------:R-:W-:Y:S01]  /*1b90*/  HMMA.16816.F16 R48, R88.reuse, R86, R48 ;  /* 0x000000565830723c */ /* 0x040fe20000000830 */
[----:B------:R-:W1:Y:S04]  /*1ba0*/  LDSM.16.M88.4 R124, [R66+UR4+0x1800] ;  /* 0x00180004427c783b */ /* 0x000e680008000200 */
[----:B------:R-:W-:Y:S01]  /*1bb0*/  LOP3.LUT R141, R147, 0x4, RZ, 0xc0, !PT ;  /* 0x00000004938d7812 */ /* 0x000fe200078ec0ff */
[C---:B------:R-:W-:Y:S02]  /*1bc0*/  HMMA.16816.F16 R46, R88.reuse, R84, R46 ;  /* 0x00000054582e723c */ /* 0x040fe4000000082e */
[----:B------:R-:W-:Y:S01]  /*1bd0*/  LOP3.LUT R150, R148, 0x4, RZ, 0xc0, !PT ;  /* 0x0000000494967812 */ /* 0x000fe200078ec0ff */
[----:B------:R-:W1:Y:S02]  /*1be0*/  LDSM.16.M88.4 R128, [R66+UR4+0x2400] ;  /* 0x002400044280783b */ /* 0x000e640008000200 */
[----:B------:R-:W-:Y:S01]  /*1bf0*/  SHF.R.U32.HI R141, RZ, 0x2, R141 ;  /* 0x00000002ff8d7819 */ /* 0x000fe2000001168d */
[C---:B------:R-:W-:Y:S01]  /*1c00*/  HMMA.16816.F16 R44, R88.reuse, R82, R44 ;  /* 0x00000052582c723c */ /* 0x040fe2000000082c */
[----:B------:R-:W-:Y:S01]  /*1c10*/  UMOV UR4, UR10 ;  /* 0x0000000a00047c82 */ /* 0x000fe20008000000 */
[----:B------:R-:W-:Y:S02]  /*1c20*/  SHF.R.U32.HI R150, RZ, 0x2, R150 ;  /* 0x00000002ff967819 */ /* 0x000fe40000011696 */
[----:B------:R-:W-:Y:S01]  /*1c30*/  ISETP.NE.U32.AND P2, PT, R141, RZ, PT ;  /* 0x000000ff8d00720c */ /* 0x000fe20003f45070 */
[----:B------:R-:W-:Y:S01]  /*1c40*/  IMAD.MOV.U32 R141, RZ, RZ, R139 ;  /* 0x000000ffff8d7224 */ /* 0x000fe200078e008b */
[C---:B------:R-:W-:Y:S02]  /*1c50*/  HMMA.16816.F16 R42, R88.reuse, R80, R42 ;  /* 0x00000050582a723c */ /* 0x040fe4000000082a */
[----:B------:R-:W-:Y:S01]  /*1c60*/  VIADD R139, R67, UR15 ;  /* 0x0000000f438b7c36 */ /* 0x000fe20008000000 */
[----:B------:R-:W-:Y:S01]  /*1c70*/  ISETP.NE.U32.AND P4, PT, R150, RZ, PT ;  /* 0x000000ff9600720c */ /* 0x000fe20003f85070 */
[----:B------:R-:W-:Y:S01]  /*1c80*/  @!PT LDS RZ, [RZ] ;  /* 0x00000000fffff984 */ /* 0x000fe20000000800 */
[----:B------:R-:W-:Y:S01]  /*1c90*/  @!PT LDS RZ, [RZ] ;  /* 0x00000000fffff984 */ /* 0x000fe20000000800 */
[----:B------:R-:W-:Y:S01]  /*1ca0*/  @!PT LDS RZ, [RZ] ;  /* 0x00000000fffff984 */ /* 0x000fe20000000800 */
[----:B------:R-:W-:Y:S01]  /*1cb0*/  @P0 LDGSTS.E.BYPASS.LTC128B.128 [R149], desc[UR16][R140.64] ;  /* 0x000000008c950fae */ /* 0x000fe2000b901d50 */
[C---:B------:R-:W-:Y:S01]  /*1cc0*/  IADD3 R152, P0, R143.reuse, R132, RZ ;  /* 0x000000848f987210 */ /* 0x040fe20007f1e0ff */
[C---:B------:R-:W-:Y:S01]  /*1cd0*/  HMMA.16816.F16 R40, R88.reuse, R78, R40 ;  /* 0x0000004e5828723c */ /* 0x040fe20000000828 */
[----:B------:R-:W-:Y:S01]  /*1ce0*/  UMOV UR15, UR12 ;  /* 0x0000000c000f7c82 */ /* 0x000fe20008000000 */
[-C--:B------:R-:W-:Y:S03]  /*1cf0*/  LOP3.LUT R143, R143, R142.reuse, RZ, 0x3c, !PT ;  /* 0x0000008e8f8f7212 */ /* 0x080fe600078e3cff */
[----:B------:R-:W-:Y:S01]  /*1d00*/  IMAD.X R153, R142, 0x1, R133, P0 ;  /* 0x000000018e997824 */ /* 0x000fe200000e0685 */
[C---:B------:R-:W-:Y:S01]  /*1d10*/  HMMA.16816.F16 R38, R88.reuse, R76, R38 ;  /* 0x0000004c5826723c */ /* 0x040fe20000000826 */
[----:B------:R4:W-:Y:S01]  /*1d20*/  @P1 LDGSTS.E.BYPASS.LTC128B.128 [R139], desc[UR16][R154.64] ;  /* 0x000000009a8b1fae */ /* 0x0009e2000b901d50 */
[C---:B------:R-:W-:Y:S03]  /*1d30*/  LOP3.LUT R142, R143.reuse, R142, RZ, 0x3c, !PT ;  /* 0x0000008e8f8e7212 */ /* 0x040fe600078e3cff */
[----:B------:R-:W-:Y:S01]  /*1d40*/  IADD3 R156, P0, R154, R134, RZ ;  /* 0x000000869a9c7210 */ /* 0x000fe20007f1e0ff */
[C---:B------:R-:W-:Y:S02]  /*1d50*/  HMMA.16816.F16 R36, R88.reuse, R74, R36 ;  /* 0x0000004a5824723c */ /* 0x040fe40000000824 */
[----:B------:R-:W-:Y:S03]  /*1d60*/  LOP3.LUT R143, R143, R142, RZ, 0x3c, !PT ;  /* 0x0000008e8f8f7212 */ /* 0x000fe600078e3cff */
[----:B------:R-:W-:Y:S01]  /*1d70*/  IMAD.X R157, R155, 0x1, R135, P0 ;  /* 0x000000019b9d7824 */ /* 0x000fe200000e0687 */
[-C--:B------:R-:W-:Y:S01]  /*1d80*/  HMMA.16816.F16 R34, R88, R72.reuse, R34 ;  /* 0x000000485822723c */ /* 0x080fe20000000822 */
[----:B------:R-:W-:Y:S01]  /*1d90*/  @P6 LDGSTS.E.BYPASS.LTC128B.128 [R151+0x6000], desc[UR16][R142.64] ;  /* 0x060000008e976fae */ /* 0x000fe2000b901d50 */
[-C--:B------:R-:W-:Y:S03]  /*1da0*/  IADD3 R158, P0, R152, R132.reuse, RZ ;  /* 0x00000084989e7210 */ /* 0x080fe60007f1e0ff */
[----:B------:R-:W-:Y:S01]  /*1db0*/  LOP3.LUT R150, R147, 0x8, RZ, 0xc0, !PT ;  /* 0x0000000893967812 */ /* 0x000fe200078ec0ff */
[C---:B---3--:R-:W-:Y:S05]  /*1dc0*/  HMMA.16816.F16 R32, R92.reuse, R72, R32 ;  /* 0x000000485c20723c */ /* 0x048fea0000000820 */
[--C-:B------:R-:W-:Y:S01]  /*1dd0*/  IMAD.X R159, R153, 0x1, R133.reuse, P0 ;  /* 0x00000001999f7824 */ /* 0x100fe200000e0685 */
[C---:B------:R-:W-:Y:S02]  /*1de0*/  HMMA.16816.F16 R30, R92.reuse, R74, R30 ;  /* 0x0000004a5c1e723c */ /* 0x040fe4000000081e */
[----:B------:R-:W-:Y:S03]  /*1df0*/  IADD3 R160, P0, R158, R132, RZ ;  /* 0x000000849ea07210 */ /* 0x000fe60007f1e0ff */
[----:B------:R-:W-:Y:S01]  /*1e00*/  SHF.R.U32.HI R150, RZ, 0x3, R150 ;  /* 0x00000003ff967819 */ /* 0x000fe20000011696 */
[C---:B------:R-:W-:Y:S02]  /*1e10*/  HMMA.16816.F16 R28, R92.reuse, R76, R28 ;  /* 0x0000004c5c1c723c */ /* 0x040fe4000000081c */
[----:B------:R-:W-:Y:S01]  /*1e20*/  IMAD.X R161, R159, 0x1, R133, P0 ;  /* 0x000000019fa17824 */ /* 0x000fe200000e0685 */
[----:B------:R-:W-:Y:S02]  /*1e30*/  ISETP.NE.U32.AND P1, PT, R150, RZ, PT ;  /* 0x000000ff9600720c */ /* 0x000fe40003f25070 */
[----:B------:R-:W-:Y:S01]  /*1e40*/  VIADD R150, R67, UR19 ;  /* 0x0000001343967c36 */ /* 0x000fe20008000000 */
[C---:B------:R-:W-:Y:S01]  /*1e50*/  HMMA.16816.F16 R26, R92.reuse, R78, R26 ;  /* 0x0000004e5c1a723c */ /* 0x040fe2000000081a */
[----:B------:R-:W-:Y:S03]  /*1e60*/  UMOV UR19, UR13 ;  /* 0x0000000d00137c82 */ /* 0x000fe60008000000 */
[----:B----4-:R4:W-:Y:S01]  /*1e70*/  @P5 LDGSTS.E.BYPASS.LTC128B.128 [R150+0x6000], desc[UR16][R152.64] ;  /* 0x0600000098965fae */ /* 0x0109e2000b901d50 */
[----:B------:R-:W-:Y:S01]  /*1e80*/  IADD3 R154, P5, R156, R134, RZ ;  /* 0x000000869c9a7210 */ /* 0x000fe20007fbe0ff */
[C---:B------:R-:W-:Y:S05]  /*1e90*/  HMMA.16816.F16 R24, R92.reuse, R80, R24 ;  /* 0x000000505c18723c */ /* 0x040fea0000000818 */
[----:B------:R-:W-:Y:S01]  /*1ea0*/  IMAD.X R155, R157, 0x1, R135, P5 ;  /* 0x000000019d9b7824 */ /* 0x000fe200028e0687 */
[C---:B------:R-:W-:Y:S01]  /*1eb0*/  HMMA.16816.F16 R22, R92.reuse, R82, R22 ;  /* 0x000000525c16723c */ /* 0x040fe20000000816 */
[----:B------:R3:W-:Y:S04]  /*1ec0*/  @P4 LDGSTS.E.BYPASS.LTC128B.128 [R149+0xc00], desc[UR16][R156.64] ;  /* 0x00c000009c954fae */ /* 0x0007e8000b901d50 */
[----:B------:R-:W-:Y:S01]  /*1ed0*/  IMAD.WIDE.U32 R140, R134, 0x3, R140 ;  /* 0x00000003868c7825 */ /* 0x000fe200078e008c */
[C---:B------:R-:W-:Y:S03]  /*1ee0*/  HMMA.16816.F16 R20, R92.reuse, R84, R20 ;  /* 0x000000545c14723c */ /* 0x040fe60000000814 */
[----:B------:R5:W-:Y:S03]  /*1ef0*/  @P3 LDGSTS.E.BYPASS.LTC128B.128 [R139+0xc00], desc[UR16][R154.64] ;  /* 0x00c000009a8b3fae */ /* 0x000be6000b901d50 */
[-C--:B------:R-:W-:Y:S05]  /*1f00*/  HMMA.16816.F16 R18, R92, R86.reuse, R18 ;  /* 0x000000565c12723c */ /* 0x080fea0000000812 */
[----:B------:R-:W-:Y:S01]  /*1f10*/  @P2 LDGSTS.E.BYPASS.LTC128B.128 [R151+0x6c00], desc[UR16][R158.64] ;  /* 0x06c000009e972fae */ /* 0x000fe2000b901d50 */
[C---:B------:R-:W-:Y:S05]  /*1f20*/  HMMA.16816.F16 R16, R96.reuse, R86, R16 ;  /* 0x000000566010723c */ /* 0x040fea0000000810 */
[----:B----4-:R-:W-:Y:S01]  /*1f30*/  IMAD.WIDE.U32 R152, R132, 0x3, R142 ;  /* 0x0000000384987825 */ /* 0x010fe200078e008e */
[C---:B------:R-:W-:Y:S01]  /*1f40*/  HMMA.16816.F16 R14, R96.reuse, R84, R14 ;  /* 0x00000054600e723c */ /* 0x040fe2000000080e */
[----:B------:R4:W-:Y:S01]  /*1f50*/  @P1 LDGSTS.E.BYPASS.LTC128B.128 [R150+0x6c00], desc[UR16][R160.64] ;  /* 0x06c00000a0961fae */ /* 0x0009e2000b901d50 */
[----:B---3--:R-:W-:Y:S04]  /*1f60*/  LEA R149, R137, UR11, 0x4 ;  /* 0x0000000b89957c11 */ /* 0x008fe8000f8e20ff */
[C---:B------:R-:W-:Y:S02]  /*1f70*/  HMMA.16816.F16 R12, R96.reuse, R82, R12 ;  /* 0x00000052600c723c */ /* 0x040fe4000000080c */
[----:B------:R-:W-:Y:S01]  /*1f80*/  IADD3 R143, P0, R152, UR8, RZ ;  /* 0x00000008988f7c10 */ /* 0x000fe2000ff1e0ff */
[----:B------:R-:W0:Y:S03]  /*1f90*/  LDGDEPBAR ;  /* 0x00000000000079af */ /* 0x000e260000000000 */
[C---:B------:R-:W-:Y:S02]  /*1fa0*/  HMMA.16816.F16 R10, R96.reuse, R80, R10 ;  /* 0x00000050600a723c */ /* 0x040fe4000000080a */
[----:B------:R-:W-:Y:S03]  /*1fb0*/  IADD3.X R142, R153, UR9, R146, P0, !PT ;  /* 0x00000009998e7c10 */ /* 0x000fe600087fe492 */
[----:B------:R-:W-:Y:S01]  /*1fc0*/  IADD3 R140, P0, R140, UR6, RZ ;  /* 0x000000068c8c7c10 */ /* 0x000fe2000ff1e0ff */
[C---:B------:R-:W-:Y:S05]  /*1fd0*/  HMMA.16816.F16 R8, R96.reuse, R78, R8 ;  /* 0x0000004e6008723c */ /* 0x040fea0000000808 */
[----:B-----5:R-:W-:Y:S01]  /*1fe0*/  IADD3.X R139, R141, UR7, R145, P0, !PT ;  /* 0x000000078d8b7c10 */ /* 0x020fe200087fe491 */
[C---:B------:R-:W-:Y:S02]  /*1ff0*/  HMMA.16816.F16 R6, R96.reuse, R76, R6 ;  /* 0x0000004c6006723c */ /* 0x040fe40000000806 */
[----:B------:R-:W-:Y:S03]  /*2000*/  VIADD R141, R144, 0xffffffff ;  /* 0xffffffff908d7836 */ /* 0x000fe60000000000 */
[----:B----4-:R-:W-:Y:S01]  /*2010*/  LEA R150, R138, UR10, 0x4 ;  /* 0x0000000a8a967c11 */ /* 0x010fe2000f8e20ff */
[C---:B------:R-:W-:Y:S02]  /*2020*/  HMMA.16816.F16 R4, R96.reuse, R74, R4 ;  /* 0x0000004a6004723c */ /* 0x040fe40000000804 */
[----:B------:R-:W-:Y:S04]  /*2030*/  ISETP.NE.AND P0, PT, R141, RZ, PT ;  /* 0x000000ff8d00720c */ /* 0x000fe80003f05270 */
[----:B------:R-:W-:Y:S01]  /*2040*/  HMMA.16816.F16 R2, R96, R72, R2 ;  /* 0x000000486002723c */ /* 0x000fe20000000802 */
[----:B------:R-:W-:Y:S04]  /*2050*/  DEPBAR.LE SB0, 0x1 ;  /* 0x000080400000791a */ /* 0x000fe80000000000 */
[----:B------:R-:W-:-:S01]  /*2060*/  BAR.SYNC.DEFER_BLOCKING 0x0 ;  /* 0x0000000000007b1d */ /* 0x000fc20000010000 */
[C---:B--2---:R-:W-:Y:S05]  /*2070*/  HMMA.16816.F16 R64, R100.reuse, R104, R64 ;  /* 0x000000686440723c */ /* 0x044fea0000000840 */
[----:B------:R-:W-:Y:S01]  /*2080*/  SEL R148, R148, RZ, P0 ;  /* 0x000000ff94947207 */ /* 0x000fe20000000000 */
[C---:B------:R-:W-:Y:S02]  /*2090*/  HMMA.16816.F16 R62, R100.reuse, R106, R62 ;  /* 0x0000006a643e723c */ /* 0x040fe4000000083e */
[----:B------:R-:W-:Y:S02]  /*20a0*/  SEL R147, R147, RZ, P0 ;  /* 0x000000ff93937207 */ /* 0x000fe40000000000 */
[----:B------:R-:W-:Y:S01]  /*20b0*/  ISETP.GT.AND P0, PT, R144, -0x1, PT ;  /* 0xffffffff9000780c */ /* 0x000fe20003f04270 */
[----:B------:R-:W-:Y:S01]  /*20c0*/  IMAD.MOV.U32 R144, RZ, RZ, R141 ;  /* 0x000000ffff907224 */ /* 0x000fe200078e008d */
[C---:B------:R-:W-:Y:S06]  /*20d0*/  HMMA.16816.F16 R60, R100.reuse, R108, R60 ;  /* 0x0000006c643c723c */ /* 0x040fec000000083c */
[C---:B------:R-:W-:Y:S06]  /*20e0*/  HMMA.16816.F16 R58, R100.reuse, R110, R58 ;  /* 0x0000006e643a723c */ /* 0x040fec000000083a */
[C---:B------:R-:W-:Y:S06]  /*20f0*/  HMMA.16816.F16 R56, R100.reuse, R112, R56 ;  /* 0x000000706438723c */ /* 0x040fec0000000838 */
[C---:B------:R-:W-:Y:S06]  /*2100*/  HMMA.16816.F16 R54, R100.reuse, R114, R54 ;  /* 0x000000726436723c */ /* 0x040fec0000000836 */
[C---:B------:R-:W-:Y:S06]  /*2110*/  HMMA.16816.F16 R52, R100.reuse, R116, R52 ;  /* 0x000000746434723c */ /* 0x040fec0000000834 */
[-C--:B------:R-:W-:Y:S06]  /*2120*/  HMMA.16816.F16 R50, R100, R118.reuse, R50 ;  /* 0x000000766432723c */ /* 0x080fec0000000832 */
[C---:B------:R-:W-:Y:S06]  /*2130*/  HMMA.16816.F16 R48, R120.reuse, R118, R48 ;  /* 0x000000767830723c */ /* 0x040fec0000000830 */
[C---:B------:R-:W-:Y:S06]  /*2140*/  HMMA.16816.F16 R46, R120.reuse, R116, R46 ;  /* 0x00000074782e723c */ /* 0x040fec000000082e */
[C---:B------:R-:W-:Y:S01]  /*2150*/  HMMA.16816.F16 R44, R120.reuse, R114, R44 ;  /* 0x00000072782c723c */ /* 0x040fe2000000082c */
[----:B------:R4:W2:Y:S05]  /*2160*/  LDSM.16.M88.4 R68, [R150] ;  /* 0x000000009644783b */ /* 0x0008aa0000000200 */
[C---:B------:R-:W-:Y:S03]  /*2170*/  HMMA.16816.F16 R42, R120.reuse, R112, R42 ;  /* 0x00000070782a723c */ /* 0x040fe6000000082a */
[----:B------:R4:W2:Y:S03]  /*2180*/  LDSM.16.M88.4 R88, [R150+0xc00] ;  /* 0x000c00009658783b */ /* 0x0008a60000000200 */
[C---:B------:R-:W-:Y:S05]  /*2190*/  HMMA.16816.F16 R40, R120.reuse, R110, R40 ;  /* 0x0000006e7828723c */ /* 0x040fea0000000828 */
[----:B------:R4:W2:Y:S01]  /*21a0*/  LDSM.16.M88.4 R92, [R150+0x1800] ;  /* 0x00180000965c783b */ /* 0x0008a20000000200 */
[C---:B------:R-:W-:Y:S06]  /*21b0*/  HMMA.16816.F16 R38, R120.reuse, R108, R38 ;  /* 0x0000006c7826723c */ /* 0x040fec0000000826 */
[C---:B------:R-:W-:Y:S01]  /*21c0*/  HMMA.16816.F16 R36, R120.reuse, R106, R36 ;  /* 0x0000006a7824723c */ /* 0x040fe20000000824 */
[----:B------:R4:W2:Y:S05]  /*21d0*/  LDSM.16.M88.4 R96, [R150+0x2400] ;  /* 0x002400009660783b */ /* 0x0008aa0000000200 */
[-C--:B------:R-:W-:Y:S03]  /*21e0*/  HMMA.16816.F16 R34, R120, R104.reuse, R34 ;  /* 0x000000687822723c */ /* 0x080fe60000000822 */
[----:B------:R4:W2:Y:S03]  /*21f0*/  LDSM.16.M88.4 R72, [R149] ;  /* 0x000000009548783b */ /* 0x0008a60000000200 */
[C---:B-1----:R-:W-:Y:S05]  /*2200*/  HMMA.16816.F16 R32, R124.reuse, R104, R32 ;  /* 0x000000687c20723c */ /* 0x042fea0000000820 */
[----:B------:R4:W2:Y:S01]  /*2210*/  LDSM.16.M88.4 R76, [R149+0xc00] ;  /* 0x000c0000954c783b */ /* 0x0008a20000000200 */
[C---:B------:R-:W-:Y:S06]  /*2220*/  HMMA.16816.F16 R30, R124.reuse, R106, R30 ;  /* 0x0000006a7c1e723c */ /* 0x040fec000000081e */
[C---:B------:R-:W-:Y:S01]  /*2230*/  HMMA.16816.F16 R28, R124.reuse, R108, R28 ;  /* 0x0000006c7c1c723c */ /* 0x040fe2000000081c */
[----:B------:R4:W2:Y:S05]  /*2240*/  LDSM.16.M88.4 R80, [R149+0x1800] ;  /* 0x001800009550783b */ /* 0x0008aa0000000200 */
[C---:B------:R-:W-:Y:S03]  /*2250*/  HMMA.16816.F16 R26, R124.reuse, R110, R26 ;  /* 0x0000006e7c1a723c */ /* 0x040fe6000000081a */
[----:B------:R4:W2:Y:S03]  /*2260*/  LDSM.16.M88.4 R84, [R149+0x2400] ;  /* 0x002400009554783b */ /* 0x0008a60000000200 */
[C---:B------:R-:W-:Y:S06]  /*2270*/  HMMA.16816.F16 R24, R124.reuse, R112, R24 ;  /* 0x000000707c18723c */ /* 0x040fec0000000818 */
[C---:B------:R-:W-:Y:S06]  /*2280*/  HMMA.16816.F16 R22, R124.reuse, R114, R22 ;  /* 0x000000727c16723c */ /* 0x040fec0000000816 */
[C---:B------:R-:W-:Y:S06]  /*2290*/  HMMA.16816.F16 R20, R124.reuse, R116, R20 ;  /* 0x000000747c14723c */ /* 0x040fec0000000814 */
[-C--:B------:R-:W-:Y:S06]  /*22a0*/  HMMA.16816.F16 R18, R124, R118.reuse, R18 ;  /* 0x000000767c12723c */ /* 0x080fec0000000812 */
[C---:B------:R-:W-:Y:S06]  /*22b0*/  HMMA.16816.F16 R16, R128.reuse, R118, R16 ;  /* 0x000000768010723c */ /* 0x040fec0000000810 */
[C---:B------:R-:W-:Y:S06]  /*22c0*/  HMMA.16816.F16 R14, R128.reuse, R116, R14 ;  /* 0x00000074800e723c */ /* 0x040fec000000080e */
[C---:B------:R-:W-:Y:S06]  /*22d0*/  HMMA.16816.F16 R12, R128.reuse, R114, R12 ;  /* 0x00000072800c723c */ /* 0x040fec000000080c */
[C---:B------:R-:W-:Y:S06]  /*22e0*/  HMMA.16816.F16 R10, R128.reuse, R112, R10 ;  /* 0x00000070800a723c */ /* 0x040fec000000080a */
[C---:B------:R-:W-:Y:S06]  /*22f0*/  HMMA.16816.F16 R8, R128.reuse, R110, R8 ;  /* 0x0000006e8008723c */ /* 0x040fec0000000808 */
[C---:B------:R-:W-:Y:S06]  /*2300*/  HMMA.16816.F16 R6, R128.reuse, R108, R6 ;  /* 0x0000006c8006723c */ /* 0x040fec0000000806 */
[C---:B------:R-:W-:Y:S06]  /*2310*/  HMMA.16816.F16 R4, R128.reuse, R106, R4 ;  /* 0x0000006a8004723c */ /* 0x040fec0000000804 */
[----:B------:R-:W-:Y:S01]  /*2320*/  HMMA.16816.F16 R2, R128, R104, R2 ;  /* 0x000000688002723c */ /* 0x000fe20000000802 */
[----:B------:R-:W-:Y:S11]  /*2330*/  @P0 BRA `(.L_x_59) ;  /* 0xfffffff400640947 */ /* 0x000ff6000383ffff */
.L_x_58:
[----:B------:R-:W0:Y:S01]  /*2340*/  LDGDEPBAR ;  /* 0x00000000000079af */ /* 0x000e220000000000 */
[----:B------:R-:W-:Y:S02]  /*2350*/  ULDC.64 UR4, c[0x0][0x2a0] ;  /* 0x0000a80000047ab9 */ /* 0x000fe40000000a00 */
[----:B------:R-:W-:Y:S01]  /*2360*/  ISETP.NE.U32.AND P0, PT, RZ, UR4, PT ;  /* 0x00000004ff007c0c */ /* 0x000fe2000bf05070 */
[----:B------:R-:W0:Y:S03]  /*2370*/  LDGDEPBAR ;  /* 0x00000000000079af */ /* 0x000e260000000000 */
[----:B------:R-:W-:Y:S01]  /*2380*/  ISETP.NE.AND.EX P0, PT, RZ, UR5, PT, P0 ;  /* 0x00000005ff007c0c */ /* 0x000fe2000bf05300 */
[----:B------:R-:W-:-:S04]  /*2390*/  DEPBAR.LE SB0, 0x0 ;  /* 0x000080000000791a */ /* 0x000fc80000000000 */
[----:B------:R-:W-:Y:S08]  /*23a0*/  BAR.SYNC.DEFER_BLOCKING 0x0 ;  /* 0x0000000000007b1d */ /* 0x000ff00000010000 */
[----:B------:R-:W-:Y:S05]  /*23b0*/  @!P0 BRA `(.L_x_60) ;  /* 0x00000000001c8947 */ /* 0x000fea0003800000 */
[----:B------:R-:W5:Y:S02]  /*23c0*/  LDC.64 R66, c[0x0][0x2a0] ;  /* 0x0000a800ff427b82 */ /* 0x000f640000000a00 */
[----:B-----5:R-:W5:Y:S02]  /*23d0*/  LDG.E.64 R66, desc[UR16][R66.64] ;  /* 0x0000001042427981 */ /* 0x020f64000c1e1b00 */
[----:B-----5:R-:W-:-:S04]  /*23e0*/  ISETP.NE.U32.AND P0, PT, R66, RZ, PT ;  /* 0x000000ff4200720c */ /* 0x020fc80003f05070 */
[----:B------:R-:W-:-:S13]  /*23f0*/  ISETP.NE.AND.EX P0, PT, R67, RZ, PT, P0 ;  /* 0x000000ff4300720c */ /* 0x000fda0003f05300 */
[----:B------:R-:W-:Y:S05]  /*2400*/  @!P0 BRA `(.L_x_60) ;  /* 0x0000000000088947 */ /* 0x000fea0003800000 */
[----:B--2---:R2:W5:Y:S01]  /*2410*/  LD.E.U16 R89, desc[UR16][R66.64] ;  /* 0x0000001042597980 */ /* 0x004562000c101500 */
[----:B------:R-:W-:Y:S05]  /*2420*/  BRA `(.L_x_61) ;  /* 0x0000000000247947 */ /* 0x000fea0003800000 */
.L_x_60:
[----:B------:R-:W-:Y:S02]  /*2430*/  ULDC.64 UR4, c[0x0][0x290] ;  /* 0x0000a40000047ab9 */ /* 0x000fe40000000a00 */
[----:B------:R-:W-:-:S04]  /*2440*/  ISETP.NE.U32.AND P0, PT, RZ, UR4, PT ;  /* 0x00000004ff007c0c */ /* 0x000fc8000bf05070 */
[----:B------:R-:W-:-:S13]  /*2450*/  ISETP.NE.AND.EX P0, PT, RZ, UR5, PT, P0 ;  /* 0x00000005ff007c0c */ /* 0x000fda000bf05300 */
[----:B------:R-:W-:Y:S05]  /*2460*/  @!P0 BRA `(.L_x_62) ;  /* 0x00000000000c8947 */ /* 0x000fea0003800000 */
[----:B------:R-:W2:Y:S02]  /*2470*/  LDC.64 R66, c[0x0][0x290] ;  /* 0x0000a400ff427b82 */ /* 0x000ea40000000a00 */
[----:B--2---:R2:W5:Y:S01]  /*2480*/  LDG.E.U16 R89, desc[UR16][R66.64] ;  /* 0x0000001042597981 */ /* 0x004562000c1e1500 */
[----:B------:R-:W-:Y:S05]  /*2490*/  BRA `(.L_x_61) ;  /* 0x0000000000087947 */ /* 0x000fea0003800000 */
.L_x_62:
[----:B------:R-:W-:Y:S02]  /*24a0*/  ULDC.U16 UR4, c[0x0][0x288] ;  /* 0x0000a20000047ab9 */ /* 0x000fe40000000400 */
[----:B--2---:R-:W-:-:S07]  /*24b0*/  MOV R89, UR4 ;  /* 0x0000000400597c02 */ /* 0x004fce0008000f00 */
.L_x_61:
[----:B------:R-:W-:Y:S02]  /*24c0*/  ULDC.64 UR4, c[0x0][0x2a8] ;  /* 0x0000aa0000047ab9 */ /* 0x000fe40000000a00 */
[----:B------:R-:W-:-:S04]  /*24d0*/  ISETP.NE.U32.AND P0, PT, RZ, UR4, PT ;  /* 0x00000004ff007c0c */ /* 0x000fc8000bf05070 */
[----:B------:R-:W-:-:S13]  /*24e0*/  ISETP.NE.AND.EX P0, PT, RZ, UR5, PT, P0 ;  /* 0x00000005ff007c0c */ /* 0x000fda000bf05300 */
[----:B------:R-:W-:Y:S05]  /*24f0*/  @!P0 BRA `(.L_x_63) ;  /* 0x0000000000288947 */ /* 0x000fea0003800000 */
[----:B--2---:R-:W2:Y:S02]  /*2500*/  LDC.64 R66, c[0x0][0x2a8] ;  /* 0x0000aa00ff427b82 */ /* 0x004ea40000000a00 */
[----:B--2---:R-:W2:Y:S02]  /*2510*/  LDG.E.64 R66, desc[UR16][R66.64] ;  /* 0x0000001042427981 */ /* 0x004ea4000c1e1b00 */
[----:B--2---:R-:W-:-:S04]  /*2520*/  ISETP.NE.U32.AND P0, PT, R66, RZ, PT ;  /* 0x000000ff4200720c */ /* 0x004fc80003f05070 */
[----:B------:R-:W-:-:S13]  /*2530*/  ISETP.NE.AND.EX P0, PT, R67, RZ, PT, P0 ;  /* 0x000000ff4300720c */ /* 0x000fda0003f05300 */
[----:B------:R-:W-:Y:S05]  /*2540*/  @!P0 BRA `(.L_x_63) ;  /* 0x0000000000148947 */ /* 0x000fea0003800000 */
[----:B------:R2:W5:Y:S01]  /*2550*/  LD.E.U16 R88, desc[UR16][R66.64] ;  /* 0x0000001042587980 */ /* 0x000562000c101500 */
[----:B------:R-:W-:Y:S02]  /*2560*/  ULDC.64 UR4, c[0x0][0x298] ;  /* 0x0000a60000047ab9 */ /* 0x000fe40000000a00 */
[----:B-1----:R-:W-:Y:S02]  /*2570*/  MOV R72, UR4 ;  /* 0x0000000400487c02 */ /* 0x002fe40008000f00 */
[----:B------:R-:W-:Y:S01]  /*2580*/  MOV R73, UR5 ;  /* 0x0000000500497c02 */ /* 0x000fe20008000f00 */
[----:B------:R-:W-:Y:S06]  /*2590*/  BRA `(.L_x_64) ;  /* 0x0000000000287947 */ /* 0x000fec0003800000 */
.L_x_63:
[----:B------:R-:W-:Y:S02]  /*25a0*/  ULDC.64 UR4, c[0x0][0x298] ;  /* 0x0000a60000047ab9 */ /* 0x000fe40000000a00 */
[----:B------:R-:W-:-:S04]  /*25b0*/  ISETP.NE.U32.AND P0, PT, RZ, UR4, PT ;  /* 0x00000004ff007c0c */ /* 0x000fc8000bf05070 */
[----:B------:R-:W-:-:S13]  /*25c0*/  ISETP.NE.AND.EX P0, PT, RZ, UR5, PT, P0 ;  /* 0x00000005ff007c0c */ /* 0x000fda000bf05300 */
[----:B------:R-:W-:Y:S05]  /*25d0*/  @!P0 BRA `(.L_x_65) ;  /* 0x00000000000c8947 */ /* 0x000fea0003800000 */
[----:B-1----:R-:W1:Y:S02]  /*25e0*/  LDC.64 R72, c[0x0][0x298] ;  /* 0x0000a600ff487b82 */ /* 0x002e640000000a00 */
[----:B-1----:R1:W5:Y:S01]  /*25f0*/  LDG.E.U16 R88, desc[UR16][R72.64] ;  /* 0x0000001048587981 */ /* 0x002362000c1e1500 */
[----:B------:R-:W-:Y:S05]  /*2600*/  BRA `(.L_x_64) ;  /* 0x00000000000c7947 */ /* 0x000fea0003800000 */
.L_x_65:
[----:B------:R-:W-:Y:S01]  /*2610*/  ULDC.U16 UR4, c[0x0][0x28a] ;  /* 0x0000a28000047ab9 */ /* 0x000fe20000000400 */
[----:B-1----:R-:W-:Y:S02]  /*2620*/  CS2R R72, SRZ ;  /* 0x0000000000487805 */ /* 0x002fe4000001ff00 */
[----:B------:R-:W-:-:S07]  /*2630*/  MOV R88, UR4 ;  /* 0x0000000400587c02 */ /* 0x000fce0008000f00 */
.L_x_64:
[----:B------:R-:W-:Y:S01]  /*2640*/  ISETP.NE.U32.AND P1, PT, R72, RZ, PT ;  /* 0x000000ff4800720c */ /* 0x000fe20003f25070 */
[----:B--2---:R-:W2:Y:S01]  /*2650*/  S2R R67, SR_TID.X ;  /* 0x0000000000437919 */ /* 0x004ea20000002100 */
[----:B------:R-:W3:Y:S02]  /*2660*/  S2R R87, SR_CTAID.X ;  /* 0x0000000000577919 */ /* 0x000ee40000002500 */
[----:B------:R-:W-:Y:S01]  /*2670*/  ISETP.NE.AND.EX P1, PT, R73, RZ, PT, P1 ;  /* 0x000000ff4900720c */ /* 0x000fe20003f25310 */
[----:B------:R-:W4:Y:S01]  /*2680*/  S2UR UR6, SR_CTAID.Y ;  /* 0x00000000000679c3 */ /* 0x000f220000002600 */
[----:B------:R-:W-:Y:S01]  /*2690*/  ULDC UR5, c[0x0][0x228] ;  /* 0x00008a0000057ab9 */ /* 0x000fe20000000800 */
[----:B------:R-:W-:Y:S01]  /*26a0*/  UMOV UR4, 0xffffffff ;  /* 0xffffffff00047882 */ /* 0x000fe20000000000 */
[----:B------:R-:W-:Y:S01]  /*26b0*/  ULDC UR8, c[0x0][0x214] ;  /* 0x0000850000087ab9 */ /* 0x000fe20000000800 */
[----:B------:R-:W-:-:S08]  /*26c0*/  ULDC UR9, c[0x0][0x210] ;  /* 0x0000840000097ab9 */ /* 0x000fd00000000800 */
[----:B------:R1:W3:Y:S01]  /*26d0*/  @P1 LDG.E.U16 R66, desc[UR16][R72.64] ;  /* 0x0000001048421981 */ /* 0x0002e2000c1e1500 */
[----:B------:R-:W-:Y:S01]  /*26e0*/  USHF.L.U32 UR4, UR4, UR5, URZ ;  /* 0x0000000504047299 */ /* 0x000fe2000800063f */
[----:B------:R-:W-:Y:S01]  /*26f0*/  CS2R R74, SRZ ;  /* 0x00000000004a7805 */ /* 0x000fe2000001ff00 */
[----:B----4-:R-:W-:Y:S01]  /*2700*/  USHF.L.U32 UR6, UR6, UR5, URZ ;  /* 0x0000000506067299 */ /* 0x010fe2000800063f */
[----:B--2---:R-:W-:-:S04]  /*2710*/  SHF.R.S32.HI R82, RZ, 0x1f, R67 ;  /* 0x0000001fff527819 */ /* 0x004fc80000011443 */
[CC--:B------:R-:W-:Y:S02]  /*2720*/  LEA.HI R76, R82.reuse, R67.reuse, RZ, 0x5 ;  /* 0x00000043524c7211 */ /* 0x0c0fe400078f28ff */
[----:B------:R-:W-:Y:S02]  /*2730*/  LEA.HI R82, R82, R67, RZ, 0x7 ;  /* 0x0000004352527211 */ /* 0x000fe400078f38ff */
[----:B------:R-:W-:Y:S02]  /*2740*/  SHF.R.S32.HI R68, RZ, 0x5, R76 ;  /* 0x00000005ff447819 */ /* 0x000fe4000001144c */
[----:B------:R-:W-:Y:S02]  /*2750*/  LOP3.LUT R76, R76, 0xffffffe0, RZ, 0xc0, !PT ;  /* 0xffffffe04c4c7812 */ /* 0x000fe400078ec0ff */
[----:B------:R-:W-:Y:S02]  /*2760*/  SHF.R.S32.HI R71, RZ, 0x1f, R68 ;  /* 0x0000001fff477819 */ /* 0x000fe40000011444 */
[----:B------:R-:W-:Y:S01]  /*2770*/  LOP3.LUT R0, R82, 0xffffff80, RZ, 0xc0, !PT ;  /* 0xffffff8052007812 */ /* 0x000fe200078ec0ff */
[----:B------:R-:W-:Y:S01]  /*2780*/  IMAD.IADD R76, R67, 0x1, -R76 ;  /* 0x00000001434c7824 */ /* 0x000fe200078e0a4c */
[----:B------:R-:W-:-:S02]  /*2790*/  LEA.HI R71, R71, R68, RZ, 0x2 ;  /* 0x0000004447477211 */ /* 0x000fc400078f10ff */
[----:B---3--:R-:W-:Y:S02]  /*27a0*/  LOP3.LUT R69, R87, UR4, RZ, 0x30, !PT ;  /* 0x0000000457457c12 */ /* 0x008fe4000f8e30ff */
[----:B-1----:R-:W-:Y:S02]  /*27b0*/  SHF.R.S32.HI R73, RZ, 0x1f, R76 ;  /* 0x0000001fff497819 */ /* 0x002fe4000001144c */
[----:B------:R-:W-:Y:S01]  /*27c0*/  LOP3.LUT R71, R71, 0xfffffffc, RZ, 0xc0, !PT ;  /* 0xfffffffc47477812 */ /* 0x000fe200078ec0ff */
[----:B------:R-:W-:Y:S01]  /*27d0*/  VIADD R69, R69, UR6 ;  /* 0x0000000645457c36 */ /* 0x000fe20008000000 */
[----:B------:R-:W-:Y:S01]  /*27e0*/  LEA.HI R73, R73, R76, RZ, 0x4 ;  /* 0x0000004c49497211 */ /* 0x000fe200078f20ff */
[----:B------:R-:W-:Y:S01]  /*27f0*/  ULDC.64 UR6, c[0x0][0x330] ;  /* 0x0000cc0000067ab9 */ /* 0x000fe20000000a00 */
[----:B------:R-:W-:Y:S01]  /*2800*/  SHF.R.S32.HI R87, RZ, UR5, R87 ;  /* 0x00000005ff577c19 */ /* 0x000fe20008011457 */
[----:B------:R-:W-:Y:S01]  /*2810*/  IMAD.IADD R71, R68, 0x1, -R71 ;  /* 0x0000000144477824 */ /* 0x000fe200078e0a47 */
[C---:B------:R-:W-:Y:S01]  /*2820*/  LEA.HI.SX32 R77, R73.reuse, R0, 0x1c ;  /* 0x00000000494d7211 */ /* 0x040fe200078fe2ff */
[----:B------:R-:W-:Y:S01]  /*2830*/  ULDC.64 UR4, c[0x0][0x2b0] ;  /* 0x0000ac0000047ab9 */ /* 0x000fe20000000a00 */
[----:B------:R-:W1:Y:S01]  /*2840*/  @!P1 LDC.U16 R0, c[0x0][0x28a] ;  /* 0x0000a280ff009b82 */ /* 0x000e620000000400 */
[----:B------:R-:W-:-:S02]  /*2850*/  LOP3.LUT R73, R73, 0x1ffffff0, RZ, 0xc0, !PT ;  /* 0x1ffffff049497812 */ /* 0x000fc400078ec0ff */
[----:B------:R-:W-:Y:S02]  /*2860*/  LEA.HI R80, R71, R71, RZ, 0x1 ;  /* 0x0000004747507211 */ /* 0x000fe400078f08ff */
[----:B------:R-:W-:Y:S01]  /*2870*/  ISETP.NE.U32.AND P0, PT, RZ, UR6, PT ;  /* 0x00000006ff007c0c */ /* 0x000fe2000bf05070 */
[----:B------:R-:W-:Y:S01]  /*2880*/  IMAD.IADD R76, R76, 0x1, -R73 ;  /* 0x000000014c4c7824 */ /* 0x000fe200078e0a49 */
[----:B------:R-:W-:Y:S02]  /*2890*/  LOP3.LUT R78, R80, 0x3ffffffe, RZ, 0xc0, !PT ;  /* 0x3ffffffe504e7812 */ /* 0x000fe400078ec0ff */
[----:B------:R-:W-:Y:S02]  /*28a0*/  CS2R R72, SRZ ;  /* 0x0000000000487805 */ /* 0x000fe4000001ff00 */
[----:B------:R-:W-:Y:S01]  /*28b0*/  SHF.R.S32.HI R80, RZ, 0x1, R80 ;  /* 0x00000001ff507819 */ /* 0x000fe20000011450 */
[----:B------:R-:W-:Y:S02]  /*28c0*/  IMAD R84, R69, 0x10, R76 ;  /* 0x0000001045547824 */ /* 0x000fe400078e024c */
[----:B------:R-:W-:-:S02]  /*28d0*/  IMAD.IADD R78, R71, 0x1, -R78 ;  /* 0x00000001474e7824 */ /* 0x000fc400078e0a4e */
[----:B------:R-:W-:Y:S02]  /*28e0*/  IMAD R69, R80, 0x40, R77 ;  /* 0x0000004050457824 */ /* 0x000fe400078e024d */
[----:B------:R-:W-:Y:S02]  /*28f0*/  IMAD.SHL.U32 R84, R84, 0x8, RZ ;  /* 0x0000000854547824 */ /* 0x000fe400078e00ff */
[----:B------:R-:W-:-:S03]  /*2900*/  IMAD R68, R78, 0x4, R69 ;  /* 0x000000044e447824 */ /* 0x000fc600078e0245 */
[C---:B------:R-:W-:Y:S01]  /*2910*/  ISETP.GE.AND P6, PT, R84.reuse, UR8, PT ;  /* 0x0000000854007c0c */ /* 0x040fe2000bfc6270 */
[----:B------:R-:W-:Y:S02]  /*2920*/  IMAD R87, R87, 0x80, R68 ;  /* 0x0000008057577824 */ /* 0x000fe400078e0244 */
[----:B------:R-:W-:Y:S01]  /*2930*/  IMAD.WIDE R68, R84, 0x2, RZ ;  /* 0x0000000254447825 */ /* 0x000fe200078e02ff */
[----:B------:R-:W-:Y:S02]  /*2940*/  ISETP.NE.AND.EX P0, PT, RZ, UR7, !P6, P0 ;  /* 0x00000007ff007c0c */ /* 0x000fe4000f705300 */
[----:B------:R-:W-:Y:S02]  /*2950*/  LOP3.LUT R90, R68, 0xfffffff0, RZ, 0xc0, !PT ;  /* 0xfffffff0445a7812 */ /* 0x000fe400078ec0ff */
[----:B------:R-:W-:-:S03]  /*2960*/  LOP3.LUT R91, R69, 0x1fffffff, RZ, 0xc0, !PT ;  /* 0x1fffffff455b7812 */ /* 0x000fc600078ec0ff */
[----:B------:R-:W-:Y:S01]  /*2970*/  IMAD.WIDE.U32 R68, R87, UR4, R90 ;  /* 0x0000000457447c25 */ /* 0x000fe2000f8e005a */
[----:B------:R-:W-:Y:S02]  /*2980*/  @P1 HSETP2.NEU.AND P2, PT, R66.H0_H0, RZ.H0_H0, PT ;  /* 0x200000ff42001234 */ /* 0x000fe40003f4d800 */
[----:B-1----:R-:W-:Y:S02]  /*2990*/  @!P1 HSETP2.NEU.AND P2, PT, R0.H0_H0, RZ.H0_H0, PT ;  /* 0x200000ff00009234 */ /* 0x002fe40003f4d800 */
[----:B------:R-:W-:Y:S02]  /*29a0*/  SHF.R.S32.HI R66, RZ, 0x1f, R87 ;  /* 0x0000001fff427819 */ /* 0x000fe40000011457 */
[----:B------:R-:W-:Y:S02]  /*29b0*/  IADD3 R98, P1, R68, UR6, RZ ;  /* 0x0000000644627c10 */ /* 0x000fe4000ff3e0ff */
[----:B------:R-:W-:Y:S01]  /*29c0*/  PLOP3.LUT P0, PT, P2, P0, PT, 0x80, 0x0 ;  /* 0x000000000000781c */ /* 0x000fe20001701070 */
[----:B------:R-:W-:-:S03]  /*29d0*/  IMAD R0, R66, UR4, RZ ;  /* 0x0000000442007c24 */ /* 0x000fc6000f8e02ff */
[C---:B------:R-:W-:Y:S01]  /*29e0*/  ISETP.LT.AND P2, PT, R87.reuse, UR9, P0 ;  /* 0x0000000957007c0c */ /* 0x040fe20008741270 */
[----:B------:R-:W-:Y:S01]  /*29f0*/  IMAD R0, R87, UR5, R0 ;  /* 0x0000000557007c24 */ /* 0x000fe2000f8e0200 */
[----:B------:R-:W-:-:S04]  /*2a00*/  ULDC.64 UR4, c[0x0][0x2b8] ;  /* 0x0000ae0000047ab9 */ /* 0x000fc80000000a00 */
[----:B------:R-:W-:-:S07]  /*2a10*/  IADD3.X R99, R69, UR7, R0, P1, !PT ;  /* 0x0000000745637c10 */ /* 0x000fce0008ffe400 */
[----:B------:R-:W2:Y:S01]  /*2a20*/  @P2 LDG.E.LTC128B.128 R72, desc[UR16][R98.64] ;  /* 0x0000001062482981 */ /* 0x000ea2000c1e1d20 */
[----:B------:R-:W-:Y:S01]  /*2a30*/  IADD3 R92, P1, R98, UR4, RZ ;  /* 0x00000004625c7c10 */ /* 0x000fe2000ff3e0ff */
[----:B------:R-:W-:Y:S01]  /*2a40*/  VIADD R0, R87, 0x2 ;  /* 0x0000000257007836 */ /* 0x000fe20000000000 */
[----:B------:R-:W1:Y:S01]  /*2a50*/  S2UR UR6, SR_CgaCtaId ;  /* 0x00000000000679c3 */ /* 0x000e620000008800 */
[----:B------:R-:W-:Y:S02]  /*2a60*/  CS2R R68, SRZ ;  /* 0x0000000000447805 */ /* 0x000fe4000001ff00 */
[----:B------:R-:W-:Y:S01]  /*2a70*/  IADD3.X R93, R99, UR5, RZ, P1, !PT ;  /* 0x00000005635d7c10 */ /* 0x000fe20008ffe4ff */
[----:B------:R-:W-:Y:S01]  /*2a80*/  USHF.R.S32.HI UR5, URZ, 0x1f, UR14 ;  /* 0x0000001f3f057899 */ /* 0x000fe2000801140e */
[----:B------:R-:W-:Y:S02]  /*2a90*/  ISETP.LT.AND P2, PT, R0, UR9, P0 ;  /* 0x0000000900007c0c */ /* 0x000fe40008741270 */
[----:B------:R-:W-:Y:S01]  /*2aa0*/  CS2R R70, SRZ ;  /* 0x0000000000467805 */ /* 0x000fe2000001ff00 */
[----:B------:R-:W-:-:S04]  /*2ab0*/  ULEA.HI UR5, UR5, UR14, URZ, 0x2 ;  /* 0x0000000e05057291 */ /* 0x000fc8000f8f103f */
[----:B------:R-:W-:-:S04]  /*2ac0*/  ULOP3.LUT UR5, UR5, 0xfffffffc, URZ, 0xc0, !UPT ;  /* 0xfffffffc05057892 */ /* 0x000fc8000f8ec03f */
[----:B------:R-:W-:Y:S02]  /*2ad0*/  UIADD3 UR5, UR14, -UR5, URZ ;  /* 0x800000050e057290 */ /* 0x000fe4000fffe03f */
[----:B------:R-:W-:Y:S01]  /*2ae0*/  USHF.R.S32.HI UR9, URZ, 0x1f, UR14 ;  /* 0x0000001f3f097899 */ /* 0x000fe2000801140e */
[----:B------:R3:W5:Y:S01]  /*2af0*/  @P2 LDG.E.LTC128B.128 R68, desc[UR16][R92.64] ;  /* 0x000000105c442981 */ /* 0x000762000c1e1d20 */
[----:B------:R-:W-:Y:S01]  /*2b00*/  ULEA.HI UR4, UR5, UR5, URZ, 0x1 ;  /* 0x0000000505047291 */ /* 0x000fe2000f8f083f */
[C---:B------:R-:W-:Y:S01]  /*2b10*/  LOP3.LUT R0, R67.reuse, 0x1f, RZ, 0xc0, !PT ;  /* 0x0000001f43007812 */ /* 0x040fe200078ec0ff */
[----:B------:R-:W-:Y:S01]  /*2b20*/  ULEA.HI UR9, UR9, UR14, URZ, 0x2 ;  /* 0x0000000e09097291 */ /* 0x000fe2000f8f103f */
[----:B------:R-:W-:Y:S01]  /*2b30*/  LOP3.LUT R67, R67, 0x3, RZ, 0xc0, !PT ;  /* 0x0000000343437812 */ /* 0x000fe200078ec0ff */
[----:B------:R-:W-:Y:S01]  /*2b40*/  ULOP3.LUT UR7, UR4, 0xfffffffe, URZ, 0xc0, !UPT ;  /* 0xfffffffe04077892 */ /* 0x000fe2000f8ec03f */
[----:B------:R-:W-:Y:S01]  /*2b50*/  SHF.R.U32.HI R0, RZ, 0x2, R0 ;  /* 0x00000002ff007819 */ /* 0x000fe20000011600 */
[----:B------:R-:W-:Y:S01]  /*2b60*/  USHF.R.S32.HI UR9, URZ, 0x2, UR9 ;  /* 0x000000023f097899 */ /* 0x000fe20008011409 */
[----:B------:R-:W-:Y:S01]  /*2b70*/  SHF.R.S32.HI R82, RZ, 0x7, R82 ;  /* 0x00000007ff527819 */ /* 0x000fe20000011452 */
[----:B------:R-:W-:Y:S01]  /*2b80*/  UIADD3 UR7, UR5, -UR7, URZ ;  /* 0x8000000705077290 */ /* 0x000fe2000fffe03f */
[----:B------:R-:W-:Y:S01]  /*2b90*/  IMAD.SHL.U32 R76, R76, 0x10, RZ ;  /* 0x000000104c4c7824 */ /* 0x000fe200078e00ff */
[----:B------:R-:W-:Y:S01]  /*2ba0*/  USHF.R.S32.HI UR4, URZ, 0x1, UR4 ;  /* 0x000000013f047899 */ /* 0x000fe20008011404 */
[----:B------:R-:W-:Y:S01]  /*2bb0*/  IMAD R0, R0, 0x48, R67 ;  /* 0x0000004800007824 */ /* 0x000fe200078e0243 */
[----:B------:R-:W-:Y:S01]  /*2bc0*/  ULEA UR7, UR9, UR7, 0x1 ;  /* 0x0000000709077291 */ /* 0x000fe2000f8e083f */
[----:B------:R-:W-:Y:S01]  /*2bd0*/  IMAD R77, R82, -0x70, R77 ;  /* 0xffffff90524d7824 */ /* 0x000fe200078e024d */
[----:B------:R-:W-:Y:S01]  /*2be0*/  USHF.L.U32 UR4, UR4, 0x5, URZ ;  /* 0x0000000504047899 */ /* 0x000fe2000800063f */
[----:B------:R-:W-:Y:S01]  /*2bf0*/  LOP3.LUT R76, R76, 0xfffffff0, RZ, 0xc0, !PT ;  /* 0xfffffff04c4c7812 */ /* 0x000fe200078ec0ff */
[----:B------:R-:W-:Y:S01]  /*2c00*/  USHF.L.U32 UR7, UR7, 0x3, URZ ;  /* 0x0000000307077899 */ /* 0x000fe2000800063f */
[----:B------:R-:W-:Y:S01]  /*2c10*/  IMAD R77, R80, 0x8, R77 ;  /* 0x00000008504d7824 */ /* 0x000fe200078e024d */
[----:B------:R-:W-:-:S02]  /*2c20*/  UMOV UR5, 0x400 ;  /* 0x0000040000057882 */ /* 0x000fc40000000000 */
[----:B------:R-:W-:Y:S01]  /*2c30*/  UIMAD UR4, UR7, 0x48, UR4 ;  /* 0x00000048070478a4 */ /* 0x000fe2000f8e0204 */
[----:B------:R-:W-:Y:S01]  /*2c40*/  IMAD R77, R78, 0x4, R77 ;  /* 0x000000044e4d7824 */ /* 0x000fe200078e024d */
[----:B-1----:R-:W-:-:S04]  /*2c50*/  ULEA UR6, UR6, UR5, 0x18 ;  /* 0x0000000506067291 */ /* 0x002fc8000f8ec03f */
[----:B------:R-:W-:Y:S01]  /*2c60*/  VIADD R0, R0, UR4 ;  /* 0x0000000400007c36 */ /* 0x000fe20008000000 */
[----:B------:R-:W-:Y:S02]  /*2c70*/  ULDC.64 UR4, c[0x0][0x2f0] ;  /* 0x0000bc0000047ab9 */ /* 0x000fe40000000a00 */
[----:B------:R-:W-:Y:S02]  /*2c80*/  IMAD R66, R66, UR4, RZ ;  /* 0x0000000442427c24 */ /* 0x000fe4000f8e02ff */
[----:B------:R-:W-:Y:S01]  /*2c90*/  LEA R86, R0, UR6, 0x2 ;  /* 0x0000000600567c11 */ /* 0x000fe2000f8e10ff */
[----:B------:R-:W-:Y:S01]  /*2ca0*/  BAR.SYNC.DEFER_BLOCKING 0x0 ;  /* 0x0000000000007b1d */ /* 0x000fe20000010000 */
[----:B------:R-:W-:Y:S02]  /*2cb0*/  IMAD R0, R77, 0x120, R76 ;  /* 0x000001204d007824 */ /* 0x000fe400078e024c */
[----:B------:R-:W-:-:S03]  /*2cc0*/  IMAD.WIDE.U32 R90, R87, UR4, R90 ;  /* 0x00000004575a7c25 */ /* 0x000fc6000f8e005a */
[----:B------:R1:W-:Y:S04]  /*2cd0*/  STS [R86], R64 ;  /* 0x0000004056007388 */ /* 0x0003e80000000800 */
[----:B------:R-:W-:Y:S04]  /*2ce0*/  STS [R86+0x10], R62 ;  /* 0x0000103e56007388 */ /* 0x000fe80000000800 */
[----:B------:R-:W-:Y:S04]  /*2cf0*/  STS [R86+0x20], R60 ;  /* 0x0000203c56007388 */ /* 0x000fe80000000800 */
[----:B------:R4:W-:Y:S04]  /*2d00*/  STS [R86+0x30], R58 ;  /* 0x0000303a56007388 */ /* 0x0009e80000000800 */
[----:B------:R-:W-:Y:S04]  /*2d10*/  STS [R86+0x40], R56 ;  /* 0x0000403856007388 */ /* 0x000fe80000000800 */
[----:B------:R3:W-:Y:S04]  /*2d20*/  STS [R86+0x50], R54 ;  /* 0x0000503656007388 */ /* 0x0007e80000000800 */
[----:B------:R-:W-:Y:S01]  /*2d30*/  STS [R86+0x60], R52 ;  /* 0x0000603456007388 */ /* 0x000fe20000000800 */
[----:B-1----:R-:W-:-:S03]  /*2d40*/  I2FP.F32.S32 R64, UR8 ;  /* 0x0000000800407c45 */ /* 0x002fc60008201400 */
[----:B------:R-:W-:Y:S01]  /*2d50*/  STS [R86+0x70], R50 ;  /* 0x0000703256007388 */ /* 0x000fe20000000800 */
[----:B------:R-:W-:Y:S01]  /*2d60*/  BAR.SYNC.DEFER_BLOCKING 0x0 ;  /* 0x0000000000007b1d */ /* 0x000fe20000010000 */
[----:B----4-:R-:W-:-:S05]  /*2d70*/  VIADD R58, R64, 0x1800000 ;  /* 0x01800000403a7836 */ /* 0x010fca0000000000 */
[----:B------:R-:W-:Y:S01]  /*2d80*/  LOP3.LUT R58, R58, 0x7f800000, RZ, 0xc0, !PT ;  /* 0x7f8000003a3a7812 */ /* 0x000fe200078ec0ff */
[----:B---3--:R-:W-:-:S03]  /*2d90*/  IMAD R54, R87, UR5, R66 ;  /* 0x0000000557367c24 */ /* 0x008fc6000f8e0242 */
[----:B------:R-:W-:Y:S01]  /*2da0*/  ISETP.GT.U32.AND P1, PT, R58, 0x1ffffff, PT ;  /* 0x01ffffff3a00780c */ /* 0x000fe20003f24070 */
[----:B------:R-:W-:Y:S02]  /*2db0*/  ULDC.64 UR4, c[0x0][0x338] ;  /* 0x0000ce0000047ab9 */ /* 0x000fe40000000a00 */
[----:B------:R-:W-:-:S04]  /*2dc0*/  IADD3 R66, P2, R90, UR4, RZ ;  /* 0x000000045a427c10 */ /* 0x000fc8000ff5e0ff */
[----:B------:R-:W-:Y:S02]  /*2dd0*/  IADD3.X R67, R91, UR5, R54, P2, !PT ;  /* 0x000000055b437c10 */ /* 0x000fe400097fe436 */
[----:B------:R-:W-:Y:S01]  /*2de0*/  ISETP.NE.U32.AND P2, PT, RZ, UR4, PT ;  /* 0x00000004ff007c0c */ /* 0x000fe2000bf45070 */
[----:B------:R-:W1:Y:S03]  /*2df0*/  LDS.128 R80, [R0+UR6] ;  /* 0x0000000600507984 */ /* 0x000e660008000c00 */
[----:B------:R-:W-:Y:S01]  /*2e00*/  ISETP.NE.AND.EX P6, PT, RZ, UR5, !P6, P2 ;  /* 0x00000005ff007c0c */ /* 0x000fe2000f7c5320 */
[----:B------:R3:W4:Y:S01]  /*2e10*/  LDS.128 R76, [R0+UR6+0x240] ;  /* 0x00024006004c7984 */ /* 0x0007220008000c00 */
[C---:B--2--5:R-:W-:Y:S02]  /*2e20*/  HMUL2 R73, R88.reuse.H0_H0, R73 ;  /* 0x0000004958497232 */ /* 0x064fe40000000800 */
[----:B------:R-:W-:-:S02]  /*2e30*/  HMUL2 R75, R88.H0_H0, R75 ;  /* 0x0000004b584b7232 */ /* 0x000fc40000000800 */
[C---:B------:R-:W-:Y:S02]  /*2e40*/  HMUL2 R72, R88.reuse.H0_H0, R72 ;  /* 0x0000004858487232 */ /* 0x040fe40000000800 */
[----:B------:R-:W-:Y:S02]  /*2e50*/  HMUL2 R74, R88.H0_H0, R74 ;  /* 0x0000004a584a7232 */ /* 0x000fe40000000800 */
[C---:B-1----:R-:W-:Y:S02]  /*2e60*/  HFMA2 R73, R89.reuse.H0_H0, R81, R73 ;  /* 0x0000005159497231 */ /* 0x042fe40000000849 */
[C---:B------:R-:W-:Y:S02]  /*2e70*/  HFMA2 R75, R89.reuse.H0_H0, R83, R75 ;  /* 0x00000053594b7231 */ /* 0x040fe4000000084b */
[----:B------:R-:W-:Y:S02]  /*2e80*/  HFMA2 R72, R89.H0_H0, R80, R72 ;  /* 0x0000005059487231 */ /* 0x000fe40000000848 */
[----:B------:R-:W-:-:S02]  /*2e90*/  HADD2.F32 R56, -RZ, R73.H0_H0 ;  /* 0x20000049ff387230 */ /* 0x000fc40000004100 */
[----:B------:R-:W-:Y:S02]  /*2ea0*/  HFMA2 R74, R89.H0_H0, R82, R74 ;  /* 0x00000052594a7231 */ /* 0x000fe4000000084a */
[----:B------:R-:W-:Y:S02]  /*2eb0*/  HADD2.F32 R60, -RZ, R75.H0_H0 ;  /* 0x2000004bff3c7230 */ /* 0x000fe40000004100 */
[--C-:B------:R-:W-:Y:S02]  /*2ec0*/  HADD2.F32 R54, -RZ, R72.reuse.H0_H0 ;  /* 0x20000048ff367230 */ /* 0x100fe40000004100 */
[----:B------:R-:W-:Y:S02]  /*2ed0*/  HADD2.F32 R81, -RZ, R72.H1_H1 ;  /* 0x30000048ff517230 */ /* 0x000fe40000004100 */
[----:B------:R-:W-:Y:S02]  /*2ee0*/  HADD2.F32 R73, -RZ, R73.H1_H1 ;  /* 0x30000049ff497230 */ /* 0x000fe40000004100 */
[----:B------:R-:W-:-:S02]  /*2ef0*/  HADD2.F32 R58, -RZ, R74.H0_H0 ;  /* 0x2000004aff3a7230 */ /* 0x000fc40000004100 */
[----:B------:R-:W-:Y:S02]  /*2f00*/  HADD2.F32 R83, -RZ, R74.H1_H1 ;  /* 0x3000004aff537230 */ /* 0x000fe40000004100 */
[----:B------:R-:W-:Y:S01]  /*2f10*/  HADD2.F32 R75, -RZ, R75.H1_H1 ;  /* 0x3000004bff4b7230 */ /* 0x000fe20000004100 */
[----:B---34-:R-:W-:Y:S06]  /*2f20*/  @P1 BRA `(.L_x_66) ;  /* 0x0000000000101947 */ /* 0x018fec0003800000 */
[----:B------:R-:W-:Y:S02]  /*2f30*/  MOV R50, 0x2f50 ;  /* 0x00002f5000327802 */ /* 0x000fe40000000f00 */
[----:B------:R-:W-:Y:S05]  /*2f40*/  CALL.REL.NOINC `($__internal_2_$__cuda_sm20_rcp_rn_f32_slowpath) ;  /* 0x0000004c00b87944 */ /* 0x000fea0003c00000 */
[----:B------:R-:W-:Y:S01]  /*2f50*/  MOV R90, R85 ;  /* 0x00000055005a7202 */ /* 0x000fe20000000f00 */
[----:B------:R-:W-:Y:S06]  /*2f60*/  BRA `(.L_x_67) ;  /* 0x0000000000107947 */ /* 0x000fec0003800000 */
.L_x_66:
[----:B------:R-:W1:Y:S02]  /*2f70*/  MUFU.RCP R85, R64 ;  /* 0x0000004000557308 */ /* 0x000e640000001000 */
[----:B-1----:R-:W-:-:S04]  /*2f80*/  FFMA R90, R64, R85, -1 ;  /* 0xbf800000405a7423 */ /* 0x002fc80000000055 */
[----:B------:R-:W-:-:S04]  /*2f90*/  FADD.FTZ R90, -R90, -RZ ;  /* 0x800000ff5a5a7221 */ /* 0x000fc80000010100 */
[----:B------:R-:W-:-:S07]  /*2fa0*/  FFMA R90, R85, R90, R85 ;  /* 0x0000005a555a7223 */ /* 0x000fce0000000055 */
.L_x_67:
[----:B------:R-:W-:Y:S01]  /*2fb0*/  ULDC UR4, c[0x0][0x214] ;  /* 0x0000850000047ab9 */ /* 0x000fe20000000800 */
[C---:B------:R-:W-:Y:S01]  /*2fc0*/  HMUL2 R68, R88.reuse.H0_H0, R68 ;  /* 0x0000004458447232 */ /* 0x040fe20000000800 */
[----:B------:R-:W-:Y:S01]  /*2fd0*/  ISETP.GE.AND P2, PT, R84, UR4, PT ;  /* 0x0000000454007c0c */ /* 0x000fe2000bf46270 */
[C---:B------:R-:W-:Y:S02]  /*2fe0*/  HMUL2 R70, R88.reuse.H0_H0, R70 ;  /* 0x0000004658467232 */ /* 0x040fe40000000800 */
[----:B------:R-:W-:Y:S01]  /*2ff0*/  FADD R72, RZ, R54 ;  /* 0x00000036ff487221 */ /* 0x000fe20000000000 */
[C---:B------:R-:W-:Y:S01]  /*3000*/  HFMA2 R76, R89.reuse.H0_H0, R76, R68 ;  /* 0x0000004c594c7231 */ /* 0x040fe20000000844 */
[----:B------:R-:W-:Y:S01]  /*3010*/  MOV R93, RZ ;  /* 0x000000ff005d7202 */ /* 0x000fe20000000f00 */
[----:B------:R-:W-:Y:S02]  /*3020*/  HMUL2 R71, R88.H0_H0, R71 ;  /* 0x0000004758477232 */ /* 0x000fe40000000800 */
[----:B------:R-:W-:Y:S01]  /*3030*/  FADD R101, R81, R72 ;  /* 0x0000004851657221 */ /* 0x000fe20000000000 */
[----:B------:R-:W-:-:S02]  /*3040*/  HFMA2 R70, R89.H0_H0, R78, R70 ;  /* 0x0000004e59467231 */ /* 0x000fc40000000846 */
[----:B------:R-:W-:Y:S02]  /*3050*/  HADD2.F32 R68, -RZ, R76.H0_H0 ;  /* 0x2000004cff447230 */ /* 0x000fe40000004100 */
[----:B------:R-:W-:Y:S02]  /*3060*/  HMUL2 R69, R88.H0_H0, R69 ;  /* 0x0000004558457232 */ /* 0x000fe40000000800 */
[----:B------:R-:W-:Y:S01]  /*3070*/  FADD R72, R56, R101 ;  /* 0x0000006538487221 */ /* 0x000fe20000000000 */
[C---:B------:R-:W-:Y:S02]  /*3080*/  HFMA2 R71, R89.reuse.H0_H0, R79, R71 ;  /* 0x0000004f59477231 */ /* 0x040fe40000000847 */
[--C-:B------:R-:W-:Y:S02]  /*3090*/  HADD2.F32 R64, -RZ, R70.reuse.H0_H0 ;  /* 0x20000046ff407230 */ /* 0x100fe40000004100 */
[----:B------:R-:W-:Y:S02]  /*30a0*/  HFMA2 R69, R89.H0_H0, R77, R69 ;  /* 0x0000004d59457231 */ /* 0x000fe40000000845 */
[----:B------:R-:W-:-:S02]  /*30b0*/  HADD2.F32 R79, -RZ, R70.H1_H1 ;  /* 0x30000046ff4f7230 */ /* 0x000fc40000004100 */
[----:B------:R-:W-:Y:S01]  /*30c0*/  @!P2 FFMA R70, R54, R54, RZ ;  /* 0x000000363646a223 */ /* 0x000fe200000000ff */
[----:B------:R-:W-:Y:S02]  /*30d0*/  HADD2.F32 R77, -RZ, R76.H1_H1 ;  /* 0x3000004cff4d7230 */ /* 0x000fe40000004100 */
[----:B------:R-:W-:Y:S01]  /*30e0*/  FADD R52, RZ, R68 ;  /* 0x00000044ff347221 */ /* 0x000fe20000000000 */
[--C-:B------:R-:W-:Y:S02]  /*30f0*/  HADD2.F32 R62, -RZ, R69.reuse.H0_H0 ;  /* 0x20000045ff3e7230 */ /* 0x100fe40000004100 */
[----:B------:R-:W-:Y:S01]  /*3100*/  @!P2 FFMA R97, R81, R81, R70 ;  /* 0x000000515161a223 */ /* 0x000fe20000000046 */
[----:B------:R-:W-:Y:S02]  /*3110*/  HADD2.F32 R69, -RZ, R69.H1_H1 ;  /* 0x30000045ff457230 */ /* 0x000fe40000004100 */
[----:B------:R-:W-:Y:S01]  /*3120*/  FADD R95, R77, R52 ;  /* 0x000000344d5f7221 */ /* 0x000fe20000000000 */
[----:B------:R-:W-:Y:S01]  /*3130*/  @!P2 FFMA R50, R68, R68, RZ ;  /* 0x000000444432a223 */ /* 0x000fe200000000ff */
[----:B------:R-:W-:Y:S01]  /*3140*/  @!P2 FFMA R70, R56, R56, R97 ;  /* 0x000000383846a223 */ /* 0x000fe20000000061 */
[----:B------:R-:W-:Y:S01]  /*3150*/  FADD R101, R73, R72 ;  /* 0x0000004849657221 */ /* 0x000fe20000000000 */
[----:B------:R-:W-:Y:S01]  /*3160*/  FADD R52, R62, R95 ;  /* 0x0000005f3e347221 */ /* 0x000fe20000000000 */
[----:B------:R-:W-:Y:S01]  /*3170*/  @!P2 FFMA R85, R77, R77, R50 ;  /* 0x0000004d4d55a223 */ /* 0x000fe20000000032 */
[----:B------:R-:W-:Y:S01]  /*3180*/  @!P2 FFMA R97, R73, R73, R70 ;  /* 0x000000494961a223 */ /* 0x000fe20000000046 */
[----:B------:R-:W-:Y:S01]  /*3190*/  FADD R72, R58, R101 ;  /* 0x000000653a487221 */ /* 0x000fe20000000000 */
[----:B------:R-:W-:Y:S01]  /*31a0*/  FADD R95, R69, R52 ;  /* 0x00000034455f7221 */ /* 0x000fe20000000000 */
[----:B------:R-:W-:Y:S01]  /*31b0*/  @!P2 FFMA R50, R62, R62, R85 ;  /* 0x0000003e3e32a223 */ /* 0x000fe20000000055 */
[----:B------:R-:W-:Y:S01]  /*31c0*/  @!P2 FFMA R70, R58, R58, R97 ;  /* 0x0000003a3a46a223 */ /* 0x000fe20000000061 */
[----:B------:R-:W-:Y:S01]  /*31d0*/  FADD R101, R83, R72 ;  /* 0x0000004853657221 */ /* 0x000fe20000000000 */
[----:B------:R-:W-:Y:S01]  /*31e0*/  FADD R52, R64, R95 ;  /* 0x0000005f40347221 */ /* 0x000fe20000000000 */
[----:B------:R-:W-:-:S02]  /*31f0*/  HADD2.F32 R76, -RZ, R71.H0_H0 ;  /* 0x20000047ff4c7230 */ /* 0x000fc40000004100 */
[----:B------:R-:W-:Y:S01]  /*3200*/  @!P2 FFMA R97, R83, R83, R70 ;  /* 0x000000535361a223 */ /* 0x000fe20000000046 */
[----:B------:R-:W-:Y:S01]  /*3210*/  @!P2 FFMA R85, R69, R69, R50 ;  /* 0x000000454555a223 */ /* 0x000fe20000000032 */
[----:B------:R-:W-:Y:S01]  /*3220*/  FADD R95, R79, R52 ;  /* 0x000000344f5f7221 */ /* 0x000fe20000000000 */
[C---:B------:R-:W-:Y:S01]  /*3230*/  FADD R72, R60.reuse, R101 ;  /* 0x000000653c487221 */ /* 0x040fe20000000000 */
[----:B------:R-:W-:Y:S01]  /*3240*/  @!P2 FFMA R70, R60, R60, R97 ;  /* 0x0000003c3c46a223 */ /* 0x000fe20000000061 */
[----:B------:R-:W-:Y:S01]  /*3250*/  @!P2 FFMA R50, R64, R64, R85 ;  /* 0x000000404032a223 */ /* 0x000fe20000000055 */
[----:B------:R-:W-:Y:S01]  /*3260*/  FADD R52, R76, R95 ;  /* 0x0000005f4c347221 */ /* 0x000fe20000000000 */
[C---:B------:R-:W-:Y:S01]  /*3270*/  FADD R95, R75.reuse, R72 ;  /* 0x000000484b5f7221 */ /* 0x040fe20000000000 */
[----:B------:R-:W-:Y:S01]  /*3280*/  @!P2 FFMA R93, R75, R75, R70 ;  /* 0x0000004b4b5da223 */ /* 0x000fe20000000046 */
[----:B------:R-:W-:Y:S01]  /*3290*/  @!P2 FFMA R85, R79, R79, R50 ;  /* 0x0000004f4f55a223 */ /* 0x000fe20000000032 */
[----:B------:R-:W-:-:S02]  /*32a0*/  HADD2.F32 R71, -RZ, R71.H1_H1 ;  /* 0x30000047ff477230 */ /* 0x000fc40000004100 */
[-C--:B------:R-:W-:Y:S01]  /*32b0*/  FMUL R72, R95, R90.reuse ;  /* 0x0000005a5f487220 */ /* 0x080fe20000400000 */
[----:B------:R-:W-:Y:S01]  /*32c0*/  FMUL R93, R93, R90 ;  /* 0x0000005a5d5d7220 */ /* 0x000fe20000400000 */
[----:B------:R-:W-:Y:S01]  /*32d0*/  @!P2 FFMA R50, R76, R76, R85 ;  /* 0x0000004c4c32a223 */ /* 0x000fe20000000055 */
[----:B------:R-:W-:Y:S01]  /*32e0*/  MOV R91, RZ ;  /* 0x000000ff005b7202 */ /* 0x000fe20000000f00 */
[C---:B------:R-:W-:Y:S01]  /*32f0*/  FADD R85, R71.reuse, R52 ;  /* 0x0000003447557221 */ /* 0x040fe20000000000 */
[----:B------:R-:W1:Y:S01]  /*3300*/  SHFL.BFLY PT, R101, R72, 0x8, 0x1f ;  /* 0x0d001f0048657f89 */ /* 0x000e6200000e0000 */
[----:B------:R-:W-:Y:S01]  /*3310*/  @!P2 FFMA R91, R71, R71, R50 ;  /* 0x00000047475ba223 */ /* 0x000fe20000000032 */
[----:B------:R-:W2:Y:S01]  /*3320*/  LDC R92, c[0x0][0x210] ;  /* 0x00008400ff5c7b82 */ /* 0x000ea20000000800 */
[-C--:B------:R-:W-:Y:S01]  /*3330*/  FMUL R70, R85, R90.reuse ;  /* 0x0000005a55467220 */ /* 0x080fe20000400000 */
[----:B------:R-:W3:Y:S01]  /*3340*/  SHFL.BFLY PT, R52, R93, 0x8, 0x1f ;  /* 0x0d001f005d347f89 */ /* 0x000ee200000e0000 */
[----:B------:R-:W-:Y:S01]  /*3350*/  FMUL R91, R91, R90 ;  /* 0x0000005a5b5b7220 */ /* 0x000fe20000400000 */
[----:B------:R-:W-:Y:S01]  /*3360*/  ULDC.64 UR4, c[0x0][0x2f8] ;  /* 0x0000be0000047ab9 */ /* 0x000fe20000000a00 */
[----:B------:R-:W-:Y:S01]  /*3370*/  F2FP.F16.F32.PACK_AB R73, R73, R56 ;  /* 0x000000384949723e */ /* 0x000fe200000000ff */
[----:B------:R-:W4:Y:S01]  /*3380*/  SHFL.BFLY PT, R85, R70, 0x8, 0x1f ;  /* 0x0d001f0046557f89 */ /* 0x000f2200000e0000 */
[----:B------:R-:W-:Y:S01]  /*3390*/  F2FP.F16.F32.PACK_AB R75, R75, R60 ;  /* 0x0000003c4b4b723e */ /* 0x000fe200000000ff */
[----:B------:R-:W5:Y:S01]  /*33a0*/  S2UR UR7, SR_CTAID.Y ;  /* 0x00000000000779c3 */ /* 0x000f620000002600 */
[----:B------:R-:W-:Y:S01]  /*33b0*/  F2FP.F16.F32.PACK_AB R68, R77, R68 ;  /* 0x000000444d44723e */ /* 0x000fe200000000ff */
[----:B------:R-:W5:Y:S01]  /*33c0*/  SHFL.BFLY PT, R74, R91, 0x8, 0x1f ;  /* 0x0d001f005b4a7f89 */ /* 0x000f6200000e0000 */
[----:B------:R-:W-:-:S02]  /*33d0*/  F2FP.F16.F32.PACK_AB R69, R69, R62 ;  /* 0x0000003e4545723e */ /* 0x000fc400000000ff */
[----:B------:R-:W-:Y:S01]  /*33e0*/  F2FP.F16.F32.PACK_AB R71, R71, R76 ;  /* 0x0000004c4747723e */ /* 0x000fe200000000ff */
[----:B-1----:R-:W-:Y:S01]  /*33f0*/  FADD R101, R72, R101 ;  /* 0x0000006548657221 */ /* 0x002fe20000000000 */
[----:B--2---:R-:W-:Y:S01]  /*3400*/  ISETP.LT.AND P4, PT, R87, R92, P6 ;  /* 0x0000005c5700720c */ /* 0x004fe20003781270 */
[----:B---3--:R-:W-:-:S03]  /*3410*/  FADD R52, R93, R52 ;  /* 0x000000345d347221 */ /* 0x008fc60000000000 */
[----:B------:R-:W1:Y:S01]  /*3420*/  SHFL.BFLY PT, R50, R101, 0x4, 0x1f ;  /* 0x0c801f0065327f89 */ /* 0x000e6200000e0000 */
[----:B----4-:R-:W-:-:S03]  /*3430*/  FADD R85, R70, R85 ;  /* 0x0000005546557221 */ /* 0x010fc60000000000 */
[----:B------:R-:W2:Y:S01]  /*3440*/  SHFL.BFLY PT, R97, R52, 0x4, 0x1f ;  /* 0x0c801f0034617f89 */ /* 0x000ea200000e0000 */
[----:B-----5:R-:W-:-:S03]  /*3450*/  FADD R74, R91, R74 ;  /* 0x0000004a5b4a7221 */ /* 0x020fc60000000000 */
[----:B------:R-:W3:Y:S04]  /*3460*/  SHFL.BFLY PT, R78, R85, 0x4, 0x1f ;  /* 0x0c801f00554e7f89 */ /* 0x000ee800000e0000 */
[----:B------:R-:W4:Y:S01]  /*3470*/  SHFL.BFLY PT, R95, R74, 0x4, 0x1f ;  /* 0x0c801f004a5f7f89 */ /* 0x000f2200000e0000 */
[----:B-1----:R-:W-:Y:S01]  /*3480*/  FADD R50, R101, R50 ;  /* 0x0000003265327221 */ /* 0x002fe20000000000 */
[----:B--2---:R-:W-:-:S04]  /*3490*/  FADD R97, R52, R97 ;  /* 0x0000006134617221 */ /* 0x004fc80000000000 */
[----:B------:R-:W1:Y:S01]  /*34a0*/  SHFL.BFLY PT, R91, R50, 0x2, 0x1f ;  /* 0x0c401f00325b7f89 */ /* 0x000e6200000e0000 */
[----:B---3--:R-:W-:-:S03]  /*34b0*/  FADD R78, R85, R78 ;  /* 0x0000004e554e7221 */ /* 0x008fc60000000000 */
[----:B------:R-:W2:Y:S01]  /*34c0*/  SHFL.BFLY PT, R72, R97, 0x2, 0x1f ;  /* 0x0c401f0061487f89 */ /* 0x000ea200000e0000 */
[----:B----4-:R-:W-:-:S03]  /*34d0*/  FADD R95, R74, R95 ;  /* 0x0000005f4a5f7221 */ /* 0x010fc60000000000 */
[----:B------:R-:W3:Y:S04]  /*34e0*/  SHFL.BFLY PT, R93, R78, 0x2, 0x1f ;  /* 0x0c401f004e5d7f89 */ /* 0x000ee800000e0000 */
[----:B------:R-:W4:Y:S01]  /*34f0*/  SHFL.BFLY PT, R70, R95, 0x2, 0x1f ;  /* 0x0c401f005f467f89 */ /* 0x000f2200000e0000 */
[----:B------:R-:W5:Y:S01]  /*3500*/  S2R R52, SR_TID.X ;  /* 0x0000000000347919 */ /* 0x000f620000002100 */
[----:B-1----:R-:W-:Y:S01]  /*3510*/  FADD R91, R50, R91 ;  /* 0x0000005b325b7221 */ /* 0x002fe20000000000 */
[----:B--2---:R-:W-:-:S04]  /*3520*/  FADD R72, R97, R72 ;  /* 0x0000004861487221 */ /* 0x004fc80000000000 */
[----:B------:R-:W1:Y:S01]  /*3530*/  SHFL.BFLY PT, R74, R91, 0x1, 0x1f ;  /* 0x0c201f005b4a7f89 */ /* 0x000e6200000e0000 */
[----:B------:R-:W2:Y:S01]  /*3540*/  LDC.64 R96, c[0x0][0x340] ;  /* 0x0000d000ff607b82 */ /* 0x000ea20000000a00 */
[----:B---3--:R-:W-:Y:S02]  /*3550*/  FADD R93, R78, R93 ;  /* 0x0000005d4e5d7221 */ /* 0x008fe40000000000 */
[----:B------:R-:W3:Y:S01]  /*3560*/  SHFL.BFLY PT, R85, R72, 0x1, 0x1f ;  /* 0x0c201f0048557f89 */ /* 0x000ee200000e0000 */
[----:B----4-:R-:W-:-:S03]  /*3570*/  FADD R70, R95, R70 ;  /* 0x000000465f467221 */ /* 0x010fc60000000000 */
[----:B------:R-:W4:Y:S01]  /*3580*/  SHFL.BFLY PT, R50, R93, 0x1, 0x1f ;  /* 0x0c201f005d327f89 */ /* 0x000f2200000e0000 */
[----:B------:R-:W2:Y:S03]  /*3590*/  LDC.64 R94, c[0x0][0x348] ;  /* 0x0000d200ff5e7b82 */ /* 0x000ea60000000a00 */
[----:B------:R-:W4:Y:S01]  /*35a0*/  SHFL.BFLY PT, R101, R70, 0x1, 0x1f ;  /* 0x0c201f0046657f89 */ /* 0x000f2200000e0000 */
[----:B-----5:R-:W-:-:S04]  /*35b0*/  LOP3.LUT P3, RZ, R52, 0xf, RZ, 0xc0, !PT ;  /* 0x0000000f34ff7812 */ /* 0x020fc8000786c0ff */
[----:B------:R-:W-:Y:S01]  /*35c0*/  ISETP.LT.AND P5, PT, R87, R92, !P3 ;  /* 0x0000005c5700720c */ /* 0x000fe20005fa1270 */
[----:B-1----:R-:W-:Y:S01]  /*35d0*/  FADD R52, R91, R74 ;  /* 0x0000004a5b347221 */ /* 0x002fe20000000000 */
[----:B------:R-:W-:Y:S02]  /*35e0*/  IADD3 R91, R87, 0x2, RZ ;  /* 0x00000002575b7810 */ /* 0x000fe40007ffe0ff */
[----:B------:R-:W-:Y:S01]  /*35f0*/  F2FP.F16.F32.PACK_AB R74, R83, R58 ;  /* 0x0000003a534a723e */ /* 0x000fe200000000ff */
[----:B---3--:R-:W-:Y:S01]  /*3600*/  FADD R85, R72, R85 ;  /* 0x0000005548557221 */ /* 0x008fe20000000000 */
[----:B------:R-:W-:Y:S02]  /*3610*/  ISETP.LT.AND P1, PT, R91, R92, !P3 ;  /* 0x0000005c5b00720c */ /* 0x000fe40005f21270 */
[----:B------:R-:W-:Y:S01]  /*3620*/  F2FP.F16.F32.PACK_AB R72, R81, R54 ;  /* 0x000000365148723e */ /* 0x000fe200000000ff */
[----:B----4-:R-:W-:Y:S01]  /*3630*/  FADD R50, R93, R50 ;  /* 0x000000325d327221 */ /* 0x010fe20000000000 */
[----:B------:R-:W-:Y:S01]  /*3640*/  F2FP.F16.F32.PACK_AB R52, R52, R85 ;  /* 0x000000553434723e */ /* 0x000fe200000000ff */
[----:B------:R-:W-:-:S02]  /*3650*/  IMAD R85, R92, UR7, R87 ;  /* 0x000000075c557c24 */ /* 0x000fc4000f8e0257 */
[----:B------:R-:W-:Y:S01]  /*3660*/  FADD R101, R70, R101 ;  /* 0x0000006546657221 */ /* 0x000fe20000000000 */
[----:B------:R-:W-:Y:S01]  /*3670*/  IMAD R93, R92, UR7, R91 ;  /* 0x000000075c5d7c24 */ /* 0x000fe2000f8e025b */
[C---:B------:R-:W-:Y:S01]  /*3680*/  PRMT R70, R52.reuse, 0x7610, R70 ;  /* 0x0000761034467816 */ /* 0x040fe20000000046 */
[C---:B--2---:R-:W-:Y:S01]  /*3690*/  IMAD.WIDE R102, R85.reuse, 0x2, R96 ;  /* 0x0000000255667825 */ /* 0x044fe200078e0260 */
[----:B------:R-:W-:Y:S02]  /*36a0*/  PRMT R52, R52, 0x7632, R52 ;  /* 0x0000763234347816 */ /* 0x000fe40000000034 */
[----:B------:R-:W-:Y:S01]  /*36b0*/  F2FP.F16.F32.PACK_AB R50, R50, R101 ;  /* 0x000000653232723e */ /* 0x000fe200000000ff */
[----:B------:R-:W-:Y:S01]  /*36c0*/  IMAD.WIDE R104, R85, 0x2, R94 ;  /* 0x0000000255687825 */ /* 0x000fe200078e025e */
[----:B------:R1:W-:Y:S01]  /*36d0*/  @P5 STG.E.U16 desc[UR16][R102.64], R70 ;  /* 0x0000004666005986 */ /* 0x0003e2000c101510 */
[----:B------:R-:W2:Y:S01]  /*36e0*/  LDC.64 R84, c[0x0][0x2d0] ;  /* 0x0000b400ff547b82 */ /* 0x000ea20000000a00 */
[----:B------:R-:W-:Y:S01]  /*36f0*/  PRMT R54, R50, 0x7632, R54 ;  /* 0x0000763232367816 */ /* 0x000fe20000000036 */
[----:B------:R-:W-:Y:S01]  /*3700*/  IMAD.WIDE R100, R93, 0x2, R96 ;  /* 0x000000025d647825 */ /* 0x000fe200078e0260 */
[----:B------:R-:W-:Y:S01]  /*3710*/  @P5 STG.E.U16 desc[UR16][R104.64], R52 ;  /* 0x0000003468005986 */ /* 0x000fe2000c101510 */
[----:B------:R-:W-:-:S02]  /*3720*/  ISETP.LT.AND P5, PT, R91, R92, P6 ;  /* 0x0000005c5b00720c */ /* 0x000fc400037a1270 */
[----:B------:R-:W-:Y:S01]  /*3730*/  IMAD.WIDE R80, R93, 0x2, R94 ;  /* 0x000000025d507825 */ /* 0x000fe200078e025e */
[----:B------:R3:W-:Y:S01]  /*3740*/  @P1 STG.E.U16 desc[UR16][R100.64], R50 ;  /* 0x0000003264001986 */ /* 0x0007e2000c101510 */
[C---:B------:R-:W-:Y:S02]  /*3750*/  IADD3 R91, R87.reuse, 0x8, RZ ;  /* 0x00000008575b7810 */ /* 0x040fe40007ffe0ff */
[----:B------:R-:W-:Y:S01]  /*3760*/  IADD3 R93, R87, 0xa, RZ ;  /* 0x0000000a575d7810 */ /* 0x000fe20007ffe0ff */
[----:B------:R-:W-:Y:S04]  /*3770*/  @P1 STG.E.U16 desc[UR16][R80.64], R54 ;  /* 0x0000003650001986 */ /* 0x000fe8000c101510 */
[----:B------:R4:W-:Y:S01]  /*3780*/  @P4 STG.E.128 desc[UR16][R66.64], R72 ;  /* 0x0000004842004986 */ /* 0x0009e2000c101d10 */
[----:B-1----:R-:W-:-:S02]  /*3790*/  IADD3 R102, P1, R66, UR4, RZ ;  /* 0x0000000442667c10 */ /* 0x002fc4000ff3e0ff */
[----:B------:R-:W-:Y:S02]  /*37a0*/  F2FP.F16.F32.PACK_AB R70, R79, R64 ;  /* 0x000000404f46723e */ /* 0x000fe400000000ff */
[----:B------:R-:W-:Y:S01]  /*37b0*/  IADD3.X R103, R67, UR5, RZ, P1, !PT ;  /* 0x0000000543677c10 */ /* 0x000fe20008ffe4ff */
[----:B------:R-:W-:Y:S02]  /*37c0*/  ULDC.64 UR4, c[0x0][0x2b8] ;  /* 0x0000ae0000047ab9 */ /* 0x000fe40000000a00 */
[----:B---3--:R-:W-:Y:S02]  /*37d0*/  IADD3 R101, P1, R98, UR4, RZ ;  /* 0x0000000462657c10 */ /* 0x008fe4000ff3e0ff */
[----:B------:R1:W-:Y:S01]  /*37e0*/  @P5 STG.E.128 desc[UR16][R102.64], R68 ;  /* 0x0000004466005986 */ /* 0x0003e2000c101d10 */
[----:B------:R-:W-:Y:S02]  /*37f0*/  ISETP.LT.AND P5, PT, R91, R92, P0 ;  /* 0x0000005c5b00720c */ /* 0x000fe400007a1270 */
[----:B--2---:R-:W-:-:S04]  /*3800*/  IADD3 R100, P4, R101, R84, RZ ;  /* 0x0000005465647210 */ /* 0x004fc80007f9e0ff */
[----:B------:R-:W-:Y:S01]  /*3810*/  IADD3.X R101, R85, UR5, R99, P4, P1 ;  /* 0x0000000555657c10 */ /* 0x000fe2000a7e2463 */
[----:B------:R-:W-:Y:S01]  /*3820*/  ULDC.64 UR4, c[0x0][0x310] ;  /* 0x0000c40000047ab9 */ /* 0x000fe20000000a00 */
[----:B------:R-:W-:Y:S02]  /*3830*/  ISETP.LT.AND P4, PT, R93, R92, P0 ;  /* 0x0000005c5d00720c */ /* 0x000fe40000781270 */
[----:B------:R-:W-:Y:S02]  /*3840*/  IADD3 R98, P1, R98, R84, RZ ;  /* 0x0000005462627210 */ /* 0x000fe40007f3e0ff */
[----:B----4-:R-:W-:Y:S02]  /*3850*/  CS2R R72, SRZ ;  /* 0x0000000000487805 */ /* 0x010fe4000001ff00 */
[----:B------:R-:W-:Y:S02]  /*3860*/  CS2R R74, SRZ ;  /* 0x00000000004a7805 */ /* 0x000fe4000001ff00 */
[----:B------:R-:W-:-:S05]  /*3870*/  IADD3.X R99, R99, R85, RZ, P1, !PT ;  /* 0x0000005563637210 */ /* 0x000fca0000ffe4ff */
[----:B------:R-:W2:Y:S01]  /*3880*/  @P5 LDG.E.LTC128B.128 R72, desc[UR16][R98.64] ;  /* 0x0000001062485981 */ /* 0x000ea2000c1e1d20 */
[----:B-1----:R-:W-:Y:S02]  /*3890*/  CS2R R68, SRZ ;  /* 0x0000000000447805 */ /* 0x002fe4000001ff00 */
[----:B------:R-:W-:-:S06]  /*38a0*/  CS2R R70, SRZ ;  /* 0x0000000000467805 */ /* 0x000fcc000001ff00 */
[----:B------:R-:W3:Y:S01]  /*38b0*/  @P4 LDG.E.LTC128B.128 R68, desc[UR16][R100.64] ;  /* 0x0000001064444981 */ /* 0x000ee2000c1e1d20 */
[----:B------:R-:W-:Y:S06]  /*38c0*/  BAR.SYNC.DEFER_BLOCKING 0x0 ;  /* 0x0000000000007b1d */ /* 0x000fec0000010000 */
[----:B------:R-:W-:Y:S04]  /*38d0*/  STS [R86], R65 ;  /* 0x0000004156007388 */ /* 0x000fe80000000800 */
[----:B------:R-:W-:Y:S04]  /*38e0*/  STS [R86+0x10], R63 ;  /* 0x0000103f56007388 */ /* 0x000fe80000000800 */
[----:B------:R-:W-:Y:S04]  /*38f0*/  STS [R86+0x20], R61 ;  /* 0x0000203d56007388 */ /* 0x000fe80000000800 */
[----:B------:R-:W-:Y:S04]  /*3900*/  STS [R86+0x30], R59 ;  /* 0x0000303b56007388 */ /* 0x000fe80000000800 */
[----:B------:R-:W-:Y:S04]  /*3910*/  STS [R86+0x40], R57 ;  /* 0x0000403956007388 */ /* 0x000fe80000000800 */
[----:B------:R-:W-:Y:S04]  /*3920*/  STS [R86+0x50], R55 ;  /* 0x0000503756007388 */ /* 0x000fe80000000800 */
[----:B------:R-:W-:Y:S04]  /*3930*/  STS [R86+0x60], R53 ;  /* 0x0000603556007388 */ /* 0x000fe80000000800 */
[----:B------:R1:W-:Y:S01]  /*3940*/  STS [R86+0x70], R51 ;  /* 0x0000703356007388 */ /* 0x0003e20000000800 */
[----:B------:R-:W-:Y:S06]  /*3950*/  BAR.SYNC.DEFER_BLOCKING 0x0 ;  /* 0x0000000000007b1d */ /* 0x000fec0000010000 */
[----:B------:R-:W4:Y:S04]  /*3960*/  LDS.128 R80, [R0+UR6] ;  /* 0x0000000600507984 */ /* 0x000f280008000c00 */
[----:B------:R-:W5:Y:S01]  /*3970*/  LDS.128 R76, [R0+UR6+0x240] ;  /* 0x00024006004c7984 */ /* 0x000f620008000c00 */
[----:B-1----:R-:W-:-:S02]  /*3980*/  MOV R51, RZ ;  /* 0x000000ff00337202 */ /* 0x002fc40000000f00 */
[-C--:B------:R-:W-:Y:S02]  /*3990*/  ISETP.LT.AND P4, PT, R91, R92.reuse, !P3 ;  /* 0x0000005c5b00720c */ /* 0x080fe40005f81270 */
[-C--:B------:R-:W-:Y:S02]  /*39a0*/  ISETP.LT.AND P1, PT, R93, R92.reuse, !P3 ;  /* 0x0000005c5d00720c */ /* 0x080fe40005f21270 */
[----:B------:R-:W-:Y:S01]  /*39b0*/  ISETP.LT.AND P5, PT, R91, R92, P6 ;  /* 0x0000005c5b00720c */ /* 0x000fe200037a1270 */
[----:B------:R-:W-:Y:S02]  /*39c0*/  IMAD R91, R92, UR7, R91 ;  /* 0x000000075c5b7c24 */ /* 0x000fe4000f8e025b */
[C---:B--2---:R-:W-:Y:S02]  /*39d0*/  HMUL2 R72, R88.reuse.H0_H0, R72 ;  /* 0x0000004858487232 */ /* 0x044fe40000000800 */
[C---:B------:R-:W-:Y:S02]  /*39e0*/  HMUL2 R73, R88.reuse.H0_H0, R73 ;  /* 0x0000004958497232 */ /* 0x040fe40000000800 */
[----:B------:R-:W-:-:S02]  /*39f0*/  HMUL2 R74, R88.H0_H0, R74 ;  /* 0x0000004a584a7232 */ /* 0x000fc40000000800 */
[C---:B----4-:R-:W-:Y:S02]  /*3a00*/  HFMA2 R72, R89.reuse.H0_H0, R80, R72 ;  /* 0x0000005059487231 */ /* 0x050fe40000000848 */
[C---:B------:R-:W-:Y:S02]  /*3a10*/  HFMA2 R73, R89.reuse.H0_H0, R81, R73 ;  /* 0x0000005159497231 */ /* 0x040fe40000000849 */
[----:B------:R-:W-:Y:S02]  /*3a20*/  HFMA2 R74, R89.H0_H0, R82, R74 ;  /* 0x00000052594a7231 */ /* 0x000fe4000000084a */
[----:B------:R-:W-:Y:S02]  /*3a30*/  HADD2.F32 R56, -RZ, R72.H0_H0 ;  /* 0x20000048ff387230 */ /* 0x000fe40000004100 */
[C---:B---3--:R-:W-:Y:S02]  /*3a40*/  HMUL2 R68, R88.reuse.H0_H0, R68 ;  /* 0x0000004458447232 */ /* 0x048fe40000000800 */
[----:B------:R-:W-:-:S02]  /*3a50*/  HMUL2 R70, R88.H0_H0, R70 ;  /* 0x0000004658467232 */ /* 0x000fc40000000800 */
[C---:B-----5:R-:W-:Y:S02]  /*3a60*/  HFMA2 R68, R89.reuse.H0_H0, R76, R68 ;  /* 0x0000004c59447231 */ /* 0x060fe40000000844 */
[C---:B------:R-:W-:Y:S02]  /*3a70*/  HMUL2 R69, R88.reuse.H0_H0, R69 ;  /* 0x0000004558457232 */ /* 0x040fe40000000800 */
[----:B------:R-:W-:Y:S02]  /*3a80*/  HFMA2 R70, R89.H0_H0, R78, R70 ;  /* 0x0000004e59467231 */ /* 0x000fe40000000846 */
[----:B------:R-:W-:Y:S02]  /*3a90*/  HADD2.F32 R52, -RZ, R68.H0_H0 ;  /* 0x20000044ff347230 */ /* 0x000fe40000004100 */
[----:B------:R-:W-:Y:S02]  /*3aa0*/  HMUL2 R71, R88.H0_H0, R71 ;  /* 0x0000004758477232 */ /* 0x000fe40000000800 */
[----:B------:R-:W-:-:S02]  /*3ab0*/  HADD2.F32 R61, -RZ, R72.H1_H1 ;  /* 0x30000048ff3d7230 */ /* 0x000fc40000004100 */
[----:B------:R-:W-:Y:S02]  /*3ac0*/  HFMA2 R69, R89.H0_H0, R77, R69 ;  /* 0x0000004d59457231 */ /* 0x000fe40000000845 */
[--C-:B------:R-:W-:Y:S02]  /*3ad0*/  HADD2.F32 R57, -RZ, R73.reuse.H0_H0 ;  /* 0x20000049ff397230 */ /* 0x100fe40000004100 */
[----:B------:R-:W-:Y:S01]  /*3ae0*/  @!P2 FFMA R72, R56, R56, RZ ;  /* 0x000000383848a223 */ /* 0x000fe200000000ff */
[----:B------:R-:W-:Y:S02]  /*3af0*/  HADD2.F32 R64, -RZ, R73.H1_H1 ;  /* 0x30000049ff407230 */ /* 0x000fe40000004100 */
[--C-:B------:R-:W-:Y:S02]  /*3b00*/  HADD2.F32 R58, -RZ, R74.reuse.H0_H0 ;  /* 0x2000004aff3a7230 */ /* 0x100fe40000004100 */
[----:B------:R-:W-:Y:S02]  /*3b10*/  HADD2.F32 R55, -RZ, R74.H1_H1 ;  /* 0x3000004aff377230 */ /* 0x000fe40000004100 */
[----:B------:R-:W-:Y:S01]  /*3b20*/  FADD R74, RZ, R56 ;  /* 0x00000038ff4a7221 */ /* 0x000fe20000000000 */
[----:B------:R-:W-:-:S02]  /*3b30*/  HADD2.F32 R73, -RZ, R68.H1_H1 ;  /* 0x30000044ff497230 */ /* 0x000fc40000004100 */
[----:B------:R-:W-:Y:S01]  /*3b40*/  FADD R50, RZ, R52 ;  /* 0x00000034ff327221 */ /* 0x000fe20000000000 */
[--C-:B------:R-:W-:Y:S02]  /*3b50*/  HADD2.F32 R54, -RZ, R70.reuse.H0_H0 ;  /* 0x20000046ff367230 */ /* 0x100fe40000004100 */
[----:B------:R-:W-:Y:S02]  /*3b60*/  HADD2.F32 R65, -RZ, R70.H1_H1 ;  /* 0x30000046ff417230 */ /* 0x000fe40000004100 */
[----:B------:R-:W-:Y:S01]  /*3b70*/  @!P2 FFMA R70, R52, R52, RZ ;  /* 0x000000343446a223 */ /* 0x000fe200000000ff */
[----:B------:R-:W-:Y:S02]  /*3b80*/  HFMA2 R71, R89.H0_H0, R79, R71 ;  /* 0x0000004f59477231 */ /* 0x000fe40000000847 */
[--C-:B------:R-:W-:Y:S02]  /*3b90*/  HADD2.F32 R53, -RZ, R69.reuse.H0_H0 ;  /* 0x20000045ff357230 */ /* 0x100fe40000004100 */
[C---:B------:R-:W-:Y:S01]  /*3ba0*/  FADD R74, R61.reuse, R74 ;  /* 0x0000004a3d4a7221 */ /* 0x040fe20000000000 */
[----:B------:R-:W-:Y:S01]  /*3bb0*/  @!P2 FFMA R72, R61, R61, R72 ;  /* 0x0000003d3d48a223 */ /* 0x000fe20000000048 */
[C---:B------:R-:W-:Y:S01]  /*3bc0*/  @!P2 FFMA R70, R73.reuse, R73, R70 ;  /* 0x000000494946a223 */ /* 0x040fe20000000046 */
[----:B------:R-:W-:Y:S01]  /*3bd0*/  FADD R50, R73, R50 ;  /* 0x0000003249327221 */ /* 0x000fe20000000000 */
[----:B------:R-:W-:-:S02]  /*3be0*/  HADD2.F32 R60, -RZ, R69.H1_H1 ;  /* 0x30000045ff3c7230 */ /* 0x000fc40000004100 */
[C---:B------:R-:W-:Y:S01]  /*3bf0*/  FADD R79, R57.reuse, R74 ;  /* 0x0000004a394f7221 */ /* 0x040fe20000000000 */
[--C-:B------:R-:W-:Y:S02]  /*3c00*/  HADD2.F32 R63, -RZ, R71.reuse.H0_H0 ;  /* 0x20000047ff3f7230 */ /* 0x100fe40000004100 */
[----:B------:R-:W-:Y:S01]  /*3c10*/  @!P2 FFMA R77, R57, R57, R72 ;  /* 0x00000039394da223 */ /* 0x000fe20000000048 */
[----:B------:R-:W-:Y:S02]  /*3c20*/  HADD2.F32 R68, -RZ, R71.H1_H1 ;  /* 0x30000047ff447230 */ /* 0x000fe40000004100 */
[C---:B------:R-:W-:Y:S01]  /*3c30*/  @!P2 FFMA R71, R53.reuse, R53, R70 ;  /* 0x000000353547a223 */ /* 0x040fe20000000046 */
[----:B------:R-:W-:Y:S01]  /*3c40*/  FADD R69, R53, R50 ;  /* 0x0000003235457221 */ /* 0x000fe20000000000 */
[----:B------:R-:W-:Y:S02]  /*3c50*/  HMUL2 R75, R88.H0_H0, R75 ;  /* 0x0000004b584b7232 */ /* 0x000fe40000000800 */
[C---:B------:R-:W-:Y:S01]  /*3c60*/  FADD R79, R64.reuse, R79 ;  /* 0x0000004f404f7221 */ /* 0x040fe20000000000 */
[----:B------:R-:W-:Y:S01]  /*3c70*/  @!P2 FFMA R77, R64, R64, R77 ;  /* 0x00000040404da223 */ /* 0x000fe2000000004d */
[C---:B------:R-:W-:Y:S01]  /*3c80*/  @!P2 FFMA R71, R60.reuse, R60, R71 ;  /* 0x0000003c3c47a223 */ /* 0x040fe20000000047 */
[----:B------:R-:W-:Y:S01]  /*3c90*/  FADD R69, R60, R69 ;  /* 0x000000453c457221 */ /* 0x000fe20000000000 */
[----:B------:R-:W-:-:S02]  /*3ca0*/  HFMA2 R75, R89.H0_H0, R83, R75 ;  /* 0x00000053594b7231 */ /* 0x000fc4000000084b */
[C---:B------:R-:W-:Y:S01]  /*3cb0*/  FADD R74, R58.reuse, R79 ;  /* 0x0000004f3a4a7221 */ /* 0x040fe20000000000 */
[----:B------:R-:W-:Y:S01]  /*3cc0*/  @!P2 FFMA R72, R58, R58, R77 ;  /* 0x0000003a3a48a223 */ /* 0x000fe2000000004d */
[C---:B------:R-:W-:Y:S01]  /*3cd0*/  @!P2 FFMA R70, R54.reuse, R54, R71 ;  /* 0x000000363646a223 */ /* 0x040fe20000000047 */
[----:B------:R-:W-:Y:S01]  /*3ce0*/  FADD R50, R54, R69 ;  /* 0x0000004536327221 */ /* 0x000fe20000000000 */
[--C-:B------:R-:W-:Y:S02]  /*3cf0*/  HADD2.F32 R59, -RZ, R75.reuse.H0_H0 ;  /* 0x2000004bff3b7230 */ /* 0x100fe40000004100 */
[C---:B------:R-:W-:Y:S01]  /*3d00*/  FADD R74, R55.reuse, R74 ;  /* 0x0000004a374a7221 */ /* 0x040fe20000000000 */
[----:B------:R-:W-:Y:S01]  /*3d10*/  @!P2 FFMA R72, R55, R55, R72 ;  /* 0x000000373748a223 */ /* 0x000fe20000000048 */
[C---:B------:R-:W-:Y:S01]  /*3d20*/  @!P2 FFMA R70, R65.reuse, R65, R70 ;  /* 0x000000414146a223 */ /* 0x040fe20000000046 */
[----:B------:R-:W-:Y:S01]  /*3d30*/  FADD R50, R65, R50 ;  /* 0x0000003241327221 */ /* 0x000fe20000000000 */
[----:B------:R-:W-:-:S02]  /*3d40*/  HADD2.F32 R62, -RZ, R75.H1_H1 ;  /* 0x3000004bff3e7230 */ /* 0x000fc40000004100 */
[C---:B------:R-:W-:Y:S01]  /*3d50*/  FADD R69, R59.reuse, R74 ;  /* 0x0000004a3b457221 */ /* 0x040fe20000000000 */
[----:B------:R-:W-:Y:S01]  /*3d60*/  @!P2 FFMA R79, R59, R59, R72 ;  /* 0x0000003b3b4fa223 */ /* 0x000fe20000000048 */
[C---:B------:R-:W-:Y:S01]  /*3d70*/  @!P2 FFMA R77, R63.reuse, R63, R70 ;  /* 0x0000003f3f4da223 */ /* 0x040fe20000000046 */
[----:B------:R-:W-:Y:S01]  /*3d80*/  FADD R71, R63, R50 ;  /* 0x000000323f477221 */ /* 0x000fe20000000000 */
[----:B------:R-:W-:Y:S01]  /*3d90*/  MOV R75, RZ ;  /* 0x000000ff004b7202 */ /* 0x000fe20000000f00 */
[C---:B------:R-:W-:Y:S01]  /*3da0*/  FADD R69, R62.reuse, R69 ;  /* 0x000000453e457221 */ /* 0x040fe20000000000 */
[----:B------:R-:W-:Y:S01]  /*3db0*/  @!P2 FFMA R75, R62, R62, R79 ;  /* 0x0000003e3e4ba223 */ /* 0x000fe2000000004f */
[C---:B------:R-:W-:Y:S01]  /*3dc0*/  @!P2 FFMA R51, R68.reuse, R68, R77 ;  /* 0x000000444433a223 */ /* 0x040fe2000000004d */
[----:B------:R-:W-:Y:S01]  /*3dd0*/  FADD R71, R68, R71 ;  /* 0x0000004744477221 */ /* 0x000fe20000000000 */
[-C--:B------:R-:W-:Y:S01]  /*3de0*/  FMUL R74, R69, R90.reuse ;  /* 0x0000005a454a7220 */ /* 0x080fe20000400000 */
[-C--:B------:R-:W-:Y:S01]  /*3df0*/  FMUL R75, R75, R90.reuse ;  /* 0x0000005a4b4b7220 */ /* 0x080fe20000400000 */
[-C--:B------:R-:W-:Y:S01]  /*3e00*/  FMUL R70, R51, R90.reuse ;  /* 0x0000005a33467220 */ /* 0x080fe20000400000 */
[----:B------:R-:W-:-:S02]  /*3e10*/  FMUL R71, R71, R90 ;  /* 0x0000005a47477220 */ /* 0x000fc40000400000 */
[----:B------:R-:W1:Y:S04]  /*3e20*/  SHFL.BFLY PT, R69, R74, 0x8, 0x1f ;  /* 0x0d001f004a457f89 */ /* 0x000e6800000e0000 */
[----:B------:R-:W2:Y:S04]  /*3e30*/  SHFL.BFLY PT, R78, R75, 0x8, 0x1f ;  /* 0x0d001f004b4e7f89 */ /* 0x000ea800000e0000 */
[----:B------:R-:W3:Y:S04]  /*3e40*/  SHFL.BFLY PT, R72, R71, 0x8, 0x1f ;  /* 0x0d001f0047487f89 */ /* 0x000ee800000e0000 */
[----:B------:R-:W4:Y:S01]  /*3e50*/  SHFL.BFLY PT, R51, R70, 0x8, 0x1f ;  /* 0x0d001f0046337f89 */ /* 0x000f2200000e0000 */
[----:B-1----:R-:W-:Y:S01]  /*3e60*/  FADD R69, R74, R69 ;  /* 0x000000454a457221 */ /* 0x002fe20000000000 */
[----:B--2---:R-:W-:Y:S01]  /*3e70*/  FADD R78, R75, R78 ;  /* 0x0000004e4b4e7221 */ /* 0x004fe20000000000 */
[----:B---3--:R-:W-:Y:S01]  /*3e80*/  FADD R72, R71, R72 ;  /* 0x0000004847487221 */ /* 0x008fe20000000000 */
[----:B----4-:R-:W-:-:S02]  /*3e90*/  FADD R51, R70, R51 ;  /* 0x0000003346337221 */ /* 0x010fc40000000000 */
        /* <DEDUP_REMOVED lines=20> */
[----:B------:R-:W-:-:S04]  /*3fe0*/  IMAD.WIDE R78, R91, 0x2, R96 ;  /* 0x000000025b4e7825 */ /* 0x000fc800078e0260 */
[----:B-1----:R-:W-:Y:S01]  /*3ff0*/  FADD R72, R75, R72 ;  /* 0x000000484b487221 */ /* 0x002fe20000000000 */
[----:B--2---:R-:W-:Y:S01]  /*4000*/  FADD R77, R74, R71 ;  /* 0x000000474a4d7221 */ /* 0x004fe20000000000 */
[----:B---3--:R-:W-:Y:S01]  /*4010*/  FADD R71, R70, R51 ;  /* 0x0000003346477221 */ /* 0x008fe20000000000 */
[----:B----4-:R-:W-:-:S03]  /*4020*/  FADD R50, R69, R50 ;  /* 0x0000003245327221 */ /* 0x010fc60000000000 */
[----:B------:R-:W-:Y:S01]  /*4030*/  F2FP.F16.F32.PACK_AB R51, R72, R77 ;  /* 0x0000004d4833723e */ /* 0x000fe200000000ff */
[----:B------:R-:W-:Y:S01]  /*4040*/  IMAD R75, R92, UR7, R93 ;  /* 0x000000075c4b7c24 */ /* 0x000fe2000f8e025d */
[----:B------:R-:W-:Y:S01]  /*4050*/  F2FP.F16.F32.PACK_AB R50, R71, R50 ;  /* 0x000000324732723e */ /* 0x000fe200000000ff */
[----:B------:R-:W-:Y:S01]  /*4060*/  IMAD.WIDE R80, R91, 0x2, R94 ;  /* 0x000000025b507825 */ /* 0x000fe200078e025e */
[----:B------:R-:W-:Y:S02]  /*4070*/  PRMT R69, R51, 0x7632, R69 ;  /* 0x0000763233457816 */ /* 0x000fe40000000045 */
[C---:B------:R-:W-:Y:S01]  /*4080*/  PRMT R71, R50.reuse, 0x7610, R71 ;  /* 0x0000761032477816 */ /* 0x040fe20000000047 */
[C---:B------:R-:W-:Y:S01]  /*4090*/  IMAD.WIDE R76, R75.reuse, 0x2, R96 ;  /* 0x000000024b4c7825 */ /* 0x040fe200078e0260 */
[----:B------:R-:W-:Y:S01]  /*40a0*/  PRMT R72, R50, 0x7632, R72 ;  /* 0x0000763232487816 */ /* 0x000fe20000000048 */
[----:B------:R-:W-:Y:S02]  /*40b0*/  @P4 STG.E.U16 desc[UR16][R78.64], R51 ;  /* 0x000000334e004986 */ /* 0x000fe4000c101510 */
[----:B------:R-:W-:-:S02]  /*40c0*/  IMAD.WIDE R74, R75, 0x2, R94 ;  /* 0x000000024b4a7825 */ /* 0x000fc400078e025e */
[----:B------:R-:W-:Y:S01]  /*40d0*/  @P4 STG.E.U16 desc[UR16][R80.64], R69 ;  /* 0x0000004550004986 */ /* 0x000fe2000c101510 */
[----:B------:R-:W-:-:S03]  /*40e0*/  ISETP.LT.AND P4, PT, R93, R92, P6 ;  /* 0x0000005c5d00720c */ /* 0x000fc60003781270 */
[----:B------:R1:W-:Y:S04]  /*40f0*/  @P1 STG.E.U16 desc[UR16][R76.64], R71 ;  /* 0x000000474c001986 */ /* 0x0003e8000c101510 */
[----:B------:R2:W-:Y:S01]  /*4100*/  @P1 STG.E.U16 desc[UR16][R74.64], R72 ;  /* 0x000000484a001986 */ /* 0x0005e2000c101510 */
[----:B------:R-:W-:Y:S02]  /*4110*/  IADD3 R70, P1, R66, UR4, RZ ;  /* 0x0000000442467c10 */ /* 0x000fe4000ff3e0ff */
[----:B------:R-:W-:Y:S02]  /*4120*/  F2FP.F16.F32.PACK_AB R56, R61, R56 ;  /* 0x000000383d38723e */ /* 0x000fe400000000ff */
[----:B------:R-:W-:Y:S02]  /*4130*/  F2FP.F16.F32.PACK_AB R57, R64, R57 ;  /* 0x000000394039723e */ /* 0x000fe400000000ff */
[----:B------:R-:W-:-:S02]  /*4140*/  F2FP.F16.F32.PACK_AB R58, R55, R58 ;  /* 0x0000003a373a723e */ /* 0x000fc400000000ff */
[----:B------:R-:W-:Y:S02]  /*4150*/  F2FP.F16.F32.PACK_AB R59, R62, R59 ;  /* 0x0000003b3e3b723e */ /* 0x000fe400000000ff */
[----:B------:R-:W-:Y:S02]  /*4160*/  F2FP.F16.F32.PACK_AB R52, R73, R52 ;  /* 0x000000344934723e */ /* 0x000fe400000000ff */
[----:B------:R-:W-:Y:S02]  /*4170*/  F2FP.F16.F32.PACK_AB R53, R60, R53 ;  /* 0x000000353c35723e */ /* 0x000fe400000000ff */
[----:B------:R-:W-:Y:S02]  /*4180*/  F2FP.F16.F32.PACK_AB R54, R65, R54 ;  /* 0x000000364136723e */ /* 0x000fe400000000ff */
[----:B------:R-:W-:Y:S02]  /*4190*/  F2FP.F16.F32.PACK_AB R55, R68, R63 ;  /* 0x0000003f4437723e */ /* 0x000fe400000000ff */
[----:B-1----:R-:W-:-:S02]  /*41a0*/  IADD3.X R71, R67, UR5, RZ, P1, !PT ;  /* 0x0000000543477c10 */ /* 0x002fc40008ffe4ff */
[----:B------:R-:W-:Y:S02]  /*41b0*/  IADD3 R50, P1, R102, UR4, RZ ;  /* 0x0000000466327c10 */ /* 0x000fe4000ff3e0ff */
[----:B------:R-:W-:Y:S02]  /*41c0*/  IADD3 R77, R87, 0x10, RZ ;  /* 0x00000010574d7810 */ /* 0x000fe40007ffe0ff */
[----:B------:R-:W-:Y:S01]  /*41d0*/  IADD3.X R51, R103, UR5, RZ, P1, !PT ;  /* 0x0000000567337c10 */ /* 0x000fe20008ffe4ff */
[----:B------:R1:W-:Y:S01]  /*41e0*/  @P5 STG.E.128 desc[UR16][R70.64], R56 ;  /* 0x0000003846005986 */ /* 0x0003e2000c101d10 */
[----:B--2---:R-:W-:Y:S02]  /*41f0*/  IADD3 R75, R87, 0x12, RZ ;  /* 0x00000012574b7810 */ /* 0x004fe40007ffe0ff */
[----:B------:R-:W-:Y:S01]  /*4200*/  ISETP.LT.AND P5, PT, R77, R92, P0 ;  /* 0x0000005c4d00720c */ /* 0x000fe200007a1270 */
[----:B------:R-:W-:Y:S01]  /*4210*/  @P4 STG.E.128 desc[UR16][R50.64], R52 ;  /* 0x0000003432004986 */ /* 0x000fe2000c101d10 */
[----:B------:R-:W-:-:S02]  /*4220*/  IADD3 R72, P1, R98, R84, RZ ;  /* 0x0000005462487210 */ /* 0x000fc40007f3e0ff */
[----:B------:R-:W-:Y:S02]  /*4230*/  ISETP.LT.AND P4, PT, R75, R92, P0 ;  /* 0x0000005c4b00720c */ /* 0x000fe40000781270 */
[-C--:B------:R-:W-:Y:S02]  /*4240*/  IADD3.X R73, R99, R85.reuse, RZ, P1, !PT ;  /* 0x0000005563497210 */ /* 0x080fe40000ffe4ff */
[----:B------:R-:W-:Y:S02]  /*4250*/  CS2R R60, SRZ ;  /* 0x00000000003c7805 */ /* 0x000fe4000001ff00 */
[----:B------:R-:W-:Y:S02]  /*4260*/  IADD3 R68, P1, R100, R84, RZ ;  /* 0x0000005464447210 */ /* 0x000fe40007f3e0ff */
[----:B------:R-:W-:Y:S02]  /*4270*/  CS2R R62, SRZ ;  /* 0x00000000003e7805 */ /* 0x000fe4000001ff00 */
[----:B------:R-:W-:-:S04]  /*4280*/  IADD3.X R69, R101, R85, RZ, P1, !PT ;  /* 0x0000005565457210 */ /* 0x000fc80000ffe4ff */
        /* <DEDUP_REMOVED lines=12> */
[----:B------:R-:W-:Y:S01]  /*4350*/  STS [R86+0x70], R48 ;  /* 0x0000703056007388 */ /* 0x000fe20000000800 */
[----:B------:R-:W-:Y:S06]  /*4360*/  BAR.SYNC.DEFER_BLOCKING 0x0 ;  /* 0x0000000000007b1d */ /* 0x000fec0000010000 */
[----:B------:R-:W1:Y:S04]  /*4370*/  LDS.128 R64, [R0+UR6] ;  /* 0x0000000600407984 */ /* 0x000e680008000c00 */
[----:B------:R-:W4:Y:S01]  /*4380*/  LDS.128 R52, [R0+UR6+0x240] ;  /* 0x0002400600347984 */ /* 0x000f220008000c00 */
[----:B------:R-:W-:-:S02]  /*4390*/  MOV R83, RZ ;  /* 0x000000ff00537202 */ /* 0x000fc40000000f00 */
[-C--:B------:R-:W-:Y:S02]  /*43a0*/  ISETP.LT.AND P4, PT, R77, R92.reuse, !P3 ;  /* 0x0000005c4d00720c */ /* 0x080fe40005f81270 */
[-C--:B------:R-:W-:Y:S02]  /*43b0*/  ISETP.LT.AND P1, PT, R75, R92.reuse, !P3 ;  /* 0x0000005c4b00720c */ /* 0x080fe40005f21270 */
[----:B------:R-:W-:Y:S01]  /*43c0*/  ISETP.LT.AND P5, PT, R77, R92, P6 ;  /* 0x0000005c4d00720c */ /* 0x000fe200037a1270 */
[----:B--2---:R-:W-:-:S04]  /*43d0*/  HMUL2 R60, R88.H0_H0, R60 ;  /* 0x0000003c583c7232 */ /* 0x004fc80000000800 */
[C---:B-1----:R-:W-:Y:S02]  /*43e0*/  HFMA2 R60, R89.reuse.H0_H0, R64, R60 ;  /* 0x00000040593c7231 */ /* 0x042fe4000000083c */
[C---:B------:R-:W-:Y:S02]  /*43f0*/  HMUL2 R61, R88.reuse.H0_H0, R61 ;  /* 0x0000003d583d7232 */ /* 0x040fe40000000800 */
[----:B------:R-:W-:Y:S02]  /*4400*/  HMUL2 R63, R88.H0_H0, R63 ;  /* 0x0000003f583f7232 */ /* 0x000fe40000000800 */
[--C-:B------:R-:W-:Y:S02]  /*4410*/  HADD2.F32 R40, -RZ, R60.reuse.H0_H0 ;  /* 0x2000003cff287230 */ /* 0x100fe40000004100 */
[----:B------:R-:W-:Y:S02]  /*4420*/  HFMA2 R61, R89.H0_H0, R65, R61 ;  /* 0x00000041593d7231 */ /* 0x000fe4000000083d */
[----:B------:R-:W-:-:S02]  /*4430*/  HADD2.F32 R65, -RZ, R60.H1_H1 ;  /* 0x3000003cff417230 */ /* 0x000fc40000004100 */
[C---:B---3--:R-:W-:Y:S02]  /*4440*/  HMUL2 R56, R88.reuse.H0_H0, R56 ;  /* 0x0000003858387232 */ /* 0x048fe40000000800 */
[C---:B------:R-:W-:Y:S02]  /*4450*/  HMUL2 R58, R88.reuse.H0_H0, R58 ;  /* 0x0000003a583a7232 */ /* 0x040fe40000000800 */
[----:B----4-:R-:W-:Y:S02]  /*4460*/  HFMA2 R56, R89.H0_H0, R52, R56 ;  /* 0x0000003459387231 */ /* 0x010fe40000000838 */
[C---:B------:R-:W-:Y:S02]  /*4470*/  HMUL2 R59, R88.reuse.H0_H0, R59 ;  /* 0x0000003b583b7232 */ /* 0x040fe40000000800 */
[----:B------:R-:W-:Y:S02]  /*4480*/  HMUL2 R57, R88.H0_H0, R57 ;  /* 0x0000003958397232 */ /* 0x000fe40000000800 */
[----:B------:R-:W-:-:S02]  /*4490*/  HADD2.F32 R52, -RZ, R56.H0_H0 ;  /* 0x20000038ff347230 */ /* 0x000fc40000004100 */
[C---:B------:R-:W-:Y:S02]  /*44a0*/  HFMA2 R58, R89.reuse.H0_H0, R54, R58 ;  /* 0x00000036593a7231 */ /* 0x040fe4000000083a */
[C---:B------:R-:W-:Y:S02]  /*44b0*/  HFMA2 R59, R89.reuse.H0_H0, R55, R59 ;  /* 0x00000037593b7231 */ /* 0x040fe4000000083b */
[----:B------:R-:W-:Y:S01]  /*44c0*/  FADD R36, RZ, R40 ;  /* 0x00000028ff247221 */ /* 0x000fe20000000000 */
[C---:B------:R-:W-:Y:S02]  /*44d0*/  HFMA2 R63, R89.reuse.H0_H0, R67, R63 ;  /* 0x00000043593f7231 */ /* 0x040fe4000000083f */
[----:B------:R-:W-:Y:S01]  /*44e0*/  @!P2 FFMA R34, R40, R40, RZ ;  /* 0x000000282822a223 */ /* 0x000fe200000000ff */
[----:B------:R-:W-:Y:S02]  /*44f0*/  HFMA2 R57, R89.H0_H0, R53, R57 ;  /* 0x0000003559397231 */ /* 0x000fe40000000839 */
[----:B------:R-:W-:-:S02]  /*4500*/  HADD2.F32 R79, -RZ, R56.H1_H1 ;  /* 0x30000038ff4f7230 */ /* 0x000fc40000004100 */
[----:B------:R-:W-:Y:S02]  /*4510*/  HMUL2 R62, R88.H0_H0, R62 ;  /* 0x0000003e583e7232 */ /* 0x000fe40000000800 */
[--C-:B------:R-:W-:Y:S02]  /*4520*/  HADD2.F32 R54, -RZ, R58.reuse.H0_H0 ;  /* 0x2000003aff367230 */ /* 0x100fe40000004100 */
[----:B------:R-:W-:Y:S01]  /*4530*/  FADD R56, RZ, R52 ;  /* 0x00000034ff387221 */ /* 0x000fe20000000000 */
[----:B------:R-:W-:Y:S02]  /*4540*/  HADD2.F32 R67, -RZ, R58.H1_H1 ;  /* 0x3000003aff437230 */ /* 0x000fe40000004100 */
[----:B------:R-:W-:Y:S01]  /*4550*/  @!P2 FFMA R58, R52, R52, RZ ;  /* 0x00000034343aa223 */ /* 0x000fe200000000ff */
[----:B------:R-:W-:Y:S02]  /*4560*/  HADD2.F32 R44, -RZ, R61.H0_H0 ;  /* 0x2000003dff2c7230 */ /* 0x000fe40000004100 */
[----:B------:R-:W-:Y:S01]  /*4570*/  FADD R91, R65, R36 ;  /* 0x00000024415b7221 */ /* 0x000fe20000000000 */
[----:B------:R-:W-:-:S02]  /*4580*/  HADD2.F32 R48, -RZ, R59.H0_H0 ;  /* 0x2000003bff307230 */ /* 0x000fc40000004100 */
[----:B------:R-:W-:Y:S02]  /*4590*/  HADD2.F32 R81, -RZ, R59.H1_H1 ;  /* 0x3000003bff517230 */ /* 0x000fe40000004100 */
[----:B------:R-:W-:Y:S01]  /*45a0*/  @!P2 FFMA R59, R65, R65, R34 ;  /* 0x00000041413ba223 */ /* 0x000fe20000000022 */
[----:B------:R-:W-:Y:S02]  /*45b0*/  HADD2.F32 R53, -RZ, R57.H0_H0 ;  /* 0x20000039ff357230 */ /* 0x000fe40000004100 */
[----:B------:R-:W-:Y:S02]  /*45c0*/  HFMA2 R62, R89.H0_H0, R66, R62 ;  /* 0x00000042593e7231 */ /* 0x000fe4000000083e */
[C---:B------:R-:W-:Y:S01]  /*45d0*/  @!P2 FFMA R58, R79.reuse, R79, R58 ;  /* 0x0000004f4f3aa223 */ /* 0x040fe2000000003a */
[----:B------:R-:W-:Y:S01]  /*45e0*/  FADD R56, R79, R56 ;  /* 0x000000384f387221 */ /* 0x000fe20000000000 */
[----:B------:R-:W-:Y:S02]  /*45f0*/  HADD2.F32 R61, -RZ, R61.H1_H1 ;  /* 0x3000003dff3d7230 */ /* 0x000fe40000004100 */
[C---:B------:R-:W-:Y:S01]  /*4600*/  FADD R36, R44.reuse, R91 ;  /* 0x0000005b2c247221 */ /* 0x040fe20000000000 */
[----:B------:R-:W-:Y:S01]  /*4610*/  @!P2 FFMA R34, R44, R44, R59 ;  /* 0x0000002c2c22a223 */ /* 0x000fe2000000003b */
[----:B------:R-:W-:-:S02]  /*4620*/  HADD2.F32 R46, -RZ, R57.H1_H1 ;  /* 0x30000039ff2e7230 */ /* 0x000fc40000004100 */
[C---:B------:R-:W-:Y:S01]  /*4630*/  @!P2 FFMA R91, R53.reuse, R53, R58 ;  /* 0x00000035355ba223 */ /* 0x040fe2000000003a */
[----:B------:R-:W-:Y:S01]  /*4640*/  FADD R59, R53, R56 ;  /* 0x00000038353b7221 */ /* 0x000fe20000000000 */
[--C-:B------:R-:W-:Y:S02]  /*4650*/  HADD2.F32 R38, -RZ, R62.reuse.H0_H0 ;  /* 0x2000003eff267230 */ /* 0x100fe40000004100 */
[C---:B------:R-:W-:Y:S01]  /*4660*/  FADD R99, R61.reuse, R36 ;  /* 0x000000243d637221 */ /* 0x040fe20000000000 */
[----:B------:R-:W-:Y:S01]  /*4670*/  @!P2 FFMA R93, R61, R61, R34 ;  /* 0x0000003d3d5da223 */ /* 0x000fe20000000022 */
[C---:B------:R-:W-:Y:S01]  /*4680*/  @!P2 FFMA R91, R46.reuse, R46, R91 ;  /* 0x0000002e2e5ba223 */ /* 0x040fe2000000005b */
[----:B------:R-:W-:Y:S01]  /*4690*/  FADD R59, R46, R59 ;  /* 0x0000003b2e3b7221 */ /* 0x000fe20000000000 */
[----:B------:R-:W-:Y:S02]  /*46a0*/  HADD2.F32 R55, -RZ, R62.H1_H1 ;  /* 0x3000003eff377230 */ /* 0x000fe40000004100 */
[C---:B------:R-:W-:Y:S01]  /*46b0*/  FADD R58, R38.reuse, R99 ;  /* 0x00000063263a7221 */ /* 0x040fe20000000000 */
[----:B------:R-:W-:Y:S01]  /*46c0*/  @!P2 FFMA R56, R38, R38, R93 ;  /* 0x000000262638a223 */ /* 0x000fe2000000005d */
[C---:B------:R-:W-:Y:S01]  /*46d0*/  @!P2 FFMA R36, R54.reuse, R54, R91 ;  /* 0x000000363624a223 */ /* 0x040fe2000000005b */
[----:B------:R-:W-:Y:S01]  /*46e0*/  FADD R34, R54, R59 ;  /* 0x0000003b36227221 */ /* 0x000fe20000000000 */
[----:B------:R-:W-:-:S02]  /*46f0*/  HADD2.F32 R42, -RZ, R63.H0_H0 ;  /* 0x2000003fff2a7230 */ /* 0x000fc40000004100 */
        /* <DEDUP_REMOVED lines=9> */
[C---:B------:R-:W-:Y:S01]  /*4790*/  FADD R91, R63.reuse, R58 ;  /* 0x0000003a3f5b7221 */ /* 0x040fe20000000000 */
[----:B------:R-:W-:Y:S01]  /*47a0*/  @!P2 FFMA R83, R63, R63, R56 ;  /* 0x0000003f3f53a223 */ /* 0x000fe20000000038 */
[----:B------:R-:W-:Y:S01]  /*47b0*/  MOV R57, RZ ;  /* 0x000000ff00397202 */ /* 0x000fe20000000f00 */
        /* <DEDUP_REMOVED lines=35> */
[----:B--2---:R-:W-:Y:S01]  /*49f0*/  FADD R93, R83, R56 ;  /* 0x00000038535d7221 */ /* 0x004fe20000000000 */
[----:B------:R-:W-:Y:S02]  /*4a00*/  IMAD R91, R92, UR7, R77 ;  /* 0x000000075c5b7c24 */ /* 0x000fe4000f8e024d */
[----:B---3--:R-:W-:Y:S02]  /*4a10*/  FADD R56, R59, R36 ;  /* 0x000000243b387221 */ /* 0x008fe40000000000 */
[----:B------:R-:W-:Y:S01]  /*4a20*/  F2FP.F16.F32.PACK_AB R36, R58, R93 ;  /* 0x0000005d3a24723e */ /* 0x000fe200000000ff */
[----:B----4-:R-:W-:Y:S01]  /*4a30*/  FADD R99, R57, R34 ;  /* 0x0000002239637221 */ /* 0x010fe20000000000 */
[----:B------:R-:W-:-:S02]  /*4a40*/  IMAD R77, R92, UR7, R75 ;  /* 0x000000075c4d7c24 */ /* 0x000fc4000f8e024b */
[----:B------:R-:W-:Y:S01]  /*4a50*/  PRMT R60, R36, 0x7632, R60 ;  /* 0x00007632243c7816 */ /* 0x000fe2000000003c */
[----:B------:R-:W-:Y:S01]  /*4a60*/  IMAD.WIDE R100, R91, 0x2, R94 ;  /* 0x000000025b647825 */ /* 0x000fe200078e025e */
[----:B------:R-:W-:-:S03]  /*4a70*/  F2FP.F16.F32.PACK_AB R34, R56, R99 ;  /* 0x000000633822723e */ /* 0x000fc600000000ff */
[----:B------:R-:W-:Y:S01]  /*4a80*/  IMAD.WIDE R98, R91, 0x2, R96 ;  /* 0x000000025b627825 */ /* 0x000fe200078e0260 */
[----:B------:R-:W-:-:S03]  /*4a90*/  PRMT R62, R34, 0x7632, R62 ;  /* 0x00007632223e7816 */ /* 0x000fc6000000003e */
[C---:B------:R-:W-:Y:S01]  /*4aa0*/  IMAD.WIDE R82, R77.reuse, 0x2, R96 ;  /* 0x000000024d527825 */ /* 0x040fe200078e0260 */
[----:B------:R-:W-:Y:S03]  /*4ab0*/  @P4 STG.E.U16 desc[UR16][R98.64], R36 ;  /* 0x0000002462004986 */ /* 0x000fe6000c101510 */
[----:B------:R-:W-:Y:S01]  /*4ac0*/  IMAD.WIDE R76, R77, 0x2, R94 ;  /* 0x000000024d4c7825 */ /* 0x000fe200078e025e */
[----:B------:R-:W-:Y:S01]  /*4ad0*/  @P4 STG.E.U16 desc[UR16][R100.64], R60 ;  /* 0x0000003c64004986 */ /* 0x000fe2000c101510 */
[----:B------:R-:W-:-:S03]  /*4ae0*/  ISETP.LT.AND P4, PT, R75, R92, P6 ;  /* 0x0000005c4b00720c */ /* 0x000fc60003781270 */
[----:B------:R-:W-:Y:S04]  /*4af0*/  @P1 STG.E.U16 desc[UR16][R82.64], R34 ;  /* 0x0000002252001986 */ /* 0x000fe8000c101510 */
[----:B------:R1:W-:Y:S01]  /*4b00*/  @P1 STG.E.U16 desc[UR16][R76.64], R62 ;  /* 0x0000003e4c001986 */ /* 0x0003e2000c101510 */
[----:B------:R-:W-:-:S04]  /*4b10*/  IADD3 R70, P1, R70, UR4, RZ ;  /* 0x0000000446467c10 */ /* 0x000fc8000ff3e0ff */
[----:B------:R-:W-:Y:S02]  /*4b20*/  IADD3.X R71, R71, UR5, RZ, P1, !PT ;  /* 0x0000000547477c10 */ /* 0x000fe40008ffe4ff */
[----:B------:R-:W-:Y:S02]  /*4b30*/  IADD3 R50, P1, R50, UR4, RZ ;  /* 0x0000000432327c10 */ /* 0x000fe4000ff3e0ff */
[----:B------:R-:W-:Y:S02]  /*4b40*/  F2FP.F16.F32.PACK_AB R56, R65, R40 ;  /* 0x000000284138723e */ /* 0x000fe400000000ff */
[----:B------:R-:W-:Y:S02]  /*4b50*/  F2FP.F16.F32.PACK_AB R57, R61, R44 ;  /* 0x0000002c3d39723e */ /* 0x000fe400000000ff */
[----:B------:R-:W-:Y:S02]  /*4b60*/  F2FP.F16.F32.PACK_AB R58, R55, R38 ;  /* 0x00000026373a723e */ /* 0x000fe400000000ff */
[----:B------:R-:W-:-:S02]  /*4b70*/  F2FP.F16.F32.PACK_AB R59, R63, R42 ;  /* 0x0000002a3f3b723e */ /* 0x000fc400000000ff */
[----:B------:R-:W-:Y:S02]  /*4b80*/  F2FP.F16.F32.PACK_AB R52, R79, R52 ;  /* 0x000000344f34723e */ /* 0x000fe400000000ff */
[----:B------:R-:W-:Y:S02]  /*4b90*/  F2FP.F16.F32.PACK_AB R53, R46, R53 ;  /* 0x000000352e35723e */ /* 0x000fe400000000ff */
[----:B------:R-:W-:Y:S02]  /*4ba0*/  F2FP.F16.F32.PACK_AB R54, R67, R54 ;  /* 0x000000364336723e */ /* 0x000fe400000000ff */
[----:B------:R-:W-:Y:S02]  /*4bb0*/  F2FP.F16.F32.PACK_AB R55, R81, R48 ;  /* 0x000000305137723e */ /* 0x000fe400000000ff */
[----:B------:R-:W-:Y:S02]  /*4bc0*/  IADD3.X R51, R51, UR5, RZ, P1, !PT ;  /* 0x0000000533337c10 */ /* 0x000fe40008ffe4ff */
[C---:B-1----:R-:W-:Y:S01]  /*4bd0*/  IADD3 R77, R87.reuse, 0x18, RZ ;  /* 0x00000018574d7810 */ /* 0x042fe20007ffe0ff */
[----:B------:R1:W-:Y:S01]  /*4be0*/  @P5 STG.E.128 desc[UR16][R70.64], R56 ;  /* 0x0000003846005986 */ /* 0x0003e2000c101d10 */
[----:B------:R-:W-:-:S02]  /*4bf0*/  IADD3 R75, R87, 0x1a, RZ ;  /* 0x0000001a574b7810 */ /* 0x000fc40007ffe0ff */
[----:B------:R-:W-:Y:S01]  /*4c00*/  ISETP.LT.AND P5, PT, R77, R92, P0 ;  /* 0x0000005c4d00720c */ /* 0x000fe200007a1270 */
[----:B------:R-:W-:Y:S01]  /*4c10*/  @P4 STG.E.128 desc[UR16][R50.64], R52 ;  /* 0x0000003432004986 */ /* 0x000fe2000c101d10 */
[----:B------:R-:W-:Y:S02]  /*4c20*/  IADD3 R72, P1, R72, R84, RZ ;  /* 0x0000005448487210 */ /* 0x000fe40007f3e0ff */
[----:B------:R-:W-:Y:S02]  /*4c30*/  ISETP.LT.AND P4, PT, R75, R92, P0 ;  /* 0x0000005c4b00720c */ /* 0x000fe40000781270 */
[----:B------:R-:W-:Y:S02]  /*4c40*/  IADD3.X R73, R73, R85, RZ, P1, !PT ;  /* 0x0000005549497210 */ /* 0x000fe40000ffe4ff */
[----:B------:R-:W-:Y:S02]  /*4c50*/  CS2R R60, SRZ ;  /* 0x00000000003c7805 */ /* 0x000fe4000001ff00 */
[----:B------:R-:W-:-:S02]  /*4c60*/  IADD3 R68, P1, R68, R84, RZ ;  /* 0x0000005444447210 */ /* 0x000fc40007f3e0ff */
[----:B------:R-:W-:Y:S02]  /*4c70*/  CS2R R62, SRZ ;  /* 0x00000000003e7805 */ /* 0x000fe4000001ff00 */
[----:B------:R-:W-:-:S04]  /*4c80*/  IADD3.X R69, R69, R85, RZ, P1, !PT ;  /* 0x0000005545457210 */ /* 0x000fc80000ffe4ff */
[----:B------:R-:W2:Y:S01]  /*4c90*/  @P5 LDG.E.LTC128B.128 R60, desc[UR16][R72.64] ;  /* 0x00000010483c5981 */ /* 0x000ea2000c1e1d20 */
[----:B-1----:R-:W-:Y:S02]  /*4ca0*/  MOV R56, RZ ;  /* 0x000000ff00387202 */ /* 0x002fe40000000f00 */
[----:B------:R-:W-:Y:S02]  /*4cb0*/  CS2R R58, SRZ ;  /* 0x00000000003a7805 */ /* 0x000fe4000001ff00 */
[----:B------:R-:W-:-:S06]  /*4cc0*/  MOV R57, RZ ;  /* 0x000000ff00397202 */ /* 0x000fcc0000000f00 */
[----:B------:R-:W3:Y:S01]  /*4cd0*/  @P4 LDG.E.LTC128B.128 R56, desc[UR16][R68.64] ;  /* 0x0000001044384981 */ /* 0x000ee2000c1e1d20 */
[----:B------:R-:W-:Y:S06]  /*4ce0*/  BAR.SYNC.DEFER_BLOCKING 0x0 ;  /* 0x0000000000007b1d */ /* 0x000fec0000010000 */
[----:B------:R1:W-:Y:S04]  /*4cf0*/  STS [R86], R35 ;  /* 0x0000002356007388 */ /* 0x0003e80000000800 */
        /* <DEDUP_REMOVED lines=15> */
[----:B--2---:R-:W-:-:S04]  /*4df0*/  HMUL2 R60, R88.H0_H0, R60 ;  /* 0x0000003c583c7232 */ /* 0x004fc80000000800 */
[----:B----4-:R-:W-:Y:S02]  /*4e00*/  HFMA2 R60, R89.H0_H0, R64, R60 ;  /* 0x00000040593c7231 */ /* 0x010fe4000000083c */
[----:B------:R-:W-:-:S03]  /*4e10*/  HMUL2 R61, R88.H0_H0, R61 ;  /* 0x0000003d583d7232 */ /* 0x000fc60000000800 */
[--C-:B------:R-:W-:Y:S02]  /*4e20*/  HADD2.F32 R40, -RZ, R60.reuse.H0_H0 ;  /* 0x2000003cff287230 */ /* 0x100fe40000004100 */
[C---:B------:R-:W-:Y:S02]  /*4e30*/  HMUL2 R63, R88.reuse.H0_H0, R63 ;  /* 0x0000003f583f7232 */ /* 0x040fe40000000800 */
[----:B------:R-:W-:Y:S02]  /*4e40*/  HADD2.F32 R45, -RZ, R60.H1_H1 ;  /* 0x3000003cff2d7230 */ /* 0x000fe40000004100 */
[----:B------:R-:W-:Y:S02]  /*4e50*/  HFMA2 R61, R89.H0_H0, R65, R61 ;  /* 0x00000041593d7231 */ /* 0x000fe4000000083d */
[C---:B---3--:R-:W-:Y:S02]  /*4e60*/  HMUL2 R56, R88.reuse.H0_H0, R56 ;  /* 0x0000003858387232 */ /* 0x048fe40000000800 */
[----:B------:R-:W-:-:S02]  /*4e70*/  HMUL2 R58, R88.H0_H0, R58 ;  /* 0x0000003a583a7232 */ /* 0x000fc40000000800 */
[C---:B-----5:R-:W-:Y:S02]  /*4e80*/  HFMA2 R56, R89.reuse.H0_H0, R52, R56 ;  /* 0x0000003459387231 */ /* 0x060fe40000000838 */
[----:B------:R-:W-:Y:S02]  /*4e90*/  HMUL2 R57, R88.H0_H0, R57 ;  /* 0x0000003958397232 */ /* 0x000fe40000000800 */
[C---:B------:R-:W-:Y:S02]  /*4ea0*/  HFMA2 R58, R89.reuse.H0_H0, R54, R58 ;  /* 0x00000036593a7231 */ /* 0x040fe4000000083a */
[--C-:B------:R-:W-:Y:S02]  /*4eb0*/  HADD2.F32 R36, -RZ, R56.reuse.H0_H0 ;  /* 0x20000038ff247230 */ /* 0x100fe40000004100 */
[----:B------:R-:W-:Y:S02]  /*4ec0*/  HFMA2 R57, R89.H0_H0, R53, R57 ;  /* 0x0000003559397231 */ /* 0x000fe40000000839 */
[----:B------:R-:W-:-:S02]  /*4ed0*/  HADD2.F32 R53, -RZ, R56.H1_H1 ;  /* 0x30000038ff357230 */ /* 0x000fc40000004100 */
[C---:B------:R-:W-:Y:S02]  /*4ee0*/  HMUL2 R59, R88.reuse.H0_H0, R59 ;  /* 0x0000003b583b7232 */ /* 0x040fe40000000800 */
[--C-:B------:R-:W-:Y:S02]  /*4ef0*/  HADD2.F32 R38, -RZ, R58.reuse.H0_H0 ;  /* 0x2000003aff267230 */ /* 0x100fe40000004100 */
[----:B------:R-:W-:Y:S01]  /*4f00*/  @!P2 FFMA R56, R40, R40, RZ ;  /* 0x000000282838a223 */ /* 0x000fe200000000ff */
[----:B------:R-:W-:Y:S02]  /*4f10*/  HADD2.F32 R49, -RZ, R58.H1_H1 ;  /* 0x3000003aff317230 */ /* 0x000fe40000004100 */
[----:B------:R-:W-:Y:S01]  /*4f20*/  FADD R58, RZ, R40 ;  /* 0x00000028ff3a7221 */ /* 0x000fe20000000000 */
[----:B------:R-:W-:Y:S02]  /*4f30*/  HMUL2 R62, R88.H0_H0, R62 ;  /* 0x0000003e583e7232 */ /* 0x000fe40000000800 */
[----:B------:R-:W-:Y:S01]  /*4f40*/  @!P2 FFMA R54, R36, R36, RZ ;  /* 0x000000242436a223 */ /* 0x000fe200000000ff */
[----:B------:R-:W-:-:S02]  /*4f50*/  HFMA2 R63, R89.H0_H0, R67, R63 ;  /* 0x00000043593f7231 */ /* 0x000fc4000000083f */
[----:B------:R-:W-:Y:S01]  /*4f60*/  FADD R34, RZ, R36 ;  /* 0x00000024ff227221 */ /* 0x000fe20000000000 */
[----:B------:R-:W-:Y:S02]  /*4f70*/  HADD2.F32 R41, -RZ, R61.H0_H0 ;  /* 0x2000003dff297230 */ /* 0x000fe40000004100 */
[C---:B------:R-:W-:Y:S02]  /*4f80*/  HFMA2 R59, R89.reuse.H0_H0, R55, R59 ;  /* 0x00000037593b7231 */ /* 0x040fe4000000083b */
[C---:B------:R-:W-:Y:S01]  /*4f90*/  FADD R58, R45.reuse, R58 ;  /* 0x0000003a2d3a7221 */ /* 0x040fe20000000000 */
[----:B------:R-:W-:Y:S01]  /*4fa0*/  @!P2 FFMA R56, R45, R45, R56 ;  /* 0x0000002d2d38a223 */ /* 0x000fe20000000038 */
[----:B------:R-:W-:Y:S02]  /*4fb0*/  HADD2.F32 R37, -RZ, R57.H0_H0 ;  /* 0x20000039ff257230 */ /* 0x000fe40000004100 */
[----:B------:R-:W-:Y:S02]  /*4fc0*/  HFMA2 R62, R89.H0_H0, R66, R62 ;  /* 0x00000042593e7231 */ /* 0x000fe4000000083e */
[C---:B------:R-:W-:Y:S01]  /*4fd0*/  @!P2 FFMA R54, R53.reuse, R53, R54 ;  /* 0x000000353536a223 */ /* 0x040fe20000000036 */
[----:B------:R-:W-:Y:S01]  /*4fe0*/  FADD R34, R53, R34 ;  /* 0x0000002235227221 */ /* 0x000fe20000000000 */
[----:B------:R-:W-:-:S02]  /*4ff0*/  HADD2.F32 R48, -RZ, R61.H1_H1 ;  /* 0x3000003dff307230 */ /* 0x000fc40000004100 */
[C---:B------:R-:W-:Y:S01]  /*5000*/  @!P2 FFMA R61, R41.reuse, R41, R56 ;  /* 0x00000029293da223 */ /* 0x040fe20000000038 */
[--C-:B------:R-:W-:Y:S02]  /*5010*/  HADD2.F32 R43, -RZ, R63.reuse.H0_H0 ;  /* 0x2000003fff2b7230 */ /* 0x100fe40000004100 */
[----:B------:R-:W-:Y:S02]  /*5020*/  HADD2.F32 R46, -RZ, R63.H1_H1 ;  /* 0x3000003fff2e7230 */ /* 0x000fe40000004100 */
[----:B------:R-:W-:Y:S01]  /*5030*/  FADD R63, R41, R58 ;  /* 0x0000003a293f7221 */ /* 0x000fe20000000000 */
[----:B------:R-:W-:Y:S02]  /*5040*/  HADD2.F32 R44, -RZ, R57.H1_H1 ;  /* 0x30000039ff2c7230 */ /* 0x000fe40000004100 */
[----:B------:R-:W-:Y:S01]  /*5050*/  FADD R55, R37, R34 ;  /* 0x0000002225377221 */ /* 0x000fe20000000000 */
[--C-:B------:R-:W-:Y:S02]  /*5060*/  HADD2.F32 R47, -RZ, R59.reuse.H0_H0 ;  /* 0x2000003bff2f7230 */ /* 0x100fe40000004100 */
[----:B------:R-:W-:-:S02]  /*5070*/  HADD2.F32 R52, -RZ, R59.H1_H1 ;  /* 0x3000003bff347230 */ /* 0x000fc40000004100 */
[----:B------:R-:W-:Y:S01]  /*5080*/  @!P2 FFMA R59, R37, R37, R54 ;  /* 0x00000025253ba223 */ /* 0x000fe20000000036 */
        /* <DEDUP_REMOVED lines=65> */
[----:B------:R-:W-:Y:S01]  /*54a0*/  PRMT R56, R35, 0x7632, R56 ;  /* 0x0000763223387816 */ /* 0x000fe20000000038 */
[C---:B------:R-:W-:Y:S01]  /*54b0*/  IMAD.WIDE R58, R57.reuse, 0x2, R96 ;  /* 0x00000002393a7825 */ /* 0x040fe200078e0260 */
[----:B------:R-:W-:Y:S03]  /*54c0*/  @P4 STG.E.U16 desc[UR16][R60.64], R34 ;  /* 0x000000223c004986 */ /* 0x000fe6000c101510 */
[----:B------:R-:W-:Y:S01]  /*54d0*/  IMAD.WIDE R64, R57, 0x2, R94 ;  /* 0x0000000239407825 */ /* 0x000fe200078e025e */
[----:B------:R1:W-:Y:S01]  /*54e0*/  @P4 STG.E.U16 desc[UR16][R62.64], R55 ;  /* 0x000000373e004986 */ /* 0x0003e2000c101510 */
        /* <DEDUP_REMOVED lines=10> */
[----:B-1----:R-:W-:Y:S02]  /*5590*/  IADD3.X R55, R71, UR5, RZ, P1, !PT ;  /* 0x0000000547377c10 */ /* 0x002fe40008ffe4ff */
[----:B------:R-:W-:Y:S02]  /*55a0*/  IADD3 R34, P1, R50, UR4, RZ ;  /* 0x0000000432227c10 */ /* 0x000fe4000ff3e0ff */
[----:B------:R-:W-:-:S02]  /*55b0*/  F2FP.F16.F32.PACK_AB R38, R49, R38 ;  /* 0x000000263126723e */ /* 0x000fc400000000ff */
[----:B------:R-:W-:Y:S02]  /*55c0*/  F2FP.F16.F32.PACK_AB R39, R52, R47 ;  /* 0x0000002f3427723e */ /* 0x000fe400000000ff */
[----:B--2---:R-:W-:Y:S02]  /*55d0*/  IADD3.X R35, R51, UR5, RZ, P1, !PT ;  /* 0x0000000533237c10 */ /* 0x004fe40008ffe4ff */
[C---:B------:R-:W-:Y:S01]  /*55e0*/  IADD3 R61, R87.reuse, 0x20, RZ ;  /* 0x00000020573d7810 */ /* 0x040fe20007ffe0ff */
[----:B------:R1:W-:Y:S01]  /*55f0*/  @P5 STG.E.128 desc[UR16][R54.64], R40 ;  /* 0x0000002836005986 */ /* 0x0003e2000c101d10 */
[----:B------:R-:W-:Y:S02]  /*5600*/  IADD3 R59, R87, 0x22, RZ ;  /* 0x00000022573b7810 */ /* 0x000fe40007ffe0ff */
[----:B------:R-:W-:Y:S01]  /*5610*/  ISETP.LT.AND P5, PT, R61, R92, P0 ;  /* 0x0000005c3d00720c */ /* 0x000fe200007a1270 */
[----:B------:R-:W-:Y:S01]  /*5620*/  @P4 STG.E.128 desc[UR16][R34.64], R36 ;  /* 0x0000002422004986 */ /* 0x000fe2000c101d10 */
[----:B---3--:R-:W-:-:S02]  /*5630*/  IADD3 R56, P1, R72, R84, RZ ;  /* 0x0000005448387210 */ /* 0x008fc40007f3e0ff */
        /* <DEDUP_REMOVED lines=126> */
[----:B---3--:R-:W-:Y:S01]  /*5e20*/  FADD R20, R43, R20 ;  /* 0x000000142b147221 */ /* 0x008fe20000000000 */
[----:B----4-:R-:W-:Y:S01]  /*5e30*/  FADD R73, R41, R18 ;  /* 0x0000001229497221 */ /* 0x010fe20000000000 */
[----:B------:R-:W-:Y:S01]  /*5e40*/  F2FP.F16.F32.PACK_AB R18, R42, R71 ;  /* 0x000000472a12723e */ /* 0x000fe200000000ff */
[----:B------:R-:W-:-:S02]  /*5e50*/  IMAD R61, R92, UR7, R59 ;  /* 0x000000075c3d7c24 */ /* 0x000fc4000f8e023b */
[C---:B------:R-:W-:Y:S01]  /*5e60*/  IMAD.WIDE R70, R69.reuse, 0x2, R96 ;  /* 0x0000000245467825 */ /* 0x040fe200078e0260 */
[----:B------:R-:W-:Y:S02]  /*5e70*/  F2FP.F16.F32.PACK_AB R20, R20, R73 ;  /* 0x000000491414723e */ /* 0x000fe400000000ff */
[----:B------:R-:W-:Y:S01]  /*5e80*/  PRMT R44, R18, 0x7632, R44 ;  /* 0x00007632122c7816 */ /* 0x000fe2000000002c */
        /* <DEDUP_REMOVED lines=65> */
[----:B------:R-:W-:Y:S02]  /*62a0*/  HFMA2 R42, R89.H0_H0, R38, R42 ;  /* 0x00000026592a7231 */ /* 0x000fe4000000082a */
[C---:B------:R-:W-:Y:S02]  /*62b0*/  HMUL2 R41, R88.reuse.H0_H0, R41 ;  /* 0x0000002958297232 */ /* 0x040fe40000000800 */
[----:B------:R-:W-:Y:S02]  /*62c0*/  HADD2.F32 R30, -RZ, R18.H0_H0 ;  /* 0x20000012ff1e7230 */ /* 0x000fe40000004100 */
[----:B------:R-:W-:Y:S02]  /*62d0*/  HMUL2 R43, R88.H0_H0, R43 ;  /* 0x0000002b582b7232 */ /* 0x000fe40000000800 */
[----:B------:R-:W-:-:S02]  /*62e0*/  HADD2.F32 R22, -RZ, R42.H0_H0 ;  /* 0x2000002aff167230 */ /* 0x000fc40000004100 */
[C---:B------:R-:W-:Y:S02]  /*62f0*/  HFMA2 R41, R89.reuse.H0_H0, R37, R41 ;  /* 0x0000002559297231 */ /* 0x040fe40000000829 */
[----:B------:R-:W-:Y:S02]  /*6300*/  HADD2.F32 R33, -RZ, R42.H1_H1 ;  /* 0x3000002aff217230 */ /* 0x000fe40000004100 */
[----:B------:R-:W-:Y:S01]  /*6310*/  FADD R42, RZ, R20 ;  /* 0x00000014ff2a7221 */ /* 0x000fe20000000000 */
[----:B------:R-:W-:Y:S01]  /*6320*/  @!P2 FFMA R38, R20, R20, RZ ;  /* 0x000000141426a223 */ /* 0x000fe200000000ff */
[----:B------:R-:W-:Y:S02]  /*6330*/  HADD2.F32 R37, -RZ, R18.H1_H1 ;  /* 0x30000012ff257230 */ /* 0x000fe40000004100 */
        /* <DEDUP_REMOVED lines=86> */
[----:B------:R-:W-:-:S03]  /*68a0*/  PRMT R39, R18, 0x7632, R39 ;  /* 0x0000763212277816 */ /* 0x000fc60000000027 */
[C---:B------:R-:W-:Y:S01]  /*68b0*/  IMAD.WIDE R42, R41.reuse, 0x2, R96 ;  /* 0x00000002292a7825 */ /* 0x040fe200078e0260 */
[----:B------:R-:W-:Y:S03]  /*68c0*/  @P4 STG.E.U16 desc[UR16][R44.64], R18 ;  /* 0x000000122c004986 */ /* 0x000fe6000c101510 */
[----:B------:R-:W-:Y:S01]  /*68d0*/  IMAD.WIDE R48, R41, 0x2, R94 ;  /* 0x0000000229307825 */ /* 0x000fe200078e025e */
[----:B------:R-:W-:Y:S01]  /*68e0*/  PRMT R41, R19, 0x7632, R41 ;  /* 0x0000763213297816 */ /* 0x000fe20000000029 */
[----:B------:R1:W-:Y:S01]  /*68f0*/  @P4 STG.E.U16 desc[UR16][R46.64], R39 ;  /* 0x000000272e004986 */ /* 0x0003e2000c101510 */
[----:B------:R-:W-:-:S03]  /*6900*/  ISETP.LT.AND P4, PT, R59, R92, P6 ;  /* 0x0000005c3b00720c */ /* 0x000fc60003781270 */
[----:B------:R-:W-:Y:S04]  /*6910*/  @P1 STG.E.U16 desc[UR16][R42.64], R19 ;  /* 0x000000132a001986 */ /* 0x000fe8000c101510 */
        /* <DEDUP_REMOVED lines=12> */
[----:B--2---:R-:W-:Y:S02]  /*69e0*/  IADD3 R41, R87, 0x30, RZ ;  /* 0x0000003057297810 */ /* 0x004fe40007ffe0ff */
[----:B------:R-:W-:Y:S01]  /*69f0*/  IADD3.X R19, R35, UR5, RZ, P1, !PT ;  /* 0x0000000523137c10 */ /* 0x000fe20008ffe4ff */
[----:B------:R1:W-:Y:S01]  /*6a00*/  @P5 STG.E.128 desc[UR16][R38.64], R24 ;  /* 0x0000001826005986 */ /* 0x0003e2000c101d10 */
[----:B------:R-:W-:Y:S02]  /*6a10*/  IADD3 R37, R87, 0x32, RZ ;  /* 0x0000003257257810 */ /* 0x000fe40007ffe0ff */
[----:B------:R-:W-:Y:S01]  /*6a20*/  ISETP.LT.AND P5, PT, R41, R92, P0 ;  /* 0x0000005c2900720c */ /* 0x000fe200007a1270 */
[----:B------:R-:W-:Y:S01]  /*6a30*/  @P4 STG.E.128 desc[UR16][R18.64], R20 ;  /* 0x0000001412004986 */ /* 0x000fe2000c101d10 */
[----:B------:R-:W-:-:S02]  /*6a40*/  IADD3 R44, P1, R56, R84, RZ ;  /* 0x00000054382c7210 */ /* 0x000fc40007f3e0ff */
[----:B------:R-:W-:Y:S02]  /*6a50*/  ISETP.LT.AND P4, PT, R37, R92, P0 ;  /* 0x0000005c2500720c */ /* 0x000fe40000781270 */
[----:B------:R-:W-:Y:S02]  /*6a60*/  CS2R R28, SRZ ;  /* 0x00000000001c7805 */ /* 0x000fe4000001ff00 */
[----:B------:R-:W-:Y:S02]  /*6a70*/  IADD3.X R45, R57, R85, RZ, P1, !PT ;  /* 0x00000055392d7210 */ /* 0x000fe40000ffe4ff */
[----:B------:R-:W-:Y:S02]  /*6a80*/  CS2R R30, SRZ ;  /* 0x00000000001e7805 */ /* 0x000fe4000001ff00 */
[----:B------:R-:W-:-:S04]  /*6a90*/  IADD3 R42, P1, R52, R84, RZ ;  /* 0x00000054342a7210 */ /* 0x000fc80007f3e0ff */
[----:B------:R-:W-:Y:S01]  /*6aa0*/  IADD3.X R43, R53, R85, RZ, P1, !PT ;  /* 0x00000055352b7210 */ /* 0x000fe20000ffe4ff */
        /* <DEDUP_REMOVED lines=17> */
[----:B------:R-:W-:Y:S02]  /*6bc0*/  MOV R47, RZ ;  /* 0x000000ff002f7202 */ /* 0x000fe40000000f00 */
[-C--:B------:R-:W-:Y:S02]  /*6bd0*/  ISETP.LT.AND P4, PT, R41, R92.reuse, !P3 ;  /* 0x0000005c2900720c */ /* 0x080fe40005f81270 */
[-C--:B------:R-:W-:Y:S02]  /*6be0*/  ISETP.LT.AND P5, PT, R37, R92.reuse, !P3 ;  /* 0x0000005c2500720c */ /* 0x080fe40005fa1270 */
[----:B------:R-:W-:Y:S01]  /*6bf0*/  ISETP.LT.AND P1, PT, R41, R92, P6 ;  /* 0x0000005c2900720c */ /* 0x000fe20003721270 */
[----:B--2---:R-:W-:-:S04]  /*6c00*/  HMUL2 R28, R88.H0_H0, R28 ;  /* 0x0000001c581c7232 */ /* 0x004fc80000000800 */
[C---:B-1----:R-:W-:Y:S02]  /*6c10*/  HFMA2 R28, R89.reuse.H0_H0, R32, R28 ;  /* 0x00000020591c7231 */ /* 0x042fe4000000081c */
[C---:B------:R-:W-:Y:S02]  /*6c20*/  HMUL2 R29, R88.reuse.H0_H0, R29 ;  /* 0x0000001d581d7232 */ /* 0x040fe40000000800 */
[----:B------:R-:W-:Y:S02]  /*6c30*/  HMUL2 R31, R88.H0_H0, R31 ;  /* 0x0000001f581f7232 */ /* 0x000fe40000000800 */
[----:B------:R-:W-:Y:S02]  /*6c40*/  HADD2.F32 R6, -RZ, R28.H0_H0 ;  /* 0x2000001cff067230 */ /* 0x000fe40000004100 */
[C---:B------:R-:W-:Y:S02]  /*6c50*/  HFMA2 R29, R89.reuse.H0_H0, R33, R29 ;  /* 0x00000021591d7231 */ /* 0x040fe4000000081d */
[----:B------:R-:W-:-:S02]  /*6c60*/  HFMA2 R31, R89.H0_H0, R35, R31 ;  /* 0x00000023591f7231 */ /* 0x000fc4000000081f */
[C---:B---3--:R-:W-:Y:S02]  /*6c70*/  HMUL2 R10, R88.reuse.H0_H0, R24 ;  /* 0x00000018580a7232 */ /* 0x048fe40000000800 */
[C---:B------:R-:W-:Y:S02]  /*6c80*/  HMUL2 R26, R88.reuse.H0_H0, R26 ;  /* 0x0000001a581a7232 */ /* 0x040fe40000000800 */
[C---:B----4-:R-:W-:Y:S02]  /*6c90*/  HFMA2 R10, R89.reuse.H0_H0, R20, R10 ;  /* 0x00000014590a7231 */ /* 0x050fe4000000080a */
[----:B------:R-:W-:Y:S02]  /*6ca0*/  HMUL2 R25, R88.H0_H0, R25 ;  /* 0x0000001958197232 */ /* 0x000fe40000000800 */
[----:B------:R-:W-:Y:S02]  /*6cb0*/  HFMA2 R26, R89.H0_H0, R22, R26 ;  /* 0x00000016591a7231 */ /* 0x000fe4000000081a */
[----:B------:R-:W-:-:S02]  /*6cc0*/  HADD2.F32 R20, -RZ, R10.H0_H0 ;  /* 0x2000000aff147230 */ /* 0x000fc40000004100 */
[----:B------:R-:W-:Y:S02]  /*6cd0*/  HFMA2 R25, R89.H0_H0, R21, R25 ;  /* 0x0000001559197231 */ /* 0x000fe40000000819 */
[----:B------:R-:W-:Y:S02]  /*6ce0*/  HADD2.F32 R21, -RZ, R28.H1_H1 ;  /* 0x3000001cff157230 */ /* 0x000fe40000004100 */
[----:B------:R-:W-:Y:S01]  /*6cf0*/  @!P2 FFMA R24, R6, R6, RZ ;  /* 0x000000060618a223 */ /* 0x000fe200000000ff */
[--C-:B------:R-:W-:Y:S02]  /*6d00*/  HADD2.F32 R22, -RZ, R26.reuse.H0_H0 ;  /* 0x2000001aff167230 */ /* 0x100fe40000004100 */
[----:B------:R-:W-:Y:S02]  /*6d10*/  HADD2.F32 R35, -RZ, R26.H1_H1 ;  /* 0x3000001aff237230 */ /* 0x000fe40000004100 */
[----:B------:R-:W-:Y:S01]  /*6d20*/  FADD R26, RZ, R6 ;  /* 0x00000006ff1a7221 */ /* 0x000fe20000000000 */
[----:B------:R-:W-:-:S02]  /*6d30*/  HMUL2 R30, R88.H0_H0, R30 ;  /* 0x0000001e581e7232 */ /* 0x000fc40000000800 */
[----:B------:R-:W-:Y:S02]  /*6d40*/  HADD2.F32 R33, -RZ, R10.H1_H1 ;  /* 0x3000000aff217230 */ /* 0x000fe40000004100 */
[----:B------:R-:W-:Y:S01]  /*6d50*/  @!P2 FFMA R4, R20, R20, RZ ;  /* 0x000000141404a223 */ /* 0x000fe200000000ff */
[----:B------:R-:W-:Y:S02]  /*6d60*/  HADD2.F32 R8, -RZ, R29.H0_H0 ;  /* 0x2000001dff087230 */ /* 0x000fe40000004100 */
[----:B------:R-:W-:Y:S01]  /*6d70*/  FADD R2, RZ, R20 ;  /* 0x00000014ff027221 */ /* 0x000fe20000000000 */
[C---:B------:R-:W-:Y:S01]  /*6d80*/  FADD R57, R21.reuse, R26 ;  /* 0x0000001a15397221 */ /* 0x040fe20000000000 */
[----:B------:R-:W-:Y:S01]  /*6d90*/  @!P2 FFMA R55, R21, R21, R24 ;  /* 0x000000151537a223 */ /* 0x000fe20000000018 */
[----:B------:R-:W-:Y:S02]  /*6da0*/  HFMA2 R30, R89.H0_H0, R34, R30 ;  /* 0x00000022591e7231 */ /* 0x000fe4000000081e */
[----:B------:R-:W-:-:S02]  /*6db0*/  HADD2.F32 R10, -RZ, R25.H0_H0 ;  /* 0x20000019ff0a7230 */ /* 0x000fc40000004100 */
[C---:B------:R-:W-:Y:S01]  /*6dc0*/  @!P2 FFMA R53, R33.reuse, R33, R4 ;  /* 0x000000212135a223 */ /* 0x040fe20000000004 */
[----:B------:R-:W-:Y:S02]  /*6dd0*/  HADD2.F32 R29, -RZ, R29.H1_H1 ;  /* 0x3000001dff1d7230 */ /* 0x000fe40000004100 */
[----:B------:R-:W-:Y:S01]  /*6de0*/  FADD R49, R33, R2 ;  /* 0x0000000221317221 */ /* 0x000fe20000000000 */
[C---:B------:R-:W-:Y:S01]  /*6df0*/  FADD R26, R8.reuse, R57 ;  /* 0x00000039081a7221 */ /* 0x040fe20000000000 */
[----:B------:R-:W-:Y:S01]  /*6e00*/  @!P2 FFMA R24, R8, R8, R55 ;  /* 0x000000080818a223 */ /* 0x000fe20000000037 */
[----:B------:R-:W-:Y:S02]  /*6e10*/  HMUL2 R27, R88.H0_H0, R27 ;  /* 0x0000001b581b7232 */ /* 0x000fe40000000800 */
[----:B------:R-:W-:Y:S02]  /*6e20*/  HADD2.F32 R25, -RZ, R25.H1_H1 ;  /* 0x30000019ff197230 */ /* 0x000fe40000004100 */
[----:B------:R-:W-:Y:S01]  /*6e30*/  @!P2 FFMA R4, R10, R10, R53 ;  /* 0x0000000a0a04a223 */ /* 0x000fe20000000035 */
[----:B------:R-:W-:-:S02]  /*6e40*/  HADD2.F32 R12, -RZ, R30.H0_H0 ;  /* 0x2000001eff0c7230 */ /* 0x000fc40000004100 */
[----:B------:R-:W-:Y:S01]  /*6e50*/  FADD R2, R10, R49 ;  /* 0x000000310a027221 */ /* 0x000fe20000000000 */
[C---:B------:R-:W-:Y:S01]  /*6e60*/  FADD R57, R29.reuse, R26 ;  /* 0x0000001a1d397221 */ /* 0x040fe20000000000 */
[----:B------:R-:W-:Y:S01]  /*6e70*/  @!P2 FFMA R55, R29, R29, R24 ;  /* 0x0000001d1d37a223 */ /* 0x000fe20000000018 */
[----:B------:R-:W-:Y:S02]  /*6e80*/  HFMA2 R27, R89.H0_H0, R23, R27 ;  /* 0x00000017591b7231 */ /* 0x000fe4000000081b */
[----:B------:R-:W-:Y:S02]  /*6e90*/  HADD2.F32 R23, -RZ, R30.H1_H1 ;  /* 0x3000001eff177230 */ /* 0x000fe40000004100 */
[C---:B------:R-:W-:Y:S01]  /*6ea0*/  @!P2 FFMA R53, R25.reuse, R25, R4 ;  /* 0x000000191935a223 */ /* 0x040fe20000000004 */
[----:B------:R-:W-:Y:S01]  /*6eb0*/  FADD R49, R25, R2 ;  /* 0x0000000219317221 */ /* 0x000fe20000000000 */
[C---:B------:R-:W-:Y:S01]  /*6ec0*/  FADD R26, R12.reuse, R57 ;  /* 0x000000390c1a7221 */ /* 0x040fe20000000000 */
[----:B------:R-:W-:Y:S01]  /*6ed0*/  @!P2 FFMA R24, R12, R12, R55 ;  /* 0x0000000c0c18a223 */ /* 0x000fe20000000037 */
[----:B------:R-:W-:-:S02]  /*6ee0*/  HADD2.F32 R14, -RZ, R31.H0_H0 ;  /* 0x2000001fff0e7230 */ /* 0x000fc40000004100 */
[C---:B------:R-:W-:Y:S01]  /*6ef0*/  @!P2 FFMA R4, R22.reuse, R22, R53 ;  /* 0x000000161604a223 */ /* 0x040fe20000000035 */
[----:B------:R-:W-:Y:S01]  /*6f00*/  FADD R2, R22, R49 ;  /* 0x0000003116027221 */ /* 0x000fe20000000000 */
[C---:B------:R-:W-:Y:S01]  /*6f10*/  FADD R57, R23.reuse, R26 ;  /* 0x0000001a17397221 */ /* 0x040fe20000000000 */
[----:B------:R-:W-:Y:S01]  /*6f20*/  @!P2 FFMA R55, R23, R23, R24 ;  /* 0x000000171737a223 */ /* 0x000fe20000000018 */
[----:B------:R-:W-:Y:S02]  /*6f30*/  HADD2.F32 R16, -RZ, R27.H0_H0 ;  /* 0x2000001bff107230 */ /* 0x000fe40000004100 */
[C---:B------:R-:W-:Y:S01]  /*6f40*/  @!P2 FFMA R53, R35.reuse, R35, R4 ;  /* 0x000000232335a223 */ /* 0x040fe20000000004 */
[----:B------:R-:W-:Y:S02]  /*6f50*/  HADD2.F32 R31, -RZ, R31.H1_H1 ;  /* 0x3000001fff1f7230 */ /* 0x000fe40000004100 */
[----:B------:R-:W-:Y:S01]  /*6f60*/  FADD R49, R35, R2 ;  /* 0x0000000223317221 */ /* 0x000fe20000000000 */
[C---:B------:R-:W-:Y:S01]  /*6f70*/  FADD R26, R14.reuse, R57 ;  /* 0x000000390e1a7221 */ /* 0x040fe20000000000 */
[----:B------:R-:W-:Y:S01]  /*6f80*/  @!P2 FFMA R24, R14, R14, R55 ;  /* 0x0000000e0e18a223 */ /* 0x000fe20000000037 */
[----:B------:R-:W-:-:S02]  /*6f90*/  HADD2.F32 R27, -RZ, R27.H1_H1 ;  /* 0x3000001bff1b7230 */ /* 0x000fc40000004100 */
[C---:B------:R-:W-:Y:S01]  /*6fa0*/  @!P2 FFMA R4, R16.reuse, R16, R53 ;  /* 0x000000101004a223 */ /* 0x040fe20000000035 */
[----:B------:R-:W-:Y:S01]  /*6fb0*/  FADD R2, R16, R49 ;  /* 0x0000003110027221 */ /* 0x000fe20000000000 */
[C---:B------:R-:W-:Y:S01]  /*6fc0*/  FADD R53, R31.reuse, R26 ;  /* 0x0000001a1f357221 */ /* 0x040fe20000000000 */
[----:B------:R-:W-:Y:S01]  /*6fd0*/  @!P2 FFMA R51, R31, R31, R24 ;  /* 0x0000001f1f33a223 */ /* 0x000fe20000000018 */
[C---:B------:R-:W-:Y:S01]  /*6fe0*/  @!P2 FFMA R47, R27.reuse, R27, R4 ;  /* 0x0000001b1b2fa223 */ /* 0x040fe20000000004 */
[----:B------:R-:W-:Y:S01]  /*6ff0*/  FADD R49, R27, R2 ;  /* 0x000000021b317221 */ /* 0x000fe20000000000 */
[-C--:B------:R-:W-:Y:S01]  /*7000*/  FMUL R28, R53, R90.reuse ;  /* 0x0000005a351c7220 */ /* 0x080fe20000400000 */
[-C--:B------:R-:W-:Y:S01]  /*7010*/  FMUL R26, R51, R90.reuse ;  /* 0x0000005a331a7220 */ /* 0x080fe20000400000 */
[-C--:B------:R-:W-:Y:S01]  /*7020*/  FMUL R4, R47, R90.reuse ;  /* 0x0000005a2f047220 */ /* 0x080fe20000400000 */
[----:B------:R-:W-:Y:S02]  /*7030*/  FMUL R24, R49, R90 ;  /* 0x0000005a31187220 */ /* 0x000fe40000400000 */
        /* <DEDUP_REMOVED lines=30> */
[----:B---3--:R-:W-:-:S04]  /*7220*/  FADD R24, R49, R4 ;  /* 0x0000000431187221 */ /* 0x008fc80000000000 */
[----:B------:R-:W-:Y:S01]  /*7230*/  F2FP.F16.F32.PACK_AB R4, R26, R55 ;  /* 0x000000371a04723e */ /* 0x000fe200000000ff */
[----:B------:R-:W-:Y:S02]  /*7240*/  IMAD R55, R92, UR7, R41 ;  /* 0x000000075c377c24 */ /* 0x000fe4000f8e0229 */
[----:B----4-:R-:W-:Y:S02]  /*7250*/  FADD R57, R47, R2 ;  /* 0x000000022f397221 */ /* 0x010fe40000000000 */
[----:B------:R-:W-:-:S03]  /*7260*/  IMAD.WIDE R46, R55, 0x2, R96 ;  /* 0x00000002372e7825 */ /* 0x000fc600078e0260 */
[----:B------:R-:W-:Y:S01]  /*7270*/  F2FP.F16.F32.PACK_AB R2, R24, R57 ;  /* 0x000000391802723e */ /* 0x000fe200000000ff */
[----:B------:R-:W-:Y:S01]  /*7280*/  IMAD.WIDE R50, R55, 0x2, R94 ;  /* 0x0000000237327825 */ /* 0x000fe200078e025e */
[----:B------:R-:W-:-:S03]  /*7290*/  PRMT R24, R4, 0x7632, R24 ;  /* 0x0000763204187816 */ /* 0x000fc60000000018 */
[----:B------:R-:W-:Y:S01]  /*72a0*/  IMAD R49, R92, UR7, R37 ;  /* 0x000000075c317c24 */ /* 0x000fe2000f8e0225 */
[----:B------:R-:W-:Y:S01]  /*72b0*/  @P4 STG.E.U16 desc[UR16][R46.64], R4 ;  /* 0x000000042e004986 */ /* 0x000fe2000c101510 */
[----:B------:R-:W-:Y:S02]  /*72c0*/  F2FP.F16.F32.PACK_AB R28, R21, R6 ;  /* 0x00000006151c723e */ /* 0x000fe400000000ff */
[C---:B------:R-:W-:Y:S01]  /*72d0*/  IMAD.WIDE R52, R49.reuse, 0x2, R96 ;  /* 0x0000000231347825 */ /* 0x040fe200078e0260 */
[----:B------:R1:W-:Y:S01]  /*72e0*/  @P4 STG.E.U16 desc[UR16][R50.64], R24 ;  /* 0x0000001832004986 */ /* 0x0003e2000c101510 */
[----:B------:R-:W-:Y:S02]  /*72f0*/  IADD3 R38, P4, R38, UR4, RZ ;  /* 0x0000000426267c10 */ /* 0x000fe4000ff9e0ff */
[----:B------:R-:W-:Y:S01]  /*7300*/  IMAD.WIDE R40, R49, 0x2, R94 ;  /* 0x0000000231287825 */ /* 0x000fe200078e025e */
[----:B------:R-:W-:Y:S01]  /*7310*/  PRMT R6, R2, 0x7632, R6 ;  /* 0x0000763202067816 */ /* 0x000fe20000000006 */
[----:B------:R-:W-:Y:S01]  /*7320*/  @P5 STG.E.U16 desc[UR16][R52.64], R2 ;  /* 0x0000000234005986 */ /* 0x000fe2000c101510 */
[----:B------:R-:W-:-:S02]  /*7330*/  F2FP.F16.F32.PACK_AB R29, R29, R8 ;  /* 0x000000081d1d723e */ /* 0x000fc400000000ff */
[----:B------:R-:W-:Y:S01]  /*7340*/  F2FP.F16.F32.PACK_AB R30, R23, R12 ;  /* 0x0000000c171e723e */ /* 0x000fe200000000ff */
[----:B------:R2:W-:Y:S01]  /*7350*/  @P5 STG.E.U16 desc[UR16][R40.64], R6 ;  /* 0x0000000628005986 */ /* 0x0005e2000c101510 */
[----:B------:R-:W-:Y:S02]  /*7360*/  IADD3.X R39, R39, UR5, RZ, P4, !PT ;  /* 0x0000000527277c10 */ /* 0x000fe4000a7fe4ff */
[----:B------:R-:W-:Y:S02]  /*7370*/  F2FP.F16.F32.PACK_AB R31, R31, R14 ;  /* 0x0000000e1f1f723e */ /* 0x000fe400000000ff */
[----:B------:R-:W-:Y:S02]  /*7380*/  ISETP.LT.AND P5, PT, R37, R92, P6 ;  /* 0x0000005c2500720c */ /* 0x000fe400037a1270 */
[----:B------:R-:W-:Y:S01]  /*7390*/  IADD3 R37, R87, 0x38, RZ ;  /* 0x0000003857257810 */ /* 0x000fe20007ffe0ff */
[----:B------:R3:W-:Y:S01]  /*73a0*/  @P1 STG.E.128 desc[UR16][R38.64], R28 ;  /* 0x0000001c26001986 */ /* 0x0007e2000c101d10 */
[----:B------:R-:W-:-:S02]  /*73b0*/  IADD3 R18, P1, R18, UR4, RZ ;  /* 0x0000000412127c10 */ /* 0x000fc4000ff3e0ff */
[----:B------:R-:W-:Y:S02]  /*73c0*/  ISETP.LT.AND P4, PT, R37, R92, P0 ;  /* 0x0000005c2500720c */ /* 0x000fe40000781270 */
[----:B------:R-:W-:Y:S02]  /*73d0*/  IADD3.X R19, R19, UR5, RZ, P1, !PT ;  /* 0x0000000513137c10 */ /* 0x000fe40008ffe4ff */
[----:B------:R-:W-:Y:S02]  /*73e0*/  IADD3 R32, P1, R44, R84, RZ ;  /* 0x000000542c207210 */ /* 0x000fe40007f3e0ff */
[----:B------:R-:W-:Y:S02]  /*73f0*/  F2FP.F16.F32.PACK_AB R21, R25, R10 ;  /* 0x0000000a1915723e */ /* 0x000fe400000000ff */
[----:B-1----:R-:W-:Y:S02]  /*7400*/  CS2R R24, SRZ ;  /* 0x0000000000187805 */ /* 0x002fe4000001ff00 */
[----:B------:R-:W-:-:S02]  /*7410*/  F2FP.F16.F32.PACK_AB R23, R27, R16 ;  /* 0x000000101b17723e */ /* 0x000fc400000000ff */
[----:B------:R-:W-:Y:S02]  /*7420*/  CS2R R26, SRZ ;  /* 0x00000000001a7805 */ /* 0x000fe4000001ff00 */
[----:B------:R-:W-:Y:S02]  /*7430*/  F2FP.F16.F32.PACK_AB R20, R33, R20 ;  /* 0x000000142114723e */ /* 0x000fe400000000ff */
[----:B------:R-:W-:Y:S02]  /*7440*/  F2FP.F16.F32.PACK_AB R22, R35, R22 ;  /* 0x000000162316723e */ /* 0x000fe400000000ff */
[----:B------:R-:W-:-:S03]  /*7450*/  IADD3.X R33, R45, R85, RZ, P1, !PT ;  /* 0x000000552d217210 */ /* 0x000fc60000ffe4ff */
[----:B------:R-:W-:Y:S04]  /*7460*/  @P5 STG.E.128 desc[UR16][R18.64], R20 ;  /* 0x0000001412005986 */ /* 0x000fe8000c101d10 */
[----:B------:R1:W4:Y:S01]  /*7470*/  @P4 LDG.E.LTC128B.128 R24, desc[UR16][R32.64] ;  /* 0x0000001020184981 */ /* 0x000322000c1e1d20 */
[----:B--2---:R-:W-:-:S04]  /*7480*/  IADD3 R41, R87, 0x3a, RZ ;  /* 0x0000003a57297810 */ /* 0x004fc80007ffe0ff */
[----:B------:R-:W-:Y:S02]  /*7490*/  ISETP.LT.AND P1, PT, R41, R92, P0 ;  /* 0x0000005c2900720c */ /* 0x000fe40000721270 */
[----:B------:R-:W-:Y:S02]  /*74a0*/  IADD3 R84, P0, R42, R84, RZ ;  /* 0x000000542a547210 */ /* 0x000fe40007f1e0ff */
[----:B---3--:R-:W-:Y:S02]  /*74b0*/  CS2R R28, SRZ ;  /* 0x00000000001c7805 */ /* 0x008fe4000001ff00 */
[----:B------:R-:W-:Y:S02]  /*74c0*/  CS2R R30, SRZ ;  /* 0x00000000001e7805 */ /* 0x000fe4000001ff00 */
[----:B------:R-:W-:-:S05]  /*74d0*/  IADD3.X R85, R43, R85, RZ, P0, !PT ;  /* 0x000000552b557210 */ /* 0x000fca00007fe4ff */
[----:B------:R-:W2:Y:S01]  /*74e0*/  @P1 LDG.E.LTC128B.128 R28, desc[UR16][R84.64] ;  /* 0x00000010541c1981 */ /* 0x000ea2000c1e1d20 */
        /* <DEDUP_REMOVED lines=10> */
[----:B------:R-:W3:Y:S04]  /*7590*/  LDS.128 R20, [R0+UR6] ;  /* 0x0000000600147984 */ /* 0x000ee80008000c00 */
[----:B-1----:R1:W5:Y:S01]  /*75a0*/  LDS.128 R32, [R0+UR6+0x240] ;  /* 0x0002400600207984 */ /* 0x0023620008000c00 */
[----:B----4-:R-:W-:-:S04]  /*75b0*/  HMUL2 R10, R88.H0_H0, R24 ;  /* 0x00000018580a7232 */ /* 0x010fc80000000800 */
[----:B---3--:R-:W-:Y:S02]  /*75c0*/  HFMA2 R20, R89.H0_H0, R20, R10 ;  /* 0x0000001459147231 */ /* 0x008fe4000000080a */
[----:B------:R-:W-:-:S03]  /*75d0*/  HMUL2 R25, R88.H0_H0, R25 ;  /* 0x0000001958197232 */ /* 0x000fc60000000800 */
[--C-:B------:R-:W-:Y:S02]  /*75e0*/  HADD2.F32 R2, -RZ, R20.reuse.H0_H0 ;  /* 0x20000014ff027230 */ /* 0x100fe40000004100 */
[C---:B------:R-:W-:Y:S02]  /*75f0*/  HFMA2 R25, R89.reuse.H0_H0, R21, R25 ;  /* 0x0000001559197231 */ /* 0x040fe40000000819 */
[----:B------:R-:W-:Y:S02]  /*7600*/  HADD2.F32 R3, -RZ, R20.H1_H1 ;  /* 0x30000014ff037230 */ /* 0x000fe40000004100 */
[----:B------:R-:W-:Y:S02]  /*7610*/  HMUL2 R11, R88.H0_H0, R26 ;  /* 0x0000001a580b7232 */ /* 0x000fe40000000800 */
[----:B------:R-:W-:Y:S01]  /*7620*/  @!P2 FFMA R6, R2, R2, RZ ;  /* 0x000000020206a223 */ /* 0x000fe200000000ff */
[----:B------:R-:W-:Y:S02]  /*7630*/  HADD2.F32 R4, -RZ, R25.H0_H0 ;  /* 0x20000019ff047230 */ /* 0x000fe40000004100 */
[----:B------:R-:W-:-:S02]  /*7640*/  HFMA2 R11, R89.H0_H0, R22, R11 ;  /* 0x00000016590b7231 */ /* 0x000fc4000000080b */
[----:B------:R-:W-:Y:S01]  /*7650*/  @!P2 FFMA R7, R3, R3, R6 ;  /* 0x000000030307a223 */ /* 0x000fe20000000006 */
[----:B------:R-:W-:Y:S02]  /*7660*/  HADD2.F32 R5, -RZ, R25.H1_H1 ;  /* 0x30000019ff057230 */ /* 0x000fe40000004100 */
[----:B------:R-:W-:Y:S02]  /*7670*/  HMUL2 R27, R88.H0_H0, R27 ;  /* 0x0000001b581b7232 */ /* 0x000fe40000000800 */
[----:B------:R-:W-:Y:S01]  /*7680*/  @!P2 FFMA R6, R4, R4, R7 ;  /* 0x000000040406a223 */ /* 0x000fe20000000007 */
[----:B-1----:R-:W-:Y:S02]  /*7690*/  HADD2.F32 R0, -RZ, R11.H0_H0 ;  /* 0x2000000bff007230 */ /* 0x002fe40000004100 */
[----:B------:R-:W-:Y:S02]  /*76a0*/  HFMA2 R27, R89.H0_H0, R23, R27 ;  /* 0x00000017591b7231 */ /* 0x000fe4000000081b */
[----:B------:R-:W-:Y:S01]  /*76b0*/  @!P2 FFMA R9, R5, R5, R6 ;  /* 0x000000050509a223 */ /* 0x000fe20000000006 */
[----:B------:R-:W-:-:S03]  /*76c0*/  HADD2.F32 R7, -RZ, R11.H1_H1 ;  /* 0x3000000bff077230 */ /* 0x000fc60000004100 */
[----:B------:R-:W-:Y:S01]  /*76d0*/  @!P2 FFMA R8, R0, R0, R9 ;  /* 0x000000000008a223 */ /* 0x000fe20000000009 */
[--C-:B------:R-:W-:Y:S02]  /*76e0*/  HADD2.F32 R6, -RZ, R27.reuse.H0_H0 ;  /* 0x2000001bff067230 */ /* 0x100fe40000004100 */
[C---:B--2---:R-:W-:Y:S02]  /*76f0*/  HMUL2 R16, R88.reuse.H0_H0, R28 ;  /* 0x0000001c58107232 */ /* 0x044fe40000000800 */
[----:B------:R-:W-:Y:S01]  /*7700*/  @!P2 FFMA R13, R7, R7, R8 ;  /* 0x00000007070da223 */ /* 0x000fe20000000008 */
[----:B------:R-:W-:Y:S02]  /*7710*/  HADD2.F32 R11, -RZ, R27.H1_H1 ;  /* 0x3000001bff0b7230 */ /* 0x000fe40000004100 */
[----:B-----5:R-:W-:Y:S02]  /*7720*/  HFMA2 R16, R89.H0_H0, R32, R16 ;  /* 0x0000002059107231 */ /* 0x020fe40000000810 */
[----:B------:R-:W-:Y:S01]  /*7730*/  @!P2 FFMA R8, R6, R6, R13 ;  /* 0x000000060608a223 */ /* 0x000fe2000000000d */
[----:B------:R-:W-:Y:S01]  /*7740*/  MOV R9, RZ ;  /* 0x000000ff00097202 */ /* 0x000fe20000000f00 */
[----:B------:R-:W-:-:S02]  /*7750*/  HMUL2 R29, R88.H0_H0, R29 ;  /* 0x0000001d581d7232 */ /* 0x000fc40000000800 */
[--C-:B------:R-:W-:Y:S02]  /*7760*/  HADD2.F32 R13, -RZ, R16.reuse.H0_H0 ;  /* 0x20000010ff0d7230 */ /* 0x100fe40000004100 */
[----:B------:R-:W-:Y:S01]  /*7770*/  @!P2 FFMA R9, R11, R11, R8 ;  /* 0x0000000b0b09a223 */ /* 0x000fe20000000008 */
[----:B------:R-:W-:Y:S01]  /*7780*/  FADD R8, RZ, R2 ;  /* 0x00000002ff087221 */ /* 0x000fe20000000000 */
[----:B------:R-:W-:Y:S02]  /*7790*/  HFMA2 R29, R89.H0_H0, R33, R29 ;  /* 0x00000021591d7231 */ /* 0x000fe4000000081d */
[----:B------:R-:W-:Y:S02]  /*77a0*/  HADD2.F32 R16, -RZ, R16.H1_H1 ;  /* 0x30000010ff107230 */ /* 0x000fe40000004100 */
[----:B------:R-:W-:Y:S01]  /*77b0*/  FADD R23, RZ, R13 ;  /* 0x0000000dff177221 */ /* 0x000fe20000000000 */
[----:B------:R-:W-:Y:S01]  /*77c0*/  FADD R25, R3, R8 ;  /* 0x0000000803197221 */ /* 0x000fe20000000000 */
[----:B------:R-:W-:Y:S01]  /*77d0*/  @!P2 FFMA R21, R13, R13, RZ ;  /* 0x0000000d0d15a223 */ /* 0x000fe200000000ff */
[----:B------:R-:W-:-:S02]  /*77e0*/  HMUL2 R17, R88.H0_H0, R30 ;  /* 0x0000001e58117232 */ /* 0x000fc40000000800 */
[----:B------:R-:W-:Y:S02]  /*77f0*/  HADD2.F32 R15, -RZ, R29.H0_H0 ;  /* 0x2000001dff0f7230 */ /* 0x000fe40000004100 */
[----:B------:R-:W-:Y:S01]  /*7800*/  FADD R10, R4, R25 ;  /* 0x00000019040a7221 */ /* 0x000fe20000000000 */
[C---:B------:R-:W-:Y:S01]  /*7810*/  FADD R12, R16.reuse, R23 ;  /* 0x00000017100c7221 */ /* 0x040fe20000000000 */
[----:B------:R-:W-:Y:S01]  /*7820*/  @!P2 FFMA R8, R16, R16, R21 ;  /* 0x000000101008a223 */ /* 0x000fe20000000015 */
[----:B------:R-:W-:Y:S02]  /*7830*/  HFMA2 R17, R89.H0_H0, R34, R17 ;  /* 0x0000002259117231 */ /* 0x000fe40000000811 */
[----:B------:R-:W-:Y:S02]  /*7840*/  HADD2.F32 R20, -RZ, R29.H1_H1 ;  /* 0x3000001dff147230 */ /* 0x000fe40000004100 */
[----:B------:R-:W-:Y:S01]  /*7850*/  FADD R25, R5, R10 ;  /* 0x0000000a05197221 */ /* 0x000fe20000000000 */
[C---:B------:R-:W-:Y:S01]  /*7860*/  FADD R27, R15.reuse, R12 ;  /* 0x0000000c0f1b7221 */ /* 0x040fe20000000000 */
[----:B------:R-:W-:Y:S01]  /*7870*/  @!P2 FFMA R23, R15, R15, R8 ;  /* 0x0000000f0f17a223 */ /* 0x000fe20000000008 */
        /* <DEDUP_REMOVED lines=10> */
[----:B------:R-:W-:-:S02]  /*7920*/  HADD2.F32 R17, -RZ, R31.H0_H0 ;  /* 0x2000001fff117230 */ /* 0x000fc40000004100 */
[----:B------:R-:W-:Y:S01]  /*7930*/  FADD R10, R6, R25 ;  /* 0x00000019060a7221 */ /* 0x000fe20000000000 */
[C---:B------:R-:W-:Y:S01]  /*7940*/  FADD R12, R22.reuse, R27 ;  /* 0x0000001b160c7221 */ /* 0x040fe20000000000 */
[----:B------:R-:W-:Y:S01]  /*7950*/  @!P2 FFMA R8, R22, R22, R23 ;  /* 0x000000161608a223 */ /* 0x000fe20000000017 */
[----:B------:R-:W-:Y:S02]  /*7960*/  HADD2.F32 R24, -RZ, R31.H1_H1 ;  /* 0x3000001fff187230 */ /* 0x000fe40000004100 */
[----:B------:R-:W-:Y:S01]  /*7970*/  FADD R25, R11, R10 ;  /* 0x0000000a0b197221 */ /* 0x000fe20000000000 */
[C---:B------:R-:W-:Y:S01]  /*7980*/  FADD R27, R17.reuse, R12 ;  /* 0x0000000c111b7221 */ /* 0x040fe20000000000 */
[----:B------:R-:W-:Y:S01]  /*7990*/  @!P2 FFMA R29, R17, R17, R8 ;  /* 0x00000011111da223 */ /* 0x000fe20000000008 */
[-C--:B------:R-:W-:Y:S01]  /*79a0*/  FMUL R14, R9, R90.reuse ;  /* 0x0000005a090e7220 */ /* 0x080fe20000400000 */
[----:B------:R-:W-:Y:S01]  /*79b0*/  FMUL R25, R25, R90 ;  /* 0x0000005a19197220 */ /* 0x000fe20000400000 */
[----:B------:R-:W-:Y:S01]  /*79c0*/  MOV R23, RZ ;  /* 0x000000ff00177202 */ /* 0x000fe20000000f00 */
[C---:B------:R-:W-:Y:S01]  /*79d0*/  FADD R27, R24.reuse, R27 ;  /* 0x0000001b181b7221 */ /* 0x040fe20000000000 */
[----:B------:R-:W-:Y:S01]  /*79e0*/  @!P2 FFMA R23, R24, R24, R29 ;  /* 0x000000181817a223 */ /* 0x000fe2000000001d */
[----:B------:R-:W1:Y:S02]  /*79f0*/  SHFL.BFLY PT, R9, R14, 0x8, 0x1f ;  /* 0x0d001f000e097f89 */ /* 0x000e6400000e0000 */
[-C--:B------:R-:W-:Y:S01]  /*7a00*/  FMUL R10, R27, R90.reuse ;  /* 0x0000005a1b0a7220 */ /* 0x080fe20000400000 */
[----:B------:R-:W-:Y:S01]  /*7a10*/  FMUL R90, R23, R90 ;  /* 0x0000005a175a7220 */ /* 0x000fe20000400000 */
        /* <DEDUP_REMOVED lines=27> */
[-C--:B------:R-:W-:Y:S02]  /*7bd0*/  ISETP.LT.AND P1, PT, R37, R92.reuse, !P3 ;  /* 0x0000005c2500720c */ /* 0x080fe40005f21270 */
[-C--:B------:R-:W-:Y:S02]  /*7be0*/  ISETP.LT.AND P3, PT, R41, R92.reuse, !P3 ;  /* 0x0000005c2900720c */ /* 0x080fe40005f61270 */
[----:B------:R-:W-:Y:S01]  /*7bf0*/  ISETP.LT.AND P0, PT, R37, R92, P6 ;  /* 0x0000005c2500720c */ /* 0x000fe20003701270 */
[----:B-1----:R-:W-:Y:S01]  /*7c00*/  FADD R27, R23, R12 ;  /* 0x0000000c171b7221 */ /* 0x002fe20000000000 */
[----:B--2---:R-:W-:Y:S01]  /*7c10*/  FADD R14, R25, R14 ;  /* 0x0000000e190e7221 */ /* 0x004fe20000000000 */
[----:B------:R-:W-:-:S02]  /*7c20*/  IMAD R37, R92, UR7, R37 ;  /* 0x000000075c257c24 */ /* 0x000fc4000f8e0225 */
[----:B---3--:R-:W-:Y:S02]  /*7c30*/  FADD R29, R10, R29 ;  /* 0x0000001d0a1d7221 */ /* 0x008fe40000000000 */
[----:B------:R-:W-:Y:S01]  /*7c40*/  F2FP.F16.F32.PACK_AB R12, R14, R27 ;  /* 0x0000001b0e0c723e */ /* 0x000fe200000000ff */
[----:B----4-:R-:W-:Y:S01]  /*7c50*/  FADD R14, R9, R8 ;  /* 0x00000008090e7221 */ /* 0x010fe20000000000 */
[----:B------:R-:W-:Y:S01]  /*7c60*/  IMAD R23, R92, UR7, R41 ;  /* 0x000000075c177c24 */ /* 0x000fe2000f8e0229 */
[----:B------:R-:W-:Y:S01]  /*7c70*/  F2FP.F16.F32.PACK_AB R8, R3, R2 ;  /* 0x000000020308723e */ /* 0x000fe200000000ff */
[----:B------:R-:W-:Y:S01]  /*7c80*/  IMAD.WIDE R30, R37, 0x2, R96 ;  /* 0x00000002251e7825 */ /* 0x000fe200078e0260 */
[----:B------:R-:W-:Y:S02]  /*7c90*/  F2FP.F16.F32.PACK_AB R10, R7, R0 ;  /* 0x00000000070a723e */ /* 0x000fe400000000ff */
[----:B------:R-:W-:Y:S01]  /*7ca0*/  F2FP.F16.F32.PACK_AB R14, R29, R14 ;  /* 0x0000000e1d0e723e */ /* 0x000fe200000000ff */
[----:B------:R-:W-:Y:S01]  /*7cb0*/  IMAD.WIDE R26, R37, 0x2, R94 ;  /* 0x00000002251a7825 */ /* 0x000fe200078e025e */
[----:B------:R-:W-:-:S02]  /*7cc0*/  IADD3 R2, P2, R38, UR4, RZ ;  /* 0x0000000426027c10 */ /* 0x000fc4000ff5e0ff */
[----:B------:R-:W-:Y:S01]  /*7cd0*/  PRMT R0, R12, 0x7632, R0 ;  /* 0x000076320c007816 */ /* 0x000fe20000000000 */
[----:B------:R-:W-:Y:S01]  /*7ce0*/  IMAD.WIDE R96, R23, 0x2, R96 ;  /* 0x0000000217607825 */ /* 0x000fe200078e0260 */
[----:B------:R-:W-:Y:S02]  /*7cf0*/  ISETP.LT.AND P6, PT, R41, R92, P6 ;  /* 0x0000005c2900720c */ /* 0x000fe400037c1270 */
[----:B------:R-:W-:Y:S01]  /*7d00*/  PRMT R47, R14, 0x7632, R47 ;  /* 0x000076320e2f7816 */ /* 0x000fe2000000002f */
[----:B------:R-:W-:Y:S01]  /*7d10*/  IMAD.WIDE R94, R23, 0x2, R94 ;  /* 0x00000002175e7825 */ /* 0x000fe200078e025e */
[----:B------:R-:W-:Y:S01]  /*7d20*/  F2FP.F16.F32.PACK_AB R9, R5, R4 ;  /* 0x000000040509723e */ /* 0x000fe200000000ff */
[----:B------:R1:W-:Y:S01]  /*7d30*/  @P1 STG.E.U16 desc[UR16][R30.64], R12 ;  /* 0x0000000c1e001986 */ /* 0x0003e2000c101510 */
[----:B------:R-:W-:Y:S02]  /*7d40*/  IADD3.X R3, R39, UR5, RZ, P2, !PT ;  /* 0x0000000527037c10 */ /* 0x000fe400097fe4ff */
[----:B------:R-:W-:Y:S01]  /*7d50*/  F2FP.F16.F32.PACK_AB R11, R11, R6 ;  /* 0x000000060b0b723e */ /* 0x000fe200000000ff */
[----:B------:R1:W-:Y:S04]  /*7d60*/  @P1 STG.E.U16 desc[UR16][R26.64], R0 ;  /* 0x000000001a001986 */ /* 0x0003e8000c101510 */
[----:B------:R1:W-:Y:S04]  /*7d70*/  @P3 STG.E.U16 desc[UR16][R96.64], R14 ;  /* 0x0000000e60003986 */ /* 0x0003e8000c101510 */
[----:B------:R1:W-:Y:S04]  /*7d80*/  @P3 STG.E.U16 desc[UR16][R94.64], R47 ;  /* 0x0000002f5e003986 */ /* 0x0003e8000c101510 */
[----:B------:R1:W-:Y:S01]  /*7d90*/  @P0 STG.E.128 desc[UR16][R2.64], R8 ;  /* 0x0000000802000986 */ /* 0x0003e2000c101d10 */
[----:B------:R-:W-:-:S04]  /*7da0*/  IADD3 R18, P0, R18, UR4, RZ ;  /* 0x0000000412127c10 */ /* 0x000fc8000ff1e0ff */
[----:B------:R-:W-:Y:S02]  /*7db0*/  IADD3.X R19, R19, UR5, RZ, P0, !PT ;  /* 0x0000000513137c10 */ /* 0x000fe400087fe4ff */
[----:B------:R-:W-:Y:S02]  /*7dc0*/  F2FP.F16.F32.PACK_AB R4, R16, R13 ;  /* 0x0000000d1004723e */ /* 0x000fe400000000ff */
[----:B------:R-:W-:Y:S02]  /*7dd0*/  F2FP.F16.F32.PACK_AB R5, R20, R15 ;  /* 0x0000000f1405723e */ /* 0x000fe400000000ff */
[----:B------:R-:W-:Y:S02]  /*7de0*/  F2FP.F16.F32.PACK_AB R6, R22, R21 ;  /* 0x000000151606723e */ /* 0x000fe400000000ff */
[----:B------:R-:W-:Y:S01]  /*7df0*/  F2FP.F16.F32.PACK_AB R7, R24, R17 ;  /* 0x000000111807723e */ /* 0x000fe200000000ff */
[----:B------:R-:W-:Y:S06]  /*7e00*/  @!P6 EXIT ;  /* 0x000000000000e94d */ /* 0x000fec0003800000 */
[----:B------:R-:W-:Y:S01]  /*7e10*/  STG.E.128 desc[UR16][R18.64], R4 ;  /* 0x0000000412007986 */ /* 0x000fe2000c101d10 */
[----:B------:R-:W-:Y:S05]  /*7e20*/  EXIT ;  /* 0x000000000000794d */ /* 0x000fea0003800000 */
        .weak           $__internal_2_$__cuda_sm20_rcp_rn_f32_slowpath
        .type           $__internal_2_$__cuda_sm20_rcp_rn_f32_slowpath,@function
        .size           $__internal_2_$__cuda_sm20_rcp_rn_f32_slowpath,(.L_x_102 - $__internal_2_$__cuda_sm20_rcp_rn_f32_slowpath)
$__internal_2_$__cuda_sm20_rcp_rn_f32_slowpath:
[----:B------:R-:W-:Y:S02]  /*7e30*/  IMAD.SHL.U32 R52, R64, 0x2, RZ ;  /* 0x0000000240347824 */ /* 0x000fe400078e00ff */
[----:B------:R-:W-:-:S03]  /*7e40*/  IMAD.MOV.U32 R74, RZ, RZ, R64 ;  /* 0x000000ffff4a7224 */ /* 0x000fc600078e0040 */
[----:B------:R-:W-:-:S04]  /*7e50*/  SHF.R.U32.HI R52, RZ, 0x18, R52 ;  /* 0x00000018ff347819 */ /* 0x000fc80000011634 */
[----:B------:R-:W-:-:S13]  /*7e60*/  ISETP.NE.U32.AND P1, PT, R52, RZ, PT ;  /* 0x000000ff3400720c */ /* 0x000fda0003f25070 */
[----:B------:R-:W-:Y:S05]  /*7e70*/  @P1 BRA `(.L_x_68) ;  /* 0x00000000002c1947 */ /* 0x000fea0003800000 */
[----:B------:R-:W-:-:S04]  /*7e80*/  SHF.L.U32 R52, R74, 0x1, RZ ;  /* 0x000000014a347819 */ /* 0x000fc800000006ff */
[----:B------:R-:W-:-:S13]  /*7e90*/  ISETP.NE.AND P1, PT, R52, RZ, PT ;  /* 0x000000ff3400720c */ /* 0x000fda0003f25270 */
[----:B------:R3:W4:Y:S01]  /*7ea0*/  @!P1 MUFU.RCP R85, R74 ;  /* 0x0000004a00559308 */ /* 0x0007220000001000 */
[----:B------:R-:W-:Y:S05]  /*7eb0*/  @!P1 BRA `(.L_x_69) ;  /* 0x0000000000a49947 */ /* 0x000fea0003800000 */
[----:B---3--:R-:W-:-:S04]  /*7ec0*/  FFMA R74, R74, 1.84467440737095516160e+19, RZ ;  /* 0x5f8000004a4a7823 */ /* 0x008fc800000000ff */
[----:B----4-:R-:W1:Y:S02]  /*7ed0*/  MUFU.RCP R85, R74 ;  /* 0x0000004a00557308 */ /* 0x010e640000001000 */
[----:B-1----:R-:W-:-:S04]  /*7ee0*/  FFMA R52, R74, R85, -1 ;  /* 0xbf8000004a347423 */ /* 0x002fc80000000055 */
[----:B------:R-:W-:-:S04]  /*7ef0*/  FADD.FTZ R52, -R52, -RZ ;  /* 0x800000ff34347221 */ /* 0x000fc80000010100 */
[----:B------:R-:W-:-:S04]  /*7f00*/  FFMA R52, R85, R52, R85 ;  /* 0x0000003455347223 */ /* 0x000fc80000000055 */
[----:B------:R-:W-:Y:S01]  /*7f10*/  FFMA R85, R52, 1.84467440737095516160e+19, RZ ;  /* 0x5f80000034557823 */ /* 0x000fe200000000ff */
[----:B------:R-:W-:Y:S05]  /*7f20*/  BRA `(.L_x_69) ;  /* 0x0000000000887947 */ /* 0x000fea0003800000 */
.L_x_68:
[----:B------:R-:W-:-:S04]  /*7f30*/  IADD3 R91, R52, -0xfd, RZ ;  /* 0xffffff03345b7810 */ /* 0x000fc80007ffe0ff */
[----:B------:R-:W-:-:S13]  /*7f40*/  ISETP.GT.U32.AND P1, PT, R91, 0x1, PT ;  /* 0x000000015b00780c */ /* 0x000fda0003f24070 */
[----:B------:R-:W-:Y:S05]  /*7f50*/  @P1 BRA `(.L_x_70) ;  /* 0x0000000000781947 */ /* 0x000fea0003800000 */
[----:B------:R-:W-:Y:S01]  /*7f60*/  LOP3.LUT R80, R74, 0x7fffff, RZ, 0xc0, !PT ;  /* 0x007fffff4a507812 */ /* 0x000fe200078ec0ff */
[----:B------:R-:W-:-:S03]  /*7f70*/  IMAD.MOV.U32 R62, RZ, RZ, 0x3 ;  /* 0x00000003ff3e7424 */ /* 0x000fc600078e00ff */
[----:B------:R-:W-:Y:S02]  /*7f80*/  LOP3.LUT R80, R80, 0x3f800000, RZ, 0xfc, !PT ;  /* 0x3f80000050507812 */ /* 0x000fe400078efcff */
[----:B------:R-:W-:Y:S02]  /*7f90*/  SHF.L.U32 R62, R62, R91, RZ ;  /* 0x0000005b3e3e7219 */ /* 0x000fe400000006ff */
[----:B------:R-:W1:Y:S02]  /*7fa0*/  MUFU.RCP R93, R80 ;  /* 0x00000050005d7308 */ /* 0x000e640000001000 */
[----:B-1----:R-:W-:-:S04]  /*7fb0*/  FFMA R64, R80, R93, -1 ;  /* 0xbf80000050407423 */ /* 0x002fc8000000005d */
[----:B------:R-:W-:-:S04]  /*7fc0*/  FADD.FTZ R64, -R64, -RZ ;  /* 0x800000ff40407221 */ /* 0x000fc80000010100 */
[CCC-:B------:R-:W-:Y:S01]  /*7fd0*/  FFMA.RM R85, R93.reuse, R64.reuse, R93.reuse ;  /* 0x000000405d557223 */ /* 0x1c0fe2000000405d */
[----:B------:R-:W-:-:S04]  /*7fe0*/  FFMA.RP R64, R93, R64, R93 ;  /* 0x000000405d407223 */ /* 0x000fc8000000805d */
[C---:B------:R-:W-:Y:S02]  /*7ff0*/  LOP3.LUT R72, R85.reuse, 0x7fffff, RZ, 0xc0, !PT ;  /* 0x007fffff55487812 */ /* 0x040fe400078ec0ff */
[----:B------:R-:W-:Y:S01]  /*8000*/  FSETP.NEU.FTZ.AND P1, PT, R85, R64, PT ;  /* 0x000000405500720b */ /* 0x000fe20003f3d000 */
[----:B------:R-:W-:Y:S01]  /*8010*/  VIADD R85, R52, 0xffffff04 ;  /* 0xffffff0434557836 */ /* 0x000fe20000000000 */
[----:B------:R-:W-:Y:S02]  /*8020*/  LOP3.LUT R72, R72, 0x800000, RZ, 0xfc, !PT ;  /* 0x0080000048487812 */ /* 0x000fe400078efcff */
[----:B------:R-:W-:Y:S02]  /*8030*/  SEL R64, RZ, 0xffffffff, !P1 ;  /* 0xffffffffff407807 */ /* 0x000fe40004800000 */
[----:B------:R-:W-:Y:S02]  /*8040*/  LOP3.LUT R62, R62, R72, RZ, 0xc0, !PT ;  /* 0x000000483e3e7212 */ /* 0x000fe400078ec0ff */
[----:B------:R-:W-:Y:S01]  /*8050*/  SHF.R.U32.HI R85, RZ, R85, R72 ;  /* 0x00000055ff557219 */ /* 0x000fe20000011648 */
[----:B------:R-:W-:Y:S01]  /*8060*/  IMAD.MOV R64, RZ, RZ, -R64 ;  /* 0x000000ffff407224 */ /* 0x000fe200078e0a40 */
[----:B------:R-:W-:-:S04]  /*8070*/  SHF.R.U32.HI R62, RZ, R91, R62 ;  /* 0x0000005bff3e7219 */ /* 0x000fc8000001163e */
[----:B------:R-:W-:Y:S02]  /*8080*/  LOP3.LUT P2, RZ, R64, R91, R72, 0xf8, !PT ;  /* 0x0000005b40ff7212 */ /* 0x000fe4000784f848 */
[C---:B------:R-:W-:Y:S02]  /*8090*/  LOP3.LUT P3, RZ, R62.reuse, 0x1, RZ, 0xc0, !PT ;  /* 0x000000013eff7812 */ /* 0x040fe4000786c0ff */
[----:B------:R-:W-:-:S04]  /*80a0*/  LOP3.LUT P1, RZ, R62, 0x2, RZ, 0xc0, !PT ;  /* 0x000000023eff7812 */ /* 0x000fc8000782c0ff */
[----:B------:R-:W-:-:S04]  /*80b0*/  PLOP3.LUT P1, PT, P3, P2, P1, 0xe0, 0x0 ;  /* 0x000000000000781c */ /* 0x000fc80001f25c10 */
[----:B------:R-:W-:Y:S02]  /*80c0*/  SEL R62, RZ, 0x1, !P1 ;  /* 0x00000001ff3e7807 */ /* 0x000fe40004800000 */
[----:B------:R-:W-:-:S03]  /*80d0*/  LOP3.LUT P1, RZ, R74, 0x7fffff, RZ, 0xc0, !PT ;  /* 0x007fffff4aff7812 */ /* 0x000fc6000782c0ff */
[----:B------:R-:W-:-:S05]  /*80e0*/  IMAD.MOV R62, RZ, RZ, -R62 ;  /* 0x000000ffff3e7224 */ /* 0x000fca00078e0a3e */
[----:B------:R-:W-:-:S13]  /*80f0*/  ISETP.GE.AND P2, PT, R62, RZ, PT ;  /* 0x000000ff3e00720c */ /* 0x000fda0003f46270 */
[----:B------:R-:W-:-:S04]  /*8100*/  @!P2 VIADD R85, R85, 0x1 ;  /* 0x000000015555a836 */ /* 0x000fc80000000000 */
[----:B------:R-:W-:-:S05]  /*8110*/  @!P1 IMAD.SHL.U32 R85, R85, 0x2, RZ ;  /* 0x0000000255559824 */ /* 0x000fca00078e00ff */
[----:B------:R-:W-:Y:S01]  /*8120*/  LOP3.LUT R85, R85, 0x80000000, R74, 0xf8, !PT ;  /* 0x8000000055557812 */ /* 0x000fe200078ef84a */
[----:B------:R-:W-:Y:S06]  /*8130*/  BRA `(.L_x_69) ;  /* 0x0000000000047947 */ /* 0x000fec0003800000 */
.L_x_70:
[----:B------:R1:W2:Y:S02]  /*8140*/  MUFU.RCP R85, R74 ;  /* 0x0000004a00557308 */ /* 0x0002a40000001000 */
.L_x_69:
[----:B------:R-:W-:Y:S02]  /*8150*/  MOV R90, R50 ;  /* 0x00000032005a7202 */ /* 0x000fe40000000f00 */
[----:B------:R-:W-:-:S04]  /*8160*/  MOV R91, 0x0 ;  /* 0x00000000005b7802 */ /* 0x000fc80000000f00 */
[----:B-1234-:R-:W-:Y:S05]  /*8170*/  RET.REL.NODEC R90 `(_ZN7cutlass6KernelINS_4gemm6kernel23GemmWithEpilogueVisitorINS1_11threadblock13MmaMultistageINS1_9GemmShapeILi128ELi128ELi32EEENS_9transform11threadblock28PredicatedTileAccessIteratorINS_11MatrixShapeILi128ELi32EEENS_6half_tENS_6layout8RowMajorELi1ENS8_29PitchLinearWarpRakedThreadMapINS_16PitchLinearShapeILi32ELi128EEELi128ENSH_ILi4ELi8EEELi8EEENS_5ArrayISD_Li8ELb0EEELb0ENSE_9NoPermuteEEENS9_25RegularTileAccessIteratorISC_SD_NSE_37RowMajorTensorOpMultiplicandCrosswiseILi16ELi32EEELi0ESK_Li16EEELNS_4arch14CacheOperation4KindE1ENSA_INSB_ILi32ELi128EEESD_NSE_11ColumnMajorELi0ESK_SM_Lb0ESN_EENSP_ISW_SD_NSE_40ColumnMajorTensorOpMultiplicandCrosswiseILi16ELi32EEELi1ESK_Li16EEELSV_1ESD_SF_NS4_9MmaPolicyINS1_4warp11MmaTensorOpINS6_ILi64ELi64ELi32EEESD_SR_SD_S10_SD_SF_NS13_17MmaTensorOpPolicyINST_3MmaINS6_ILi16ELi8ELi16EEELi32ESD_SF_SD_SX_SD_SF_NST_13OpMultiplyAddEEENSB_ILi1ELi1EEEEELi1ELb0EbEENSB_ILi0ELi0EEES1E_Li1EEELi3ELNS1_23SharedMemoryClearOptionE0EbEENS_8epilogue11threadblock19EpilogueWithVisitorINS_6kernel24EpilogueVisitorLayerNormIS7_Li128ENS1J_22PredicatedTileIteratorINS1J_26OutputTileOptimalThreadMapINS1J_15OutputTileShapeILi128ELi8ELi2ELi1ELi1EEENS1P_ILi1ELi8ELi1ELi1ELi8EEELi128ELi8ELi16EEESD_Lb0ESN_Lb0EEENSL_ISD_Li128ELb0EEESD_SD_SD_fNS1I_6thread17LinearCombinationISD_Li8ESD_SD_LNS1V_9ScaleType4KindE0ELNS_15FloatRoundStyleE2ESD_EELb0EEES7_S1D_Li1ENS1I_4warp24FragmentIteratorTensorOpIS15_S18_SD_NSL_ISD_Li4ELb0EEESF_EENS22_20TileIteratorTensorOpIS15_S18_SD_SF_EENS1J_18SharedLoadIteratorINS1S_18CompactedThreadMapESD_Li16EEENSB_ILi0ELi16EEELi1ELi1EEENS4_30GemmIdentityThreadblockSwizzleILi1EEEEEEEvNT_6ParamsE) ;  /* 0xffffff7c5aa07950 */ /* 0x01efea0003c3ffff */
.L_x_71:
        /* <DEDUP_REMOVED lines=16> */
.L_x_102:


//--------------------- .text._ZN7cutlass7Kernel2INS_4gemm6kernel27GemmLayernormMainloopFusionINS1_11threadblock36MmaLayernormMainloopFusionMultistageINS1_9GemmShapeILi128ELi128ELi32EEENS_9transform11threadblock28PredicatedTileAccessIteratorINS_11MatrixShapeILi128ELi32EEENS_6half_tENS_6layout8RowMajorELi1ENS8_29PitchLinearWarpRakedThreadMapINS_16PitchLinearShapeILi32ELi128EEELi128ENSH_ILi4ELi8EEELi8EEENS_5ArrayISD_Li8ELb0EEELb0ENSE_9NoPermuteEEENS9_25RegularTileAccessIteratorISC_SD_NSE_37RowMajorTensorOpMultiplicandCrosswiseILi16ELi32EEELi0ESK_Li16EEELNS_4arch14CacheOperation4KindE1ENSA_INSB_ILi32ELi128EEESD_SF_Li0ENSG_INSH_ILi128ELi32EEELi128ENSH_ILi8ELi4EEELi8EEESM_Lb0ESN_EENSP_ISW_SD_NSE_37RowMajorTensorOpMultiplicandCongruousILi16ELi64EEELi0ESZ_Li16EEELSV_1ENS9_33PredicatedScaleBiasVectorIteratorINSB_ILi1ELi64EEESD_SF_EENS9_39PredicatedScaleBiasVectorAccessIteratorINSB_ILi1ELi32EEESD_SF_EENS9_36RegularScaleBiasVectorAccessIteratorIS18_SD_SF_EELSV_1ESD_SF_NS4_9MmaPolicyINS1_4warp11MmaTensorOpINS6_ILi64ELi64ELi32EEESD_SR_SD_S12_SD_SF_NS1D_17MmaTensorOpPolicyINST_3MmaINS6_ILi16ELi8ELi16EEELi32ESD_SF_SD_NSE_11ColumnMajorESD_SF_NST_13OpMultiplyAddEEENSB_ILi1ELi1EEEEELi1ELb0EbEENSB_ILi0ELi0EEES1P_Li1EEENS1D_21ScaleBiasTileIteratorINSB_ILi64ELi32EEESD_SF_NSB_ILi16ELi16EEENS1D_35MmaTensorOpMultiplicandTileIteratorINSH_ILi32ELi64EEELNS1_7OperandE0ESD_NSE_29TensorOpMultiplicandCrosswiseILi16ELi32EEENSH_ILi16ELi16EEELi1ELi32ELi1EE6PolicyELi32ELi1EEELi4ELNS1_23SharedMemoryClearOptionE0EbEENS_8epilogue11threadblock8EpilogueIS7_S1O_Li1ENS26_22PredicatedTileIteratorINS26_26OutputTileOptimalThreadMapINS26_15OutputTileShapeILi128ELi8ELi2ELi1ELi1EEENS2A_ILi1ELi8ELi1ELi1ELi8EEELi128ELi8ELi16EEESD_Lb0ESN_Lb0EEENS25_4warp24FragmentIteratorTensorOpIS1F_S1I_SD_NSL_ISD_Li4ELb0EEESF_EENS2F_20TileIteratorTensorOpIS1F_S1I_SD_SF_EENS26_18SharedLoadIteratorINS2D_18CompactedThreadMapESD_Li16EEENS25_6thread17LinearCombinationISD_Li8ESD_SD_LNS2O_9ScaleType4KindE0ELNS_15FloatRoundStyleE2ESD_EENSB_ILi0ELi16EEELi1ELi1EEENS4_30GemmIdentityThreadblockSwizzleILi1EEEEEEEvNT_6ParamsE --------------------------
	.section	.text._ZN7cutlass7Kernel2INS_4gemm6kernel27GemmLayernormMainloopFusionINS1_11threadblock36MmaLayernormMainloopFusionMultistageINS1_9GemmShapeILi128ELi128ELi32EEENS_9transform11threadblock28PredicatedTileAccessIteratorINS_11MatrixShapeILi128ELi32EEENS_6half_tENS_6layout8RowMajorELi1ENS8_29PitchLinearWarpRakedThreadMapINS_16PitchLinearShapeILi32ELi128EEELi128ENSH_ILi4ELi8EEELi8EEENS_5ArrayISD_Li8ELb0EEELb0ENSE_9NoPermuteEEENS9_25RegularTileAccessIteratorISC_SD_NSE_37RowMajorTensorOpMultiplicandCrosswiseILi16ELi32EEELi0ESK_Li16EEELNS_4arch14CacheOperation4KindE1ENSA_INSB_ILi32ELi128EEESD_SF_Li0ENSG_INSH_ILi128ELi32EEELi128ENSH_ILi8ELi4EEELi8EEESM_Lb0ESN_EENSP_ISW_SD_NSE_37RowMajorTensorOpMultiplicandCongruousILi16ELi64EEELi0ESZ_Li16EEELSV_1ENS9_33PredicatedScaleBiasVectorIteratorINSB_ILi1ELi64EEESD_SF_EENS9_39PredicatedScaleBiasVectorAccessIteratorINSB_ILi1ELi32EEESD_SF_EENS9_36RegularScaleBiasVectorAccessIteratorIS18_SD_SF_EELSV_1ESD_SF_NS4_9MmaPolicyINS1_4warp11MmaTensorOpINS6_ILi64ELi64ELi32EEESD_SR_SD_S12_SD_SF_NS1D_17MmaTensorOpPolicyINST_3MmaINS6_ILi16ELi8ELi16EEELi32ESD_SF_SD_NSE_11ColumnMajorESD_SF_NST_13OpMultiplyAddEEENSB_ILi1ELi1EEEEELi1ELb0EbEENSB_ILi0ELi0EEES1P_Li1EEENS1D_21ScaleBiasTileIteratorINSB_ILi64ELi32EEESD_SF_NSB_ILi16ELi16EEENS1D_35MmaTensorOpMultiplicandTileIteratorINSH_ILi32ELi64EEELNS1_7OperandE0ESD_NSE_29TensorOpMultiplicandCrosswiseILi16ELi32EEENSH_ILi16ELi16EEELi1ELi32ELi1EE6PolicyELi32ELi1EEELi4ELNS1_23SharedMemoryClearOptionE0EbEENS_8epilogue11threadblock8EpilogueIS7_S1O_Li1ENS26_22PredicatedTileIteratorINS26_26OutputTileOptimalThreadMapINS26_15OutputTileShapeILi128ELi8ELi2ELi1ELi1EEENS2A_ILi1ELi8ELi1ELi1ELi8EEELi128ELi8ELi16EEESD_Lb0ESN_Lb0EEENS25_4warp24FragmentIteratorTensorOpIS1F_S1I_SD_NSL_ISD_Li4ELb0EEESF_EENS2F_20TileIteratorTensorOpIS1F_S1I_SD_SF_EENS26_18SharedLoadIteratorINS2D_18CompactedThreadMapESD_Li16EEENS25_6thread17LinearCombinationISD_Li8ESD_SD_LNS2O_9ScaleType4KindE0ELNS_15FloatRoundStyleE2ESD_EENSB_ILi0ELi16EEELi1ELi1EEENS4_30GemmIdentityThreadblockSwizzleILi1EEEEEEEvNT_6ParamsE,"ax",@progbits
	.align	128
.text._ZN7cutlass7Kernel2INS_4gemm6kernel27GemmLayernormMainloopFusionINS1_11threadblock36MmaLayernormMainloopFusionMultistageINS1_9GemmShapeILi128ELi128ELi32EEENS_9transform11threadblock28PredicatedTileAccessIteratorINS_11MatrixShapeILi128ELi32EEENS_6half_tENS_6layout8RowMajorELi1ENS8_29PitchLinearWarpRakedThreadMapINS_16PitchLinearShapeILi32ELi128EEELi128ENSH_ILi4ELi8EEELi8EEENS_5ArrayISD_Li8ELb0EEELb0ENSE_9NoPermuteEEENS9_25RegularTileAccessIteratorISC_SD_NSE_37RowMajorTensorOpMultiplicandCrosswiseILi16ELi32EEELi0ESK_Li16EEELNS_4arch14CacheOperation4KindE1ENSA_INSB_ILi32ELi128EEESD_SF_Li0ENSG_INSH_ILi128ELi32EEELi128ENSH_ILi8ELi4EEELi8EEESM_Lb0ESN_EENSP_ISW_SD_NSE_37RowMajorTensorOpMultiplicandCongruousILi16ELi64EEELi0ESZ_Li16EEELSV_1ENS9_33PredicatedScaleBiasVectorIteratorINSB_ILi1ELi64EEESD_SF_EENS9_39PredicatedScaleBiasVectorAccessIteratorINSB_ILi1ELi32EEESD_SF_EENS9_36RegularScaleBiasVectorAccessIteratorIS18_SD_SF_EELSV_1ESD_SF_NS4_9MmaPolicyINS1_4warp11MmaTensorOpINS6_ILi64ELi64ELi32EEESD_SR_SD_S12_SD_SF_NS1D_17MmaTensorOpPolicyINST_3MmaINS6_ILi16ELi8ELi16EEELi32ESD_SF_SD_NSE_11ColumnMajorESD_SF_NST_13OpMultiplyAddEEENSB_ILi1ELi1EEEEELi1ELb0EbEENSB_ILi0ELi0EEES1P_Li1EEENS1D_21ScaleBiasTileIteratorINSB_ILi64ELi32EEESD_SF_NSB_ILi16ELi16EEENS1D_35MmaTensorOpMultiplicandTileIteratorINSH_ILi32ELi64EEELNS1_7OperandE0ESD_NSE_29TensorOpMultiplicandCrosswiseILi16ELi32EEENSH_ILi16ELi16EEELi1ELi32ELi1EE6PolicyELi32ELi1EEELi4ELNS1_23SharedMemoryClearOptionE0EbEENS_8epilogue11threadblock8EpilogueIS7_S1O_Li1ENS26_22PredicatedTileIteratorINS26_26OutputTileOptimalThreadMapINS26_15OutputTileShapeILi128ELi8ELi2ELi1ELi1EEENS2A_ILi1ELi8ELi1ELi1ELi8EEELi128ELi8ELi16EEESD_Lb0ESN_Lb0EEENS25_4warp24FragmentIteratorTensorOpIS1F_S1I_SD_NSL_ISD_Li4ELb0EEESF_EENS2F_20TileIteratorTensorOpIS1F_S1I_SD_SF_EENS26_18SharedLoadIteratorINS2D_18CompactedThreadMapESD_Li16EEENS25_6thread17LinearCombinationISD_Li8ESD_SD_LNS2O_9ScaleType4KindE0ELNS_15FloatRoundStyleE2ESD_EENSB_ILi0ELi16EEELi1ELi1EEENS4_30GemmIdentityThreadblockSwizzleILi1EEEEEEEvNT_6ParamsE:
        .type           _ZN7cutlass7Kernel2INS_4gemm6kernel27GemmLayernormMainloopFusionINS1_11threadblock36MmaLayernormMainloopFusionMultistageINS1_9GemmShapeILi128ELi128ELi32EEENS_9transform11threadblock28PredicatedTileAccessIteratorINS_11MatrixShapeILi128ELi32EEENS_6half_tENS_6layout8RowMajorELi1ENS8_29PitchLinearWarpRakedThreadMapINS_16PitchLinearShapeILi32ELi128EEELi128ENSH_ILi4ELi8EEELi8EEENS_5ArrayISD_Li8ELb0EEELb0ENSE_9NoPermuteEEENS9_25RegularTileAccessIteratorISC_SD_NSE_37RowMajorTensorOpMultiplicandCrosswiseILi16ELi32EEELi0ESK_Li16EEELNS_4arch14CacheOperation4KindE1ENSA_INSB_ILi32ELi128EEESD_SF_Li0ENSG_INSH_ILi128ELi32EEELi128ENSH_ILi8ELi4EEELi8EEESM_Lb0ESN_EENSP_ISW_SD_NSE_37RowMajorTensorOpMultiplicandCongruousILi16ELi64EEELi0ESZ_Li16EEELSV_1ENS9_33PredicatedScaleBiasVectorIteratorINSB_ILi1ELi64EEESD_SF_EENS9_39PredicatedScaleBiasVectorAccessIteratorINSB_ILi1ELi32EEESD_SF_EENS9_36RegularScaleBiasVectorAccessIteratorIS18_SD_SF_EELSV_1ESD_SF_NS4_9MmaPolicyINS1_4warp11MmaTensorOpINS6_ILi64ELi64ELi32EEESD_SR_SD_S12_SD_SF_NS1D_17MmaTensorOpPolicyINST_3MmaINS6_ILi16ELi8ELi16EEELi32ESD_SF_SD_NSE_11ColumnMajorESD_SF_NST_13OpMultiplyAddEEENSB_ILi1ELi1EEEEELi1ELb0EbEENSB_ILi0ELi0EEES1P_Li1EEENS1D_21ScaleBiasTileIteratorINSB_ILi64ELi32EEESD_SF_NSB_ILi16ELi16EEENS1D_35MmaTensorOpMultiplicandTileIteratorINSH_ILi32ELi64EEELNS1_7OperandE0ESD_NSE_29TensorOpMultiplicandCrosswiseILi16ELi32EEENSH_ILi16ELi16EEELi1ELi32ELi1EE6PolicyELi32ELi1EEELi4ELNS1_23SharedMemoryClearOptionE0EbEENS_8epilogue11threadblock8EpilogueIS7_S1O_Li1ENS26_22PredicatedTileIteratorINS26_26OutputTileOptimalThreadMapINS26_15OutputTileShapeILi128ELi8ELi2ELi1ELi1EEENS2A_ILi1ELi8ELi1ELi1ELi8EEELi128ELi8ELi16EEESD_Lb0ESN_Lb0EEENS25_4warp24FragmentIteratorTensorOpIS1F_S1I_SD_NSL_ISD_Li4ELb0EEESF_EENS2F_20TileIteratorTensorOpIS1F_S1I_SD_SF_EENS26_18SharedLoadIteratorINS2D_18CompactedThreadMapESD_Li16EEENS25_6thread17LinearCombinationISD_Li8ESD_SD_LNS2O_9ScaleType4KindE0ELNS_15FloatRoundStyleE2ESD_EENSB_ILi0ELi16EEELi1ELi1EEENS4_30GemmIdentityThreadblockSwizzleILi1EEEEEEEvNT_6ParamsE,@function
        .size           _ZN7cutlass7Kernel2INS_4gemm6kernel27GemmLayernormMainloopFusionINS1_11threadblock36MmaLayernormMainloopFusionMultistageINS1_9GemmShapeILi128ELi128ELi32EEENS_9transform11threadblock28PredicatedTileAccessIteratorINS_11MatrixShapeILi128ELi32EEENS_6half_tENS_6layout8RowMajorELi1ENS8_29PitchLinearWarpRakedThreadMapINS_16PitchLinearShapeILi32ELi128EEELi128ENSH_ILi4ELi8EEELi8EEENS_5ArrayISD_Li8ELb0EEELb0ENSE_9NoPermuteEEENS9_25RegularTileAccessIteratorISC_SD_NSE_37RowMajorTensorOpMultiplicandCrosswiseILi16ELi32EEELi0ESK_Li16EEELNS_4arch14CacheOperation4KindE1ENSA_INSB_ILi32ELi128EEESD_SF_Li0ENSG_INSH_ILi128ELi32EEELi128ENSH_ILi8ELi4EEELi8EEESM_Lb0ESN_EENSP_ISW_SD_NSE_37RowMajorTensorOpMultiplicandCongruousILi16ELi64EEELi0ESZ_Li16EEELSV_1ENS9_33PredicatedScaleBiasVectorIteratorINSB_ILi1ELi64EEESD_SF_EENS9_39PredicatedScaleBiasVectorAccessIteratorINSB_ILi1ELi32EEESD_SF_EENS9_36RegularScaleBiasVectorAccessIteratorIS18_SD_SF_EELSV_1ESD_SF_NS4_9MmaPolicyINS1_4warp11MmaTensorOpINS6_ILi64ELi64ELi32EEESD_SR_SD_S12_SD_SF_NS1D_17MmaTensorOpPolicyINST_3MmaINS6_ILi16ELi8ELi16EEELi32ESD_SF_SD_NSE_11ColumnMajorESD_SF_NST_13OpMultiplyAddEEENSB_ILi1ELi1EEEEELi1ELb0EbEENSB_ILi0ELi0EEES1P_Li1EEENS1D_21ScaleBiasTileIteratorINSB_ILi64ELi32EEESD_SF_NSB_ILi16ELi16EEENS1D_35MmaTensorOpMultiplicandTileIteratorINSH_ILi32ELi64EEELNS1_7OperandE0ESD_NSE_29TensorOpMultiplicandCrosswiseILi16ELi32EEENSH_ILi16ELi16EEELi1ELi32ELi1EE6PolicyELi32ELi1EEELi4ELNS1_23SharedMemoryClearOptionE0EbEENS_8epilogue11threadblock8EpilogueIS7_S1O_Li1ENS26_22PredicatedTileIteratorINS26_26OutputTileOptimalThreadMapINS26_15OutputTileShapeILi128ELi8ELi2ELi1ELi1EEENS2A_ILi1ELi8ELi1ELi1ELi8EEELi128ELi8ELi16EEESD_Lb0ESN_Lb0EEENS25_4warp24FragmentIteratorTensorOpIS1F_S1I_SD_NSL_ISD_Li4ELb0EEESF_EENS2F_20TileIteratorTensorOpIS1F_S1I_SD_SF_EENS26_18SharedLoadIteratorINS2D_18CompactedThreadMapESD_Li16EEENS25_6thread17LinearCombinationISD_Li8ESD_SD_LNS2O_9ScaleType4KindE0ELNS_15FloatRoundStyleE2ESD_EENSB_ILi0ELi16EEELi1ELi1EEENS4_30GemmIdentityThreadblockSwizzleILi1EEEEEEEvNT_6ParamsE,(.L_x_104 - _ZN7cutlass7Kernel2INS_4gemm6kernel27GemmLayernormMainloopFusionINS1_11threadblock36MmaLayernormMainloopFusionMultistageINS1_9GemmShapeILi128ELi128ELi32EEENS_9transform11threadblock28PredicatedTileAccessIteratorINS_11MatrixShapeILi128ELi32EEENS_6half_tENS_6layout8RowMajorELi1ENS8_29PitchLinearWarpRakedThreadMapINS_16PitchLinearShapeILi32ELi128EEELi128ENSH_ILi4ELi8EEELi8EEENS_5ArrayISD_Li8ELb0EEELb0ENSE_9NoPermuteEEENS9_25RegularTileAccessIteratorISC_SD_NSE_37RowMajorTensorOpMultiplicandCrosswiseILi16ELi32EEELi0ESK_Li16EEELNS_4arch14CacheOperation4KindE1ENSA_INSB_ILi32ELi128EEESD_SF_Li0ENSG_INSH_ILi128ELi32EEELi128ENSH_ILi8ELi4EEELi8EEESM_Lb0ESN_EENSP_ISW_SD_NSE_37RowMajorTensorOpMultiplicandCongruousILi16ELi64EEELi0ESZ_Li16EEELSV_1ENS9_33PredicatedScaleBiasVectorIteratorINSB_ILi1ELi64EEESD_SF_EENS9_39PredicatedScaleBiasVectorAccessIteratorINSB_ILi1ELi32EEESD_SF_EENS9_36RegularScaleBiasVectorAccessIteratorIS18_SD_SF_EELSV_1ESD_SF_NS4_9MmaPolicyINS1_4warp11MmaTensorOpINS6_ILi64ELi64ELi32EEESD_SR_SD_S12_SD_SF_NS1D_17MmaTensorOpPolicyINST_3MmaINS6_ILi16ELi8ELi16EEELi32ESD_SF_SD_NSE_11ColumnMajorESD_SF_NST_13OpMultiplyAddEEENSB_ILi1ELi1EEEEELi1ELb0EbEENSB_ILi0ELi0EEES1P_Li1EEENS1D_21ScaleBiasTileIteratorINSB_ILi64ELi32EEESD_SF_NSB_ILi16ELi16EEENS1D_35MmaTensorOpMultiplicandTileIteratorINSH_ILi32ELi64EEELNS1_7OperandE0ESD_NSE_29TensorOpMultiplicandCrosswiseILi16ELi32EEENSH_ILi16ELi16EEELi1ELi32ELi1EE6PolicyELi32ELi1EEELi4ELNS1_23SharedMemoryClearOptionE0EbEENS_8epilogue11threadblock8EpilogueIS7_S1O_Li1ENS26_22PredicatedTileIteratorINS26_26OutputTileOptimalThreadMapINS26_15OutputTileShapeILi128ELi8ELi2ELi1ELi1EEENS2A_ILi1ELi8ELi1ELi1ELi8EEELi128ELi8ELi16EEESD_Lb0ESN_Lb0EEENS25_4warp24FragmentIteratorTensorOpIS1F_S1I_SD_NSL_ISD_Li4ELb0EEESF_EENS2F_20TileIteratorTensorOpIS1F_S1I_SD_SF_EENS26_18SharedLoadIteratorINS2D_18CompactedThreadMapESD_Li16EEENS25_6thread17LinearCombinationISD_Li8ESD_SD_LNS2O_9ScaleType4KindE0ELNS_15FloatRoundStyleE2ESD_EENSB_ILi0ELi16EEELi1ELi1EEENS4_30GemmIdentityThreadblockSwizzleILi1EEEEEEEvNT_6ParamsE)
        .other          _ZN7cutlass7Kernel2INS_4gemm6kernel27GemmLayernormMainloopFusionINS1_11threadblock36MmaLayernormMainloopFusionMultistageINS1_9GemmShapeILi128ELi128ELi32EEENS_9transform11threadblock28PredicatedTileAccessIteratorINS_11MatrixShapeILi128ELi32EEENS_6half_tENS_6layout8RowMajorELi1ENS8_29PitchLinearWarpRakedThreadMapINS_16PitchLinearShapeILi32ELi128EEELi128ENSH_ILi4ELi8EEELi8EEENS_5ArrayISD_Li8ELb0EEELb0ENSE_9NoPermuteEEENS9_25RegularTileAccessIteratorISC_SD_NSE_37RowMajorTensorOpMultiplicandCrosswiseILi16ELi32EEELi0ESK_Li16EEELNS_4arch14CacheOperation4KindE1ENSA_INSB_ILi32ELi128EEESD_SF_Li0ENSG_INSH_ILi128ELi32EEELi128ENSH_ILi8ELi4EEELi8EEESM_Lb0ESN_EENSP_ISW_SD_NSE_37RowMajorTensorOpMultiplicandCongruousILi16ELi64EEELi0ESZ_Li16EEELSV_1ENS9_33PredicatedScaleBiasVectorIteratorINSB_ILi1ELi64EEESD_SF_EENS9_39PredicatedScaleBiasVectorAccessIteratorINSB_ILi1ELi32EEESD_SF_EENS9_36RegularScaleBiasVectorAccessIteratorIS18_SD_SF_EELSV_1ESD_SF_NS4_9MmaPolicyINS1_4warp11MmaTensorOpINS6_ILi64ELi64ELi32EEESD_SR_SD_S12_SD_SF_NS1D_17MmaTensorOpPolicyINST_3MmaINS6_ILi16ELi8ELi16EEELi32ESD_SF_SD_NSE_11ColumnMajorESD_SF_NST_13OpMultiplyAddEEENSB_ILi1ELi1EEEEELi1ELb0EbEENSB_ILi0ELi0EEES1P_Li1EEENS1D_21ScaleBiasTileIteratorINSB_ILi64ELi32EEESD_SF_NSB_ILi16ELi16EEENS1D_35MmaTensorOpMultiplicandTileIteratorINSH_ILi32ELi64EEELNS1_7OperandE0ESD_NSE_29TensorOpMultiplicandCrosswiseILi16ELi32EEENSH_ILi16ELi16EEELi1ELi32ELi1EE6PolicyELi32ELi1EEELi4ELNS1_23SharedMemoryClearOptionE0EbEENS_8epilogue11threadblock8EpilogueIS7_S1O_Li1ENS26_22PredicatedTileIteratorINS26_26OutputTileOptimalThreadMapINS26_15OutputTileShapeILi128ELi8ELi2ELi1ELi1EEENS2A_ILi1ELi8ELi1ELi1ELi8EEELi128ELi8ELi16EEESD_Lb0ESN_Lb0EEENS25_4warp24FragmentIteratorTensorOpIS1F_S1I_SD_NSL_ISD_Li4ELb0EEESF_EENS2F_20TileIteratorTensorOpIS1F_S1I_SD_SF_EENS26_18SharedLoadIteratorINS2D_18CompactedThreadMapESD_Li16EEENS25_6thread17LinearCombinationISD_Li8ESD_SD_LNS2O_9ScaleType4KindE0ELNS_15FloatRoundStyleE2ESD_EENSB_ILi0ELi16EEELi1ELi1EEENS4_30GemmIdentityThreadblockSwizzleILi1EEEEEEEvNT_6ParamsE,@"STO_CUDA_ENTRY STV_DEFAULT"
_ZN7cutlass7Kernel2INS_4gemm6kernel27GemmLayernormMainloopFusionINS1_11threadblock36MmaLayernormMainloopFusionMultistageINS1_9GemmShapeILi128ELi128ELi32EEENS_9transform11threadblock28PredicatedTileAccessIteratorINS_11MatrixShapeILi128ELi32EEENS_6half_tENS_6layout8RowMajorELi1ENS8_29PitchLinearWarpRakedThreadMapINS_16PitchLinearShapeILi32ELi128EEELi128ENSH_ILi4ELi8EEELi8EEENS_5ArrayISD_Li8ELb0EEELb0ENSE_9NoPermuteEEENS9_25RegularTileAccessIteratorISC_SD_NSE_37RowMajorTensorOpMultiplicandCrosswiseILi16ELi32EEELi0ESK_Li16EEELNS_4arch14CacheOperation4KindE1ENSA_INSB_ILi32ELi128EEESD_SF_Li0ENSG_INSH_ILi128ELi32EEELi128ENSH_ILi8ELi4EEELi8EEESM_Lb0ESN_EENSP_ISW_SD_NSE_37RowMajorTensorOpMultiplicandCongruousILi16ELi64EEELi0ESZ_Li16EEELSV_1ENS9_33PredicatedScaleBiasVectorIteratorINSB_ILi1ELi64EEESD_SF_EENS9_39PredicatedScaleBiasVectorAccessIteratorINSB_ILi1ELi32EEESD_SF_EENS9_36RegularScaleBiasVectorAccessIteratorIS18_SD_SF_EELSV_1ESD_SF_NS4_9MmaPolicyINS1_4warp11MmaTensorOpINS6_ILi64ELi64ELi32EEESD_SR_SD_S12_SD_SF_NS1D_17MmaTensorOpPolicyINST_3MmaINS6_ILi16ELi8ELi16EEELi32ESD_SF_SD_NSE_11ColumnMajorESD_SF_NST_13OpMultiplyAddEEENSB_ILi1ELi1EEEEELi1ELb0EbEENSB_ILi0ELi0EEES1P_Li1EEENS1D_21ScaleBiasTileIteratorINSB_ILi64ELi32EEESD_SF_NSB_ILi16ELi16EEENS1D_35MmaTensorOpMultiplicandTileIteratorINSH_ILi32ELi64EEELNS1_7OperandE0ESD_NSE_29TensorOpMultiplicandCrosswiseILi16ELi32EEENSH_ILi16ELi16EEELi1ELi32ELi1EE6PolicyELi32ELi1EEELi4ELNS1_23SharedMemoryClearOptionE0EbEENS_8epilogue11threadblock8EpilogueIS7_S1O_Li1ENS26_22PredicatedTileIteratorINS26_26OutputTileOptimalThreadMapINS26_15OutputTileShapeILi128ELi8ELi2ELi1ELi1EEENS2A_ILi1ELi8ELi1ELi1ELi8EEELi128ELi8ELi16EEESD_Lb0ESN_Lb0EEENS25_4warp24FragmentIteratorTensorOpIS1F_S1I_SD_NSL_ISD_Li4ELb0EEESF_EENS2F_20TileIteratorTensorOpIS1F_S1I_SD_SF_EENS26_18SharedLoadIteratorINS2D_18CompactedThreadMapESD_Li16EEENS25_6thread17LinearCombinationISD_Li8ESD_SD_LNS2O_9ScaleType4KindE0ELNS_15FloatRoundStyleE2ESD_EENSB_ILi0ELi16EEELi1ELi1EEENS4_30GemmIdentityThreadblockSwizzleILi1EEEEEEEvNT_6ParamsE:
        /* <DEDUP_REMOVED lines=15> */
[----:B------:R-:W1:Y:S01]  /*00f0*/  LDC R0, c[0x0][0x22c] ;  /* 0x00008b00ff007b82 */ /* 0x000e620000000800 */
[----:B------:R-:W2:Y:S01]  /*0100*/  S2R R141, SR_CTAID.Z ;  /* 0x00000000008d7919 */ /* 0x000ea20000002700 */
[----:B------:R-:W-:Y:S01]  /*0110*/  ULDC.64 UR6, c[0x0][0x330] ;  /* 0x0000cc0000067ab9 */ /* 0x000fe20000000a00 */
[----:B------:R-:W-:Y:S01]  /*0120*/  ULDC.64 UR4, c[0x0][0x338] ;  /* 0x0000ce0000047ab9 */ /* 0x000fe20000000a00 */
[----:B------:R-:W-:Y:S01]  /*0130*/  IMAD.U32 R28, RZ, RZ, UR6 ;  /* 0x00000006ff1c7e24 */ /* 0x000fe2000f8e00ff */
[----:B------:R-:W-:Y:S01]  /*0140*/  MOV R22, UR4 ;  /* 0x0000000400167c02 */ /* 0x000fe20008000f00 */
[----:B------:R-:W-:Y:S01]  /*0150*/  IMAD.U32 R29, RZ, RZ, UR7 ;  /* 0x00000007ff1d7e24 */ /* 0x000fe2000f8e00ff */
[----:B------:R-:W-:Y:S01]  /*0160*/  MOV R23, UR5 ;  /* 0x0000000500177c02 */ /* 0x000fe20008000f00 */
[----:B------:R-:W-:Y:S01]  /*0170*/  ULDC.64 UR14, c[0x0][0x208] ;  /* 0x00008200000e7ab9 */ /* 0x000fe20000000a00 */
[----:B-1----:R-:W-:-:S13]  /*0180*/  ISETP.GE.U32.AND P0, PT, R0, 0x2, PT ;  /* 0x000000020000780c */ /* 0x002fda0003f06070 */
[----:B--2---:R-:W-:Y:S05]  /*0190*/  @!P0 BRA `(.L_x_72) ;  /* 0x00000000007c8947 */ /* 0x004fea0003800000 */
[----:B------:R-:W1:Y:S01]  /*01a0*/  LDC R16, c[0x0][0x218] ;  /* 0x00008600ff107b82 */ /* 0x000e620000000800 */
[----:B------:R-:W-:Y:S02]  /*01b0*/  ISETP.NE.AND P0, PT, R0, 0x2, PT ;  /* 0x000000020000780c */ /* 0x000fe40003f05270 */
[----:B------:R-:W-:-:S11]  /*01c0*/  MOV R5, RZ ;  /* 0x000000ff00057202 */ /* 0x000fd60000000f00 */
[----:B------:R-:W-:Y:S05]  /*01d0*/  @!P0 BRA `(.L_x_73) ;  /* 0x0000000000248947 */ /* 0x000fea0003800000 */
[----:B------:R-:W-:-:S13]  /*01e0*/  ISETP.NE.AND P0, PT, R0, 0x3, PT ;  /* 0x000000030000780c */ /* 0x000fda0003f05270 */
[----:B------:R-:W-:Y:S05]  /*01f0*/  @P0 BRA `(.L_x_74) ;  /* 0x0000000000800947 */ /* 0x000fea0003800000 */
[----:B------:R-:W2:Y:S08]  /*0200*/  LDC.64 R28, c[0x0][0x330] ;  /* 0x0000cc00ff1c7b82 */ /* 0x000eb00000000a00 */
[----:B------:R-:W3:Y:S01]  /*0210*/  LDC.64 R22, c[0x0][0x338] ;  /* 0x0000ce00ff167b82 */ /* 0x000ee20000000a00 */
[----:B--2---:R-:W-:-:S06]  /*0220*/  IMAD.WIDE R28, R141, 0x8, R28 ;  /* 0x000000088d1c7825 */ /* 0x004fcc00078e021c */
[----:B------:R-:W5:Y:S01]  /*0230*/  LDG.E.64 R28, desc[UR14][R28.64] ;  /* 0x0000000e1c1c7981 */ /* 0x000f62000c1e1b00 */
[----:B---3--:R-:W-:-:S06]  /*0240*/  IMAD.WIDE R22, R141, 0x8, R22 ;  /* 0x000000088d167825 */ /* 0x008fcc00078e0216 */
[----:B------:R-:W5:Y:S01]  /*0250*/  LDG.E.64 R22, desc[UR14][R22.64] ;  /* 0x0000000e16167981 */ /* 0x000f62000c1e1b00 */
[----:B------:R-:W-:Y:S05]  /*0260*/  BRA `(.L_x_74) ;  /* 0x0000000000647947 */ /* 0x000fea0003800000 */
.L_x_73:
[----:B------:R-:W2:Y:S01]  /*0270*/  LDC.64 R8, c[0x0][0x370] ;  /* 0x0000dc00ff087b82 */ /* 0x000ea20000000a00 */
[----:B------:R-:W-:-:S07]  /*0280*/  SHF.R.S32.HI R7, RZ, 0x1f, R141 ;  /* 0x0000001fff077819 */ /* 0x000fce000001148d */
[----:B------:R-:W3:Y:S08]  /*0290*/  LDC.64 R2, c[0x0][0x378] ;  /* 0x0000de00ff027b82 */ /* 0x000ef00000000a00 */
[----:B------:R-:W4:Y:S08]  /*02a0*/  LDC.64 R28, c[0x0][0x330] ;  /* 0x0000cc00ff1c7b82 */ /* 0x000f300000000a00 */
[----:B------:R-:W5:Y:S01]  /*02b0*/  LDC.64 R22, c[0x0][0x338] ;  /* 0x0000ce00ff167b82 */ /* 0x000f620000000a00 */
[----:B--2---:R-:W-:-:S02]  /*02c0*/  IMAD R12, R7, R8, RZ ;  /* 0x00000008070c7224 */ /* 0x004fc400078e02ff */
[----:B------:R-:W-:-:S04]  /*02d0*/  IMAD.WIDE.U32 R14, R141, R8, RZ ;  /* 0x000000088d0e7225 */ /* 0x000fc800078e00ff */
[----:B------:R-:W-:Y:S02]  /*02e0*/  IMAD R9, R141, R9, R12 ;  /* 0x000000098d097224 */ /* 0x000fe400078e020c */
[-C--:B---3--:R-:W-:Y:S02]  /*02f0*/  IMAD R0, R7, R2.reuse, RZ ;  /* 0x0000000207007224 */ /* 0x088fe400078e02ff */
[----:B------:R-:W-:Y:S01]  /*0300*/  IMAD.WIDE.U32 R10, R141, R2, RZ ;  /* 0x000000028d0a7225 */ /* 0x000fe200078e00ff */
[----:B------:R-:W-:-:S03]  /*0310*/  IADD3 R9, R15, R9, RZ ;  /* 0x000000090f097210 */ /* 0x000fc60007ffe0ff */
[----:B------:R-:W-:Y:S01]  /*0320*/  IMAD R3, R141, R3, R0 ;  /* 0x000000038d037224 */ /* 0x000fe200078e0200 */
[----:B----4-:R-:W-:-:S04]  /*0330*/  LEA R28, P1, R14, R28, 0x1 ;  /* 0x0000001c0e1c7211 */ /* 0x010fc800078208ff */
[----:B------:R-:W-:Y:S02]  /*0340*/  IADD3 R3, R11, R3, RZ ;  /* 0x000000030b037210 */ /* 0x000fe40007ffe0ff */
[----:B------:R-:W-:Y:S02]  /*0350*/  LEA.HI.X R29, R14, R29, R9, 0x1, P1 ;  /* 0x0000001d0e1d7211 */ /* 0x000fe400008f0c09 */
[----:B-----5:R-:W-:-:S04]  /*0360*/  LEA R22, P0, R10, R22, 0x1 ;  /* 0x000000160a167211 */ /* 0x020fc800078008ff */
[----:B------:R-:W-:Y:S01]  /*0370*/  LEA.HI.X R23, R10, R23, R3, 0x1, P0 ;  /* 0x000000170a177211 */ /* 0x000fe200000f0c03 */
[----:B------:R-:W-:Y:S08]  /*0380*/  BRA `(.L_x_74) ;  /* 0x00000000001c7947 */ /* 0x000ff00003800000 */
.L_x_72:
[----:B------:R-:W1:Y:S01]  /*0390*/  LDC R2, c[0x0][0x224] ;  /* 0x00008900ff027b82 */ /* 0x000e620000000800 */
[----:B------:R-:W-:-:S07]  /*03a0*/  IADD3 R3, R141, 0x1, RZ ;  /* 0x000000018d037810 */ /* 0x000fce0007ffe0ff */
[----:B------:R-:W2:Y:S01]  /*03b0*/  LDC R0, c[0x0][0x234] ;  /* 0x00008d00ff007b82 */ /* 0x000ea20000000800 */
[C---:B-1----:R-:W-:Y:S01]  /*03c0*/  ISETP.GE.AND P0, PT, R3.reuse, R2, PT ;  /* 0x000000020300720c */ /* 0x042fe20003f06270 */
[-C--:B--2---:R-:W-:Y:S02]  /*03d0*/  IMAD R16, R3, R0.reuse, RZ ;  /* 0x0000000003107224 */ /* 0x084fe400078e02ff */
[----:B------:R-:W-:-:S10]  /*03e0*/  IMAD R5, R141, R0, RZ ;  /* 0x000000008d057224 */ /* 0x000fd400078e02ff */
[----:B------:R-:W2:Y:S02]  /*03f0*/  @P0 LDC R16, c[0x0][0x218] ;  /* 0x00008600ff100b82 */ /* 0x000ea40000000800 */
.L_x_74:
[----:B------:R-:W3:Y:S01]  /*0400*/  S2R R3, SR_TID.X ;  /* 0x0000000000037919 */ /* 0x000ee20000002100 */
[----:B-12---:R-:W-:Y:S01]  /*0410*/  IMAD.IADD R7, R16, 0x1, -R5 ;  /* 0x0000000110077824 */ /* 0x006fe200078e0a05 */
[----:B------:R-:W-:Y:S01]  /*0420*/  ULDC.64 UR12, c[0x0][0x210] ;  /* 0x00008400000c7ab9 */ /* 0x000fe20000000a00 */
[----:B------:R-:W-:Y:S01]  /*0430*/  ULDC.64 UR4, c[0x0][0x278] ;  /* 0x00009e0000047ab9 */ /* 0x000fe20000000a00 */
[----:B------:R-:W1:Y:S01]  /*0440*/  S2R R168, SR_CgaCtaId ;  /* 0x0000000000a87919 */ /* 0x000e620000008800 */
[----:B------:R-:W-:Y:S01]  /*0450*/  ULDC.64 UR8, c[0x0][0x280] ;  /* 0x0000a00000087ab9 */ /* 0x000fe20000000a00 */
[----:B------:R-:W-:Y:S01]  /*0460*/  SHF.R.S32.HI R12, RZ, 0x1f, R7 ;  /* 0x0000001fff0c7819 */ /* 0x000fe20000011407 */
[----:B------:R-:W-:Y:S01]  /*0470*/  UIADD3 UR8, UP1, UR4, -UR8, URZ ;  /* 0x8000000804087290 */ /* 0x000fe2000ff3e03f */
[----:B------:R-:W2:Y:S01]  /*0480*/  LDC.64 R166, c[0x0][0x350] ;  /* 0x0000d400ffa67b82 */ /* 0x000ea20000000a00 */
[----:B------:R-:W-:Y:S01]  /*0490*/  ULDC.64 UR6, c[0x0][0x270] ;  /* 0x00009c0000067ab9 */ /* 0x000fe20000000a00 */
[----:B------:R-:W-:Y:S01]  /*04a0*/  LEA.HI R12, R12, R7, RZ, 0x5 ;  /* 0x000000070c0c7211 */ /* 0x000fe200078f28ff */
[----:B------:R-:W-:Y:S01]  /*04b0*/  UIADD3 UR10, UP0, UR8, UR6, URZ ;  /* 0x00000006080a7290 */ /* 0x000fe2000ff1e03f */
[----:B------:R-:W-:-:S02]  /*04c0*/  PRMT R161, RZ, 0x7610, R161 ;  /* 0x00007610ffa17816 */ /* 0x000fc400000000a1 */
[----:B------:R-:W-:Y:S01]  /*04d0*/  LOP3.LUT R12, R12, 0xffffffe0, RZ, 0xc0, !PT ;  /* 0xffffffe00c0c7812 */ /* 0x000fe200078ec0ff */
[----:B------:R-:W-:Y:S01]  /*04e0*/  UIADD3.X UR11, UR7, UR5, ~UR9, UP0, UP1 ;  /* 0x00000005070b7290 */ /* 0x000fe200087e2c09 */
[----:B------:R-:W-:Y:S02]  /*04f0*/  PRMT R160, RZ, 0x7610, R160 ;  /* 0x00007610ffa07816 */ /* 0x000fe400000000a0 */
[----:B------:R-:W-:Y:S01]  /*0500*/  ULDC.64 UR8, c[0x0][0x268] ;  /* 0x00009a0000087ab9 */ /* 0x000fe20000000a00 */
[----:B------:R-:W-:Y:S01]  /*0510*/  IMAD.IADD R12, R7, 0x1, -R12 ;  /* 0x00000001070c7824 */ /* 0x000fe200078e0a0c */
[----:B------:R-:W-:Y:S02]  /*0520*/  PRMT R153, RZ, 0x7610, R153 ;  /* 0x00007610ff997816 */ /* 0x000fe40000000099 */
[----:B------:R-:W-:Y:S02]  /*0530*/  PRMT R152, RZ, 0x7610, R152 ;  /* 0x00007610ff987816 */ /* 0x000fe40000000098 */
[----:B------:R-:W-:-:S04]  /*0540*/  ISETP.NE.AND P0, PT, R12, RZ, PT ;  /* 0x000000ff0c00720c */ /* 0x000fc80003f05270 */
[----:B------:R-:W-:Y:S02]  /*0550*/  SEL R12, R12, 0x20, P0 ;  /* 0x000000200c0c7807 */ /* 0x000fe40000000000 */
[----:B---3--:R-:W-:-:S03]  /*0560*/  SHF.R.S32.HI R0, RZ, 0x1f, R3 ;  /* 0x0000001fff007819 */ /* 0x008fc60000011403 */
[----:B------:R-:W-:Y:S01]  /*0570*/  IMAD.WIDE.U32 R20, R12, UR8, RZ ;  /* 0x000000080c147c25 */ /* 0x000fe2000f8e00ff */
[----:B------:R-:W-:Y:S02]  /*0580*/  VIADDMNMX R7, R5, R12, R16, PT ;  /* 0x0000000c05077246 */ /* 0x000fe40003800110 */
[----:B------:R-:W-:Y:S02]  /*0590*/  LEA.HI R11, R0, R3, RZ, 0x5 ;  /* 0x00000003000b7211 */ /* 0x000fe400078f28ff */
[----:B------:R-:W-:Y:S02]  /*05a0*/  SHF.R.U32.HI R164, RZ, 0x5, R3 ;  /* 0x00000005ffa47819 */ /* 0x000fe40000011603 */
[----:B------:R-:W-:Y:S02]  /*05b0*/  LOP3.LUT R8, R11, 0xffffffe0, RZ, 0xc0, !PT ;  /* 0xffffffe00b087812 */ /* 0x000fe400078ec0ff */
[----:B------:R-:W-:Y:S02]  /*05c0*/  SHF.R.S32.HI R24, RZ, 0x5, R11 ;  /* 0x00000005ff187819 */ /* 0x000fe4000001140b */
[----:B------:R-:W3:Y:S01]  /*05d0*/  SHFL.IDX PT, R164, R164, RZ, 0x1f ;  /* 0x00001fffa4a47589 */ /* 0x000ee200000e0000 */
[----:B------:R-:W-:-:S02]  /*05e0*/  IMAD.IADD R10, R3, 0x1, -R8 ;  /* 0x00000001030a7824 */ /* 0x000fc400078e0a08 */
[----:B------:R-:W-:-:S03]  /*05f0*/  IMAD.SHL.U32 R24, R24, 0x8, RZ ;  /* 0x0000000818187824 */ /* 0x000fc600078e00ff */
[----:B------:R-:W-:-:S04]  /*0600*/  SHF.R.S32.HI R9, RZ, 0x1f, R10 ;  /* 0x0000001fff097819 */ /* 0x000fc8000001140a */
[CC--:B------:R-:W-:Y:S02]  /*0610*/  LEA.HI R2, R9.reuse, R10.reuse, RZ, 0x2 ;  /* 0x0000000a09027211 */ /* 0x0c0fe400078f10ff */
[----:B------:R-:W-:Y:S02]  /*0620*/  LEA.HI R9, R9, R10, RZ, 0x3 ;  /* 0x0000000a09097211 */ /* 0x000fe400078f18ff */
[C---:B------:R-:W-:Y:S02]  /*0630*/  LEA.HI.SX32 R8, R2.reuse, R8, 0x1e ;  /* 0x0000000802087211 */ /* 0x040fe400078ff2ff */
[----:B------:R-:W-:Y:S02]  /*0640*/  LOP3.LUT R13, R2, 0xfffffffc, RZ, 0xc0, !PT ;  /* 0xfffffffc020d7812 */ /* 0x000fe400078ec0ff */
[C---:B------:R-:W-:Y:S01]  /*0650*/  LOP3.LUT R25, R9.reuse, 0xfffffff8, RZ, 0xc0, !PT ;  /* 0xfffffff809197812 */ /* 0x040fe200078ec0ff */
[----:B------:R-:W-:Y:S01]  /*0660*/  IMAD R34, R4, 0x80, R8 ;  /* 0x0000008004227824 */ /* 0x000fe200078e0208 */
[----:B------:R-:W-:Y:S01]  /*0670*/  LEA.HI.SX32 R24, R9, R24, 0x1d ;  /* 0x0000001809187211 */ /* 0x000fe200078feaff */
[----:B------:R-:W-:Y:S01]  /*0680*/  IMAD.IADD R30, R10, 0x1, -R13 ;  /* 0x000000010a1e7824 */ /* 0x000fe200078e0a0d */
[----:B------:R-:W-:Y:S01]  /*0690*/  MOV R9, 0x400 ;  /* 0x0000040000097802 */ /* 0x000fe20000000f00 */
[C---:B------:R-:W-:Y:S01]  /*06a0*/  VIADD R14, R34.reuse, 0x8 ;  /* 0x00000008220e7836 */ /* 0x040fe20000000000 */
[C---:B------:R-:W-:Y:S01]  /*06b0*/  ISETP.GE.AND P1, PT, R34.reuse, UR12, PT ;  /* 0x0000000c22007c0c */ /* 0x040fe2000bf26270 */
[----:B------:R-:W-:Y:S01]  /*06c0*/  VIADD R13, R34, 0x10 ;  /* 0x00000010220d7836 */ /* 0x000fe20000000000 */
[----:B-1----:R-:W-:Y:S01]  /*06d0*/  LEA R168, R168, R9, 0x18 ;  /* 0x00000009a8a87211 */ /* 0x002fe200078ec0ff */
[----:B------:R-:W-:Y:S01]  /*06e0*/  IMAD R36, R30, 0x8, R5 ;  /* 0x000000081e247824 */ /* 0x000fe200078e0205 */
[----:B------:R-:W-:Y:S01]  /*06f0*/  ISETP.GE.AND P6, PT, R14, UR12, PT ;  /* 0x0000000c0e007c0c */ /* 0x000fe2000bfc6270 */
[----:B------:R-:W-:Y:S01]  /*0700*/  VIADD R0, R34, 0x18 ;  /* 0x0000001822007836 */ /* 0x000fe20000000000 */
[----:B------:R-:W-:Y:S01]  /*0710*/  ISETP.GE.AND P5, PT, R13, UR12, PT ;  /* 0x0000000c0d007c0c */ /* 0x000fe2000bfa6270 */
[----:B------:R-:W-:Y:S01]  /*0720*/  IMAD.IADD R25, R10, 0x1, -R25 ;  /* 0x000000010a197824 */ /* 0x000fe200078e0a19 */
[-C--:B------:R-:W-:Y:S01]  /*0730*/  ISETP.LT.AND P0, PT, R36, R7.reuse, !P1 ;  /* 0x000000072400720c */ /* 0x080fe20004f01270 */
[----:B------:R-:W-:Y:S01]  /*0740*/  IMAD.IADD R32, R24, 0x1, R5 ;  /* 0x0000000118207824 */ /* 0x000fe200078e0205 */
[----:B------:R-:W-:Y:S01]  /*0750*/  ISETP.GE.AND P4, PT, R0, UR12, PT ;  /* 0x0000000c00007c0c */ /* 0x000fe2000bf86270 */
[----:B------:R-:W-:Y:S01]  /*0760*/  IMAD R6, R6, 0x10, R25 ;  /* 0x0000001006067824 */ /* 0x000fe200078e0219 */
[-C--:B------:R-:W-:Y:S01]  /*0770*/  ISETP.LT.AND P1, PT, R36, R7.reuse, !P6 ;  /* 0x000000072400720c */ /* 0x080fe20007721270 */
[----:B------:R-:W-:Y:S01]  /*0780*/  VIADD R9, R8, 0x8 ;  /* 0x0000000808097836 */ /* 0x000fe20000000000 */
[-C--:B------:R-:W-:Y:S01]  /*0790*/  ISETP.LT.AND P2, PT, R36, R7.reuse, !P5 ;  /* 0x000000072400720c */ /* 0x080fe20006f41270 */
[----:B------:R-:W-:Y:S01]  /*07a0*/  IMAD.SHL.U32 R26, R6, 0x8, RZ ;  /* 0x00000008061a7824 */ /* 0x000fe200078e00ff */
[----:B------:R-:W-:Y:S01]  /*07b0*/  SEL R0, RZ, 0x1, !P0 ;  /* 0x00000001ff007807 */ /* 0x000fe20004000000 */
[----:B------:R-:W-:Y:S01]  /*07c0*/  VIADD R6, R32, 0x4 ;  /* 0x0000000420067836 */ /* 0x000fe20000000000 */
[----:B------:R-:W-:Y:S01]  /*07d0*/  ISETP.LT.AND P3, PT, R36, R7, !P4 ;  /* 0x000000072400720c */ /* 0x000fe20006761270 */
[----:B------:R-:W-:Y:S01]  /*07e0*/  VIADD R18, R26, 0x40 ;  /* 0x000000401a127836 */ /* 0x000fe20000000000 */
[----:B------:R-:W-:Y:S01]  /*07f0*/  IADD3 R5, R16, 0x1f, -R5 ;  /* 0x0000001f10057810 */ /* 0x000fe20007ffe805 */
[----:B------:R-:W-:Y:S01]  /*0800*/  IMAD R16, R141, -0x20, R16 ;  /* 0xffffffe08d107824 */ /* 0x000fe200078e0210 */
[----:B------:R-:W-:-:S02]  /*0810*/  P2R R0, PR, R0, 0xf ;  /* 0x0000000f00007803 */ /* 0x000fc40000000000 */
[-C--:B------:R-:W-:Y:S02]  /*0820*/  ISETP.GE.AND P1, PT, R32, R7.reuse, PT ;  /* 0x000000072000720c */ /* 0x080fe40003f26270 */
[----:B------:R-:W-:Y:S01]  /*0830*/  ISETP.GE.AND P3, PT, R6, R7, PT ;  /* 0x000000070600720c */ /* 0x000fe20003f66270 */
[----:B------:R-:W-:Y:S01]  /*0840*/  VIADD R6, R5, 0x1f ;  /* 0x0000001f05067836 */ /* 0x000fe20000000000 */
[C---:B------:R-:W-:Y:S02]  /*0850*/  ISETP.LT.AND P0, PT, R26.reuse, UR13, !P1 ;  /* 0x0000000d1a007c0c */ /* 0x040fe4000cf01270 */
[----:B------:R-:W-:Y:S02]  /*0860*/  ISETP.LT.AND P2, PT, R26, UR13, !P3 ;  /* 0x0000000d1a007c0c */ /* 0x000fe4000df41270 */
[C---:B------:R-:W-:Y:S02]  /*0870*/  ISETP.LT.AND P1, PT, R18.reuse, UR13, !P1 ;  /* 0x0000000d12007c0c */ /* 0x040fe4000cf21270 */
[----:B------:R-:W-:-:S02]  /*0880*/  ISETP.LT.AND P3, PT, R18, UR13, !P3 ;  /* 0x0000000d12007c0c */ /* 0x000fc4000df61270 */
[----:B------:R-:W-:Y:S02]  /*0890*/  SEL R7, RZ, 0x1, !P0 ;  /* 0x00000001ff077807 */ /* 0x000fe40004000000 */
[----:B------:R-:W-:Y:S02]  /*08a0*/  LEA.HI R10, R8, R8, RZ, 0x1 ;  /* 0x00000008080a7211 */ /* 0x000fe400078f08ff */
[----:B------:R-:W-:Y:S02]  /*08b0*/  P2R R7, PR, R7, 0xf ;  /* 0x0000000f07077803 */ /* 0x000fe40000000000 */
[----:B------:R-:W-:Y:S02]  /*08c0*/  SHF.R.S32.HI R13, RZ, 0x1f, R12 ;  /* 0x0000001fff0d7819 */ /* 0x000fe4000001140c */
[----:B------:R-:W-:Y:S02]  /*08d0*/  LOP3.LUT R15, R10, 0x3ffffffe, RZ, 0xc0, !PT ;  /* 0x3ffffffe0a0f7812 */ /* 0x000fe400078ec0ff */
[C---:B------:R-:W-:Y:S01]  /*08e0*/  ISETP.GE.U32.AND P0, PT, R6.reuse, 0x3f, PT ;  /* 0x0000003f0600780c */ /* 0x040fe20003f06070 */
[----:B------:R-:W-:Y:S01]  /*08f0*/  IMAD R13, R13, UR8, RZ ;  /* 0x000000080d0d7c24 */ /* 0x000fe2000f8e02ff */
[----:B------:R-:W-:Y:S01]  /*0900*/  ISETP.GT.U32.AND P1, PT, R6, 0x3e, PT ;  /* 0x0000003e0600780c */ /* 0x000fe20003f24070 */
[----:B------:R-:W-:Y:S01]  /*0910*/  IMAD.IADD R15, R8, 0x1, -R15 ;  /* 0x00000001080f7824 */ /* 0x000fe200078e0a0f */
[----:B------:R-:W-:Y:S01]  /*0920*/  LEA.HI R6, R9, R9, RZ, 0x1 ;  /* 0x0000000909067211 */ /* 0x000fe200078f08ff */
[----:B------:R-:W-:Y:S01]  /*0930*/  IMAD R13, R12, UR9, R13 ;  /* 0x000000090c0d7c24 */ /* 0x000fe2000f8e020d */
[----:B------:R-:W-:-:S02]  /*0940*/  SEL R11, RZ, 0xffffffff, P6 ;  /* 0xffffffffff0b7807 */ /* 0x000fc40003000000 */
[----:B------:R-:W-:Y:S01]  /*0950*/  LOP3.LUT R8, R6, 0x3ffffffe, RZ, 0xc0, !PT ;  /* 0x3ffffffe06087812 */ /* 0x000fe200078ec0ff */
[----:B------:R-:W-:Y:S01]  /*0960*/  IMAD.IADD R13, R21, 0x1, R13 ;  /* 0x00000001150d7824 */ /* 0x000fe200078e020d */
[----:B------:R-:W-:Y:S01]  /*0970*/  SHF.R.S32.HI R17, RZ, 0x1f, R32 ;  /* 0x0000001fff117819 */ /* 0x000fe20000011420 */
[----:B------:R-:W-:Y:S01]  /*0980*/  IMAD.SHL.U32 R11, R11, 0x2, RZ ;  /* 0x000000020b0b7824 */ /* 0x000fe200078e00ff */
[----:B------:R-:W-:Y:S01]  /*0990*/  SHF.R.S32.HI R165, RZ, 0x1f, R16 ;  /* 0x0000001fffa57819 */ /* 0x000fe20000011410 */
[----:B------:R-:W-:Y:S01]  /*09a0*/  IMAD.IADD R9, R9, 0x1, -R8 ;  /* 0x0000000109097824 */ /* 0x000fe200078e0a08 */
[----:B------:R-:W-:Y:S01]  /*09b0*/  ISETP.GE.AND P3, PT, R34, UR12, PT ;  /* 0x0000000c22007c0c */ /* 0x000fe2000bf66270 */
[----:B------:R-:W-:Y:S01]  /*09c0*/  IMAD R17, R17, UR8, RZ ;  /* 0x0000000811117c24 */ /* 0x000fe2000f8e02ff */
[----:B------:R-:W-:Y:S01]  /*09d0*/  LEA.HI R165, R165, R16, RZ, 0x5 ;  /* 0x00000010a5a57211 */ /* 0x000fe200078f28ff */
[----:B------:R-:W-:Y:S01]  /*09e0*/  IMAD R9, R9, 0x4, R30 ;  /* 0x0000000409097824 */ /* 0x000fe200078e021e */
[----:B------:R-:W-:Y:S01]  /*09f0*/  SEL R8, RZ, 0x1, P3 ;  /* 0x00000001ff087807 */ /* 0x000fe20001800000 */
[----:B------:R-:W-:Y:S01]  /*0a00*/  IMAD R17, R32, UR9, R17 ;  /* 0x0000000920117c24 */ /* 0x000fe2000f8e0211 */
[----:B------:R-:W-:-:S02]  /*0a10*/  SHF.R.S32.HI R27, RZ, 0x1f, R26 ;  /* 0x0000001fff1b7819 */ /* 0x000fc4000001141a */
[----:B------:R-:W-:Y:S02]  /*0a20*/  LEA R14, P2, R20, UR10, 0x1 ;  /* 0x0000000a140e7c11 */ /* 0x000fe4000f8408ff */
[----:B------:R-:W-:Y:S01]  /*0a30*/  LOP3.LUT R165, R165, 0xffffffe0, RZ, 0xc0, !PT ;  /* 0xffffffe0a5a57812 */ /* 0x000fe200078ec0ff */
[----:B------:R-:W-:Y:S01]  /*0a40*/  IMAD.WIDE.U32 R32, R32, UR8, R26 ;  /* 0x0000000820207c25 */ /* 0x000fe2000f8e001a */
[----:B------:R-:W-:Y:S02]  /*0a50*/  SHF.R.S32.HI R19, RZ, 0x1f, R34 ;  /* 0x0000001fff137819 */ /* 0x000fe40000011422 */
[----:B------:R-:W-:Y:S01]  /*0a60*/  LOP3.LUT R11, R11, 0x2, R8, 0xe2, !PT ;  /* 0x000000020b0b7812 */ /* 0x000fe200078ee208 */
[----:B------:R-:W-:Y:S01]  /*0a70*/  IMAD R8, R15, 0x4, R30 ;  /* 0x000000040f087824 */ /* 0x000fe200078e021e */
[----:B------:R-:W-:Y:S01]  /*0a80*/  LEA.HI.X R13, R20, UR11, R13, 0x1, P2 ;  /* 0x0000000b140d7c11 */ /* 0x000fe200090f0c0d */
[----:B------:R-:W-:Y:S01]  /*0a90*/  ULDC.64 UR10, c[0x0][0x248] ;  /* 0x00009200000a7ab9 */ /* 0x000fe20000000a00 */
[----:B------:R-:W-:Y:S01]  /*0aa0*/  IMAD.IADD R165, R16, 0x1, -R165 ;  /* 0x0000000110a57824 */ /* 0x000fe200078e0aa5 */
[----:B------:R-:W-:Y:S01]  /*0ab0*/  SHF.R.S32.HI R37, RZ, 0x1f, R36 ;  /* 0x0000001fff257819 */ /* 0x000fe20000011424 */
[----:B------:R-:W-:Y:S01]  /*0ac0*/  IMAD R19, R19, UR10, RZ ;  /* 0x0000000a13137c24 */ /* 0x000fe2000f8e02ff */
[----:B------:R-:W-:Y:S01]  /*0ad0*/  SHF.R.S32.HI R16, RZ, 0x1f, R25 ;  /* 0x0000001fff107819 */ /* 0x000fe20000011419 */
[----:B------:R-:W-:Y:S01]  /*0ae0*/  IMAD.IADD R20, R33, 0x1, R17 ;  /* 0x0000000121147824 */ /* 0x000fe200078e0211 */
[----:B------:R-:W-:Y:S01]  /*0af0*/  SHF.R.S32.HI R17, RZ, 0x1f, R8 ;  /* 0x0000001fff117819 */ /* 0x000fe20000011408 */
[----:B------:R-:W-:Y:S01]  /*0b00*/  IMAD R19, R34, UR11, R19 ;  /* 0x0000000b22137c24 */ /* 0x000fe2000f8e0213 */
[----:B------:R-:W-:Y:S01]  /*0b10*/  LEA.HI R21, R16, R25, RZ, 0x2 ;  /* 0x0000001910157211 */ /* 0x000fe200078f10ff */
[----:B------:R-:W-:Y:S01]  /*0b20*/  IMAD.WIDE.U32 R34, R34, UR10, R36 ;  /* 0x0000000a22227c25 */ /* 0x000fe2000f8e0024 */
[----:B------:R-:W-:-:S02]  /*0b30*/  LEA.HI R17, R17, R8, RZ, 0x2 ;  /* 0x0000000811117211 */ /* 0x000fc400078f10ff */
[----:B------:R-:W-:Y:S01]  /*0b40*/  ISETP.GE.AND P2, PT, R18, UR13, PT ;  /* 0x0000000d12007c0c */ /* 0x000fe2000bf46270 */
[----:B------:R-:W-:Y:S01]  /*0b50*/  IMAD.IADD R18, R35, 0x1, R19 ;  /* 0x0000000123127824 */ /* 0x000fe200078e0213 */
[----:B------:R-:W-:Y:S02]  /*0b60*/  ISETP.GE.AND P3, PT, R26, UR13, PT ;  /* 0x0000000d1a007c0c */ /* 0x000fe4000bf66270 */
[----:B------:R-:W-:Y:S02]  /*0b70*/  LOP3.LUT R16, R21, 0xfffffffc, RZ, 0xc0, !PT ;  /* 0xfffffffc15107812 */ /* 0x000fe400078ec0ff */
[----:B------:R-:W-:Y:S02]  /*0b80*/  SEL R26, RZ, 0x4, P5 ;  /* 0x00000004ff1a7807 */ /* 0x000fe40002800000 */
[----:B------:R-:W-:Y:S01]  /*0b90*/  SEL R15, RZ, 0x8, P4 ;  /* 0x00000008ff0f7807 */ /* 0x000fe20002000000 */
[----:B------:R-:W-:Y:S01]  /*0ba0*/  IMAD.IADD R16, R25, 0x1, -R16 ;  /* 0x0000000119107824 */ /* 0x000fe200078e0a10 */
[----:B------:R-:W-:-:S02]  /*0bb0*/  LOP3.LUT R17, R17, 0xfffffffc, RZ, 0xc0, !PT ;  /* 0xfffffffc11117812 */ /* 0x000fc400078ec0ff */
[----:B-----5:R-:W-:Y:S02]  /*0bc0*/  LEA R28, P5, R34, R28, 0x1 ;  /* 0x0000001c221c7211 */ /* 0x020fe400078a08ff */
[----:B------:R-:W-:Y:S01]  /*0bd0*/  LOP3.LUT R15, R15, R26, R11, 0xfe, !PT ;  /* 0x0000001a0f0f7212 */ /* 0x000fe200078efe0b */
[----:B------:R-:W-:Y:S01]  /*0be0*/  IMAD.IADD R27, R8, 0x1, -R17 ;  /* 0x00000001081b7824 */ /* 0x000fe200078e0a11 */
[----:B------:R-:W-:Y:S02]  /*0bf0*/  LEA.HI.X R29, R34, R29, R18, 0x1, P5 ;  /* 0x0000001d221d7211 */ /* 0x000fe400028f0c12 */
[--C-:B------:R-:W-:Y:S01]  /*0c00*/  SHF.R.S32.HI R11, RZ, 0x1, R10.reuse ;  /* 0x00000001ff0b7819 */ /* 0x100fe2000001140a */
[----:B------:R-:W1:Y:S01]  /*0c10*/  LDC.64 R34, c[0x0][0x250] ;  /* 0x00009400ff227b82 */ /* 0x000e620000000a00 */
[----:B------:R-:W-:Y:S02]  /*0c20*/  SHF.R.S32.HI R26, RZ, 0x1f, R10 ;  /* 0x0000001fff1a7819 */ /* 0x000fe4000001140a */
[----:B------:R-:W-:-:S02]  /*0c30*/  SHF.R.S32.HI R18, RZ, 0x1, R6 ;  /* 0x00000001ff127819 */ /* 0x000fc40000011406 */
[----:B------:R-:W-:Y:S02]  /*0c40*/  SHF.R.S32.HI R25, RZ, 0x1f, R6 ;  /* 0x0000001fff197819 */ /* 0x000fe40000011406 */
[----:B------:R-:W-:Y:S02]  /*0c50*/  SHF.R.S32.HI R8, RZ, 0x1f, R9 ;  /* 0x0000001fff087819 */ /* 0x000fe40000011409 */
[----:B------:R-:W-:Y:S02]  /*0c60*/  LEA.HI R26, R26, R11, RZ, 0x2 ;  /* 0x0000000b1a1a7211 */ /* 0x000fe400078f10ff */
[----:B------:R-:W-:Y:S02]  /*0c70*/  LEA.HI R25, R25, R18, RZ, 0x2 ;  /* 0x0000001219197211 */ /* 0x000fe400078f10ff */
[----:B------:R-:W-:Y:S02]  /*0c80*/  LEA.HI R8, R8, R9, RZ, 0x2 ;  /* 0x0000000908087211 */ /* 0x000fe400078f10ff */
[----:B------:R-:W-:-:S02]  /*0c90*/  LOP3.LUT R26, R26, 0x1ffffffc, RZ, 0xc0, !PT ;  /* 0x1ffffffc1a1a7812 */ /* 0x000fc400078ec0ff */
[----:B------:R-:W-:Y:S02]  /*0ca0*/  LEA R22, P4, R32, R22, 0x1 ;  /* 0x0000001620167211 */ /* 0x000fe400078808ff */
[----:B------:R-:W-:Y:S01]  /*0cb0*/  LOP3.LUT R25, R25, 0x1ffffffc, RZ, 0xc0, !PT ;  /* 0x1ffffffc19197812 */ /* 0x000fe200078ec0ff */
[----:B------:R-:W-:Y:S01]  /*0cc0*/  IMAD.IADD R26, R11, 0x1, -R26 ;  /* 0x000000010b1a7824 */ /* 0x000fe200078e0a1a */
[----:B------:R-:W-:Y:S02]  /*0cd0*/  LOP3.LUT R8, R8, 0xfffffffc, RZ, 0xc0, !PT ;  /* 0xfffffffc08087812 */ /* 0x000fe400078ec0ff */
[----:B------:R-:W-:Y:S01]  /*0ce0*/  LEA.HI.X R23, R32, R23, R20, 0x1, P4 ;  /* 0x0000001720177211 */ /* 0x000fe200020f0c14 */
[----:B------:R-:W-:Y:S01]  /*0cf0*/  IMAD.IADD R20, R18, 0x1, -R25 ;  /* 0x0000000112147824 */ /* 0x000fe200078e0a19 */
[----:B------:R-:W-:Y:S01]  /*0d00*/  LOP3.LUT R26, R27, R26, RZ, 0x3c, !PT ;  /* 0x0000001a1b1a7212 */ /* 0x000fe200078e3cff */
[----:B------:R-:W-:Y:S01]  /*0d10*/  IMAD.IADD R9, R9, 0x1, -R8 ;  /* 0x0000000109097824 */ /* 0x000fe200078e0a08 */
[----:B------:R-:W-:-:S02]  /*0d20*/  SEL R0, R0, RZ, P0 ;  /* 0x000000ff00007207 */ /* 0x000fc40000000000 */
[----:B------:R-:W-:Y:S01]  /*0d30*/  SHF.R.S32.HI R19, RZ, 0x1f, R24 ;  /* 0x0000001fff137819 */ /* 0x000fe20000011418 */
[----:B------:R-:W-:Y:S01]  /*0d40*/  IMAD.IADD R26, R17, 0x1, R26 ;  /* 0x00000001111a7824 */ /* 0x000fe200078e021a */
[----:B------:R-:W-:Y:S01]  /*0d50*/  LOP3.LUT R9, R9, R20, RZ, 0x3c, !PT ;  /* 0x0000001409097212 */ /* 0x000fe200078e3cff */
[----:B------:R-:W-:Y:S01]  /*0d60*/  VIADD R17, R24, 0x4 ;  /* 0x0000000418117836 */ /* 0x000fe20000000000 */
[----:B------:R-:W-:Y:S01]  /*0d70*/  LEA.HI R19, R19, R24, RZ, 0x3 ;  /* 0x0000001813137211 */ /* 0x000fe200078f18ff */
[----:B------:R-:W-:Y:S01]  /*0d80*/  IMAD.SHL.U32 R10, R0, 0x10, RZ ;  /* 0x00000010000a7824 */ /* 0x000fe200078e00ff */
[----:B------:R-:W-:Y:S01]  /*0d90*/  SEL R7, R7, RZ, P0 ;  /* 0x000000ff07077207 */ /* 0x000fe20000000000 */
[----:B------:R-:W-:Y:S01]  /*0da0*/  IMAD.IADD R9, R8, 0x1, R9 ;  /* 0x0000000108097824 */ /* 0x000fe200078e0209 */
[----:B------:R-:W-:Y:S01]  /*0db0*/  LOP3.LUT R19, R19, 0xfffffff8, RZ, 0xc0, !PT ;  /* 0xfffffff813137812 */ /* 0x000fe200078ec0ff */
[----:B------:R-:W-:Y:S01]  /*0dc0*/  IMAD.SHL.U32 R20, R0, 0x8, RZ ;  /* 0x0000000800147824 */ /* 0x000fe200078e00ff */
[----:B------:R-:W-:Y:S01]  /*0dd0*/  LOP3.LUT P5, RZ, R10, 0x10, RZ, 0xc0, !PT ;  /* 0x000000100aff7812 */ /* 0x000fe200078ac0ff */
[----:B------:R-:W-:Y:S01]  /*0de0*/  IMAD R9, R18, 0x20, R9 ;  /* 0x0000002012097824 */ /* 0x000fe200078e0209 */
[----:B------:R-:W-:Y:S01]  /*0df0*/  SHF.R.S32.HI R18, RZ, 0x1f, R17 ;  /* 0x0000001fff127819 */ /* 0x000fe20000011411 */
[----:B------:R-:W-:Y:S01]  /*0e00*/  IMAD R26, R11, 0x20, R26 ;  /* 0x000000200b1a7824 */ /* 0x000fe200078e021a */
[----:B-1----:R-:W-:Y:S01]  /*0e10*/  IADD3 R10, P4, R28, R34, RZ ;  /* 0x000000221c0a7210 */ /* 0x002fe20007f9e0ff */
[----:B------:R-:W-:Y:S01]  /*0e20*/  IMAD.SHL.U32 R8, R0, 0x4, RZ ;  /* 0x0000000400087824 */ /* 0x000fe200078e00ff */
[----:B------:R-:W-:Y:S01]  /*0e30*/  LEA.HI R18, R18, R17, RZ, 0x3 ;  /* 0x0000001112127211 */ /* 0x000fe200078f18ff */
[----:B------:R-:W-:Y:S01]  /*0e40*/  IMAD.SHL.U32 R145, R26, 0x8, RZ ;  /* 0x000000081a917824 */ /* 0x000fe200078e00ff */
[----:B------:R-:W-:Y:S01]  /*0e50*/  ISETP.GE.AND P0, PT, R3, 0x4, PT ;  /* 0x000000040300780c */ /* 0x000fe20003f06270 */
[----:B------:R-:W-:Y:S01]  /*0e60*/  IMAD.X R11, R29, 0x1, R35, P4 ;  /* 0x000000011d0b7824 */ /* 0x000fe200020e0623 */
[----:B------:R-:W-:Y:S01]  /*0e70*/  LOP3.LUT P4, RZ, R20, 0x10, RZ, 0xc0, !PT ;  /* 0x0000001014ff7812 */ /* 0x000fe2000788c0ff */
[----:B------:R-:W-:Y:S01]  /*0e80*/  IMAD.SHL.U32 R9, R9, 0x8, RZ ;  /* 0x0000000809097824 */ /* 0x000fe200078e00ff */
[----:B------:R-:W-:Y:S01]  /*0e90*/  LOP3.LUT R18, R18, 0xfffffff8, RZ, 0xc0, !PT ;  /* 0xfffffff812127812 */ /* 0x000fe200078ec0ff */
[----:B------:R-:W-:Y:S01]  /*0ea0*/  IMAD.IADD R19, R24, 0x1, -R19 ;  /* 0x0000000118137824 */ /* 0x000fe200078e0a13 */
[----:B------:R-:W-:Y:S01]  /*0eb0*/  LOP3.LUT P6, RZ, R8, 0x10, RZ, 0xc0, !PT ;  /* 0x0000001008ff7812 */ /* 0x000fe200078cc0ff */
[----:B------:R-:W-:Y:S01]  /*0ec0*/  IMAD R145, R145, 0x2, R168 ;  /* 0x0000000291917824 */ /* 0x000fe200078e02a8 */
[----:B------:R-:W-:Y:S01]  /*0ed0*/  BAR.SYNC.DEFER_BLOCKING 0x0 ;  /* 0x0000000000007b1d */ /* 0x000fe20000010000 */
[----:B------:R-:W-:Y:S01]  /*0ee0*/  IMAD.IADD R8, R17, 0x1, -R18 ;  /* 0x0000000111087824 */ /* 0x000fe200078e0a12 */
[----:B------:R-:W-:Y:S01]  /*0ef0*/  SHF.R.S32.HI R6, RZ, 0x1f, R19 ;  /* 0x0000001fff067819 */ /* 0x000fe20000011413 */
[----:B------:R-:W-:Y:S01]  /*0f00*/  IMAD R144, R9, 0x2, R168 ;  /* 0x0000000209907824 */ /* 0x000fe200078e02a8 */
[----:B------:R-:W-:Y:S01]  /*0f10*/  SEL R18, RZ, 0x4, !P0 ;  /* 0x00000004ff127807 */ /* 0x000fe20004000000 */
[----:B------:R-:W-:Y:S01]  /*0f20*/  IMAD.SHL.U32 R0, R0, 0x2, RZ ;  /* 0x0000000200007824 */ /* 0x000fe200078e00ff */
[----:B------:R-:W-:-:S02]  /*0f30*/  SHF.R.S32.HI R9, RZ, 0x1f, R8 ;  /* 0x0000001fff097819 */ /* 0x000fc40000011408 */
[----:B--2---:R-:W1:Y:S01]  /*0f40*/  @P0 LDC R166, c[0x0][0x358] ;  /* 0x0000d600ffa60b82 */ /* 0x004e620000000800 */
[----:B------:R-:W-:Y:S01]  /*0f50*/  LEA.HI R6, R6, R19, RZ, 0x2 ;  /* 0x0000001306067211 */ /* 0x000fe200078f10ff */
[----:B------:R-:W-:Y:S01]  /*0f60*/  IMAD.IADD R18, R3, 0x1, -R18 ;  /* 0x0000000103127824 */ /* 0x000fe200078e0a12 */
[----:B------:R-:W-:Y:S02]  /*0f70*/  LEA.HI R20, R9, R8, RZ, 0x2 ;  /* 0x0000000809147211 */ /* 0x000fe400078f10ff */
[----:B------:R-:W-:Y:S01]  /*0f80*/  LOP3.LUT R30, R6, 0x1ffffffc, RZ, 0xc0, !PT ;  /* 0x1ffffffc061e7812 */ /* 0x000fe200078ec0ff */
[----:B------:R-:W-:Y:S01]  /*0f90*/  IMAD.SHL.U32 R18, R18, 0x8, RZ ;  /* 0x0000000812127824 */ /* 0x000fe200078e00ff */
[----:B------:R-:W-:Y:S01]  /*0fa0*/  SHF.R.S32.HI R9, RZ, 0x2, R20 ;  /* 0x00000002ff097819 */ /* 0x000fe20000011414 */
[----:B------:R-:W1:Y:S01]  /*0fb0*/  @P0 LDC R167, c[0x0][0x35c] ;  /* 0x0000d700ffa70b82 */ /* 0x000e620000000800 */
[----:B------:R-:W-:Y:S01]  /*0fc0*/  SHF.R.S32.HI R25, RZ, 0x2, R6 ;  /* 0x00000002ff197819 */ /* 0x000fe20000011406 */
[----:B------:R-:W-:Y:S01]  /*0fd0*/  IMAD.IADD R19, R19, 0x1, -R30 ;  /* 0x0000000113137824 */ /* 0x000fe200078e0a1e */
[----:B------:R-:W-:Y:S01]  /*0fe0*/  SHF.R.S32.HI R21, RZ, 0x2, R21 ;  /* 0x00000002ff157819 */ /* 0x000fe20000011415 */
[----:B------:R-:W-:Y:S01]  /*0ff0*/  IMAD R102, R141, 0x20, R18 ;  /* 0x000000208d667824 */ /* 0x000fe200078e0212 */
[----:B------:R-:W-:-:S02]  /*1000*/  LEA.HI R6, R6, R25, RZ, 0x1 ;  /* 0x0000001906067211 */ /* 0x000fc400078f08ff */
[----:B------:R-:W-:Y:S01]  /*1010*/  LOP3.LUT R26, R16, R19, RZ, 0x3c, !PT ;  /* 0x00000013101a7212 */ /* 0x000fe200078e3cff */
[----:B------:R-:W-:Y:S01]  /*1020*/  @!PT LDS RZ, [RZ] ;  /* 0x00000000fffff984 */ /* 0x000fe20000000800 */
[----:B------:R-:W-:Y:S01]  /*1030*/  @!PT LDS RZ, [RZ] ;  /* 0x00000000fffff984 */ /* 0x000fe20000000800 */
[----:B------:R-:W-:Y:S01]  /*1040*/  @!PT LDS RZ, [RZ] ;  /* 0x00000000fffff984 */ /* 0x000fe20000000800 */
[----:B------:R-:W-:Y:S01]  /*1050*/  LDGSTS.E.BYPASS.LTC128B.128 [R145], desc[UR14][R28.64], P5 ;  /* 0x000000001c917fae */ /* 0x000fe2000a901d4e */
[----:B------:R-:W-:Y:S02]  /*1060*/  LOP3.LUT R6, R6, 0x7fffffe, RZ, 0xc0, !PT ;  /* 0x07fffffe06067812 */ /* 0x000fe400078ec0ff */
[----:B------:R-:W-:Y:S01]  /*1070*/  LOP3.LUT P5, RZ, R0, 0x10, RZ, 0xc0, !PT ;  /* 0x0000001000ff7812 */ /* 0x000fe200078ac0ff */
[----:B------:R2:W-:Y:S01]  /*1080*/  LDGSTS.E.BYPASS.LTC128B.128 [R144], desc[UR14][R10.64], P4 ;  /* 0x000000000a907fae */ /* 0x0005e2000a101d4e */
[-C--:B------:R-:W-:Y:S01]  /*1090*/  IADD3 R32, P4, R10, R34.reuse, RZ ;  /* 0x000000220a207210 */ /* 0x080fe20007f9e0ff */
[----:B------:R-:W-:Y:S01]  /*10a0*/  IMAD.IADD R6, R25, 0x1, -R6 ;  /* 0x0000000119067824 */ /* 0x000fe200078e0a06 */
[----:B------:R-:W-:Y:S02]  /*10b0*/  SEL R0, RZ, 0xffffffff, P2 ;  /* 0xffffffffff007807 */ /* 0x000fe40001000000 */
[----:B------:R-:W-:Y:S01]  /*10c0*/  IADD3 R30, P0, R32, R34, RZ ;  /* 0x00000022201e7210 */ /* 0x000fe20007f1e0ff */
[--C-:B------:R-:W-:Y:S01]  /*10d0*/  IMAD.X R33, R11, 0x1, R35.reuse, P4 ;  /* 0x000000010b217824 */ /* 0x100fe200020e0623 */
[----:B------:R-:W-:Y:S01]  /*10e0*/  LOP3.LUT R143, R6, R21, RZ, 0x3c, !PT ;  /* 0x00000015068f7212 */ /* 0x000fe200078e3cff */
[----:B------:R-:W-:Y:S01]  /*10f0*/  IMAD.SHL.U32 R6, R7, 0x8, RZ ;  /* 0x0000000807067824 */ /* 0x000fe200078e00ff */
[----:B------:R-:W-:Y:S01]  /*1100*/  SEL R27, RZ, 0x1, P3 ;  /* 0x00000001ff1b7807 */ /* 0x000fe20001800000 */
[----:B------:R-:W-:Y:S01]  /*1110*/  IMAD.X R31, R33, 0x1, R35, P0 ;  /* 0x00000001211f7824 */ /* 0x000fe200000e0623 */
[----:B------:R-:W-:Y:S01]  /*1120*/  ISETP.NE.AND P0, PT, R165, RZ, PT ;  /* 0x000000ffa500720c */ /* 0x000fe20003f05270 */
[----:B------:R-:W-:Y:S01]  /*1130*/  IMAD R143, R143, 0x4, R26 ;  /* 0x000000048f8f7824 */ /* 0x000fe200078e021a */
[----:B------:R-:W-:Y:S01]  /*1140*/  SHF.R.S32.HI R26, RZ, 0x1f, R5 ;  /* 0x0000001fff1a7819 */ /* 0x000fe20000011405 */
[----:B------:R-:W-:Y:S01]  /*1150*/  IMAD.SHL.U32 R0, R0, 0x2, RZ ;  /* 0x0000000200007824 */ /* 0x000fe200078e00ff */
[----:B------:R-:W-:Y:S01]  /*1160*/  SEL R165, R165, 0x20, P0 ;  /* 0x00000020a5a57807 */ /* 0x000fe20000000000 */
[----:B------:R-:W-:Y:S01]  /*1170*/  IMAD R143, R24, 0x10, R143 ;  /* 0x00000010188f7824 */ /* 0x000fe200078e028f */
[----:B------:R-:W-:Y:S01]  /*1180*/  LOP3.LUT P0, RZ, R6, 0x10, RZ, 0xc0, !PT ;  /* 0x0000001006ff7812 */ /* 0x000fe2000780c0ff */
[----:B------:R-:W-:Y:S01]  /*1190*/  IMAD.SHL.U32 R6, R3, 0x10, RZ ;  /* 0x0000001003067824 */ /* 0x000fe200078e00ff */
[----:B------:R-:W-:Y:S01]  /*11a0*/  ISETP.LT.AND P1, PT, R18, R165, P1 ;  /* 0x000000a51200720c */ /* 0x000fe20000f21270 */
[----:B------:R-:W-:Y:S01]  /*11b0*/  IMAD.SHL.U32 R143, R143, 0x8, RZ ;  /* 0x000000088f8f7824 */ /* 0x000fe200078e00ff */
[----:B------:R-:W-:Y:S01]  /*11c0*/  LEA.HI R101, R26, R5, RZ, 0x5 ;  /* 0x000000051a657211 */ /* 0x000fe200078f28ff */
[----:B------:R-:W-:Y:S01]  /*11d0*/  IMAD.IADD R140, R6, 0x1, R168 ;  /* 0x00000001068c7824 */ /* 0x000fe200078e02a8 */
[----:B------:R-:W-:Y:S01]  /*11e0*/  LOP3.LUT R0, R0, 0x2, R27, 0xe2, !PT ;  /* 0x0000000200007812 */ /* 0x000fe200078ee21b */
[----:B-1----:R-:W-:Y:S01]  /*11f0*/  IMAD.WIDE R18, R102, 0x2, R166 ;  /* 0x0000000266127825 */ /* 0x002fe200078e02a6 */
[----:B------:R-:W-:Y:S01]  /*1200*/  LDGSTS.E.BYPASS.LTC128B.128 [R145+0x1000], desc[UR14][R32.64], P6 ;  /* 0x0100000020917fae */ /* 0x000fe2000b101d4e */
[----:B--2---:R-:W-:-:S02]  /*1210*/  LOP3.LUT R11, R20, 0x1ffffffc, RZ, 0xc0, !PT ;  /* 0x1ffffffc140b7812 */ /* 0x004fc400078ec0ff */
[----:B------:R-:W-:Y:S01]  /*1220*/  IMAD R25, R143, 0x2, R168 ;  /* 0x000000028f197824 */ /* 0x000fe200078e02a8 */
[----:B------:R-:W-:Y:S01]  /*1230*/  LEA.HI R20, R20, R9, RZ, 0x1 ;  /* 0x0000000914147211 */ /* 0x000fe200078f08ff */
[----:B------:R-:W-:Y:S01]  /*1240*/  LDGSTS.E.BYPASS.LTC128B.128 [R144+0x1000], desc[UR14][R30.64], P5 ;  /* 0x010000001e907fae */ /* 0x000fe2000a901d4e */
[C---:B------:R-:W-:Y:S02]  /*1250*/  IMAD.SHL.U32 R24, R7.reuse, 0x4, RZ ;  /* 0x0000000407187824 */ /* 0x040fe400078e00ff */
[----:B------:R-:W-:Y:S01]  /*1260*/  IMAD.IADD R11, R8, 0x1, -R11 ;  /* 0x00000001080b7824 */ /* 0x000fe200078e0a0b */
[----:B------:R-:W-:Y:S01]  /*1270*/  LOP3.LUT R20, R20, 0x7fffffe, RZ, 0xc0, !PT ;  /* 0x07fffffe14147812 */ /* 0x000fe200078ec0ff */
[C---:B------:R-:W-:Y:S01]  /*1280*/  IMAD.SHL.U32 R8, R7.reuse, 0x10, RZ ;  /* 0x0000001007087824 */ /* 0x040fe200078e00ff */
[----:B------:R1:W-:Y:S01]  /*1290*/  @P1 LDGSTS.E.BYPASS.LTC128B.128 [R140+0x10000], desc[UR14][R18.64] ;  /* 0x10000000128c1fae */ /* 0x0003e2000b901d4e */
[----:B------:R-:W-:Y:S01]  /*12a0*/  IMAD.SHL.U32 R7, R7, 0x2, RZ ;  /* 0x0000000207077824 */ /* 0x000fe200078e00ff */
[----:B------:R-:W-:Y:S01]  /*12b0*/  LOP3.LUT R16, R16, R11, RZ, 0x3c, !PT ;  /* 0x0000000b10107212 */ /* 0x000fe200078e3cff */
[----:B------:R-:W-:Y:S01]  /*12c0*/  IMAD.IADD R20, R9, 0x1, -R20 ;  /* 0x0000000109147824 */ /* 0x000fe200078e0a14 */
[----:B------:R-:W-:Y:S01]  /*12d0*/  LOP3.LUT P4, RZ, R8, 0x10, RZ, 0xc0, !PT ;  /* 0x0000001008ff7812 */ /* 0x000fe2000788c0ff */
[----:B------:R-:W2:Y:S01]  /*12e0*/  LDC.64 R10, c[0x0][0x258] ;  /* 0x00009600ff0a7b82 */ /* 0x000ea20000000a00 */
[----:B------:R-:W-:-:S02]  /*12f0*/  LOP3.LUT P5, RZ, R24, 0x10, RZ, 0xc0, !PT ;  /* 0x0000001018ff7812 */ /* 0x000fc400078ac0ff */
[----:B------:R-:W-:-:S05]  /*1300*/  LOP3.LUT R21, R20, R21, RZ, 0x3c, !PT ;  /* 0x0000001514157212 */ /* 0x000fca00078e3cff */
[----:B------:R-:W2:Y:S01]  /*1310*/  LDC.64 R8, c[0x0][0x260] ;  /* 0x00009800ff087b82 */ /* 0x000ea20000000a00 */
[----:B------:R-:W-:-:S03]  /*1320*/  IMAD R20, R21, 0x4, R16 ;  /* 0x0000000415147824 */ /* 0x000fc600078e0210 */
[----:B------:R-:W-:Y:S04]  /*1330*/  LDGSTS.E.BYPASS.LTC128B.128 [R25+0x8000], desc[UR14][R22.64], P4 ;  /* 0x0800000016197fae */ /* 0x000fe8000a101d4e */
[----:B------:R4:W-:Y:S01]  /*1340*/  LDGSTS.E.BYPASS.LTC128B.128 [R25+0x8080], desc[UR14][R22.64+0x80], P0 ;  /* 0x0808008016197fae */ /* 0x0009e20008101d4e */
[----:B------:R-:W-:Y:S01]  /*1350*/  LOP3.LUT P0, RZ, R7, 0x10, RZ, 0xc0, !PT ;  /* 0x0000001007ff7812 */ /* 0x000fe2000780c0ff */
[----:B------:R-:W-:-:S04]  /*1360*/  IMAD R7, R17, 0x10, R20 ;  /* 0x0000001011077824 */ /* 0x000fc800078e0214 */
[----:B------:R-:W-:Y:S02]  /*1370*/  IMAD.SHL.U32 R7, R7, 0x8, RZ ;  /* 0x0000000807077824 */ /* 0x000fe400078e00ff */
[----:B-1----:R-:W-:Y:S01]  /*1380*/  IMAD.WIDE R18, R165, 0x2, R18 ;  /* 0x00000002a5127825 */ /* 0x002fe200078e0212 */
[----:B--2---:R-:W-:Y:S02]  /*1390*/  IADD3 R27, P6, R10, -R8, RZ ;  /* 0x800000080a1b7210 */ /* 0x004fe40007fde0ff */
[----:B------:R-:W-:Y:S02]  /*13a0*/  LEA.HI.SX32 R8, R101, 0xffffffff, 0x1b ;  /* 0xffffffff65087811 */ /* 0x000fe400078fdaff */
[----:B------:R-:W-:Y:S02]  /*13b0*/  IADD3 R26, P1, R27, R34, RZ ;  /* 0x000000221b1a7210 */ /* 0x000fe40007f3e0ff */
[----:B------:R-:W-:Y:S02]  /*13c0*/  ISETP.NE.AND P4, PT, R8, RZ, PT ;  /* 0x000000ff0800720c */ /* 0x000fe40003f85270 */
[----:B------:R-:W-:-:S02]  /*13d0*/  IADD3.X R27, R35, R11, ~R9, P1, P6 ;  /* 0x0000000b231b7210 */ /* 0x000fc40000fecc09 */
[----:B------:R-:W-:Y:S02]  /*13e0*/  SEL R15, R15, RZ, P4 ;  /* 0x000000ff0f0f7207 */ /* 0x000fe40002000000 */
[----:B------:R-:W-:Y:S01]  /*13f0*/  IADD3 R16, P1, R14, R22, RZ ;  /* 0x000000160e107210 */ /* 0x000fe20007f3e0ff */
[----:B------:R-:W-:Y:S01]  /*1400*/  IMAD.WIDE R26, R12, 0x2, R26 ;  /* 0x000000020c1a7825 */ /* 0x000fe200078e021a */
[----:B------:R-:W-:-:S03]  /*1410*/  IADD3 R30, P6, R22, UR6, RZ ;  /* 0x00000006161e7c10 */ /* 0x000fc6000ffde0ff */
[----:B------:R-:W-:Y:S01]  /*1420*/  IMAD.SHL.U32 R9, R15, 0x10, RZ ;  /* 0x000000100f097824 */ /* 0x000fe200078e00ff */
[----:B------:R-:W-:Y:S01]  /*1430*/  IADD3.X R31, R23, UR7, RZ, P6, !PT ;  /* 0x00000007171f7c10 */ /* 0x000fe2000b7fe4ff */
[----:B------:R-:W-:Y:S01]  /*1440*/  IMAD.X R17, R13, 0x1, R23, P1 ;  /* 0x000000010d117824 */ /* 0x000fe200008e0617 */
[----:B----4-:R-:W-:Y:S01]  /*1450*/  SEL R23, RZ, 0x8, P2 ;  /* 0x00000008ff177807 */ /* 0x010fe20001000000 */
[----:B------:R-:W-:Y:S01]  /*1460*/  IMAD R13, R7, 0x2, R168 ;  /* 0x00000002070d7824 */ /* 0x000fe200078e02a8 */
[----:B------:R-:W-:Y:S01]  /*1470*/  LOP3.LUT P1, RZ, R9, 0x10, RZ, 0xc0, !PT ;  /* 0x0000001009ff7812 */ /* 0x000fe2000782c0ff */
[----:B------:R-:W-:Y:S01]  /*1480*/  IMAD.SHL.U32 R12, R15, 0x8, RZ ;  /* 0x000000080f0c7824 */ /* 0x000fe200078e00ff */
[C---:B------:R-:W-:Y:S02]  /*1490*/  LEA R9, P6, R34.reuse, R28, 0x1 ;  /* 0x0000001c22097211 */ /* 0x040fe400078c08ff */
[----:B------:R-:W-:Y:S02]  /*14a0*/  LDGSTS.E.BYPASS.LTC128B.128 [R13+0x8000], desc[UR14][R30.64], P5 ;  /* 0x080000001e0d7fae */ /* 0x000fe4000a901d4e */
[----:B------:R-:W-:-:S02]  /*14b0*/  LEA.HI.X R28, R34, R29, R35, 0x1, P6 ;  /* 0x0000001d221c7211 */ /* 0x000fc400030f0c23 */
[----:B------:R-:W-:Y:S01]  /*14c0*/  IADD3 R20, P5, R26, R9, RZ ;  /* 0x000000091a147210 */ /* 0x000fe20007fbe0ff */
[----:B------:R-:W-:Y:S01]  /*14d0*/  IMAD.SHL.U32 R9, R15, 0x4, RZ ;  /* 0x000000040f097824 */ /* 0x000fe200078e00ff */
[----:B------:R1:W-:Y:S01]  /*14e0*/  LDGSTS.E.BYPASS.LTC128B.128 [R13+0x8080], desc[UR14][R30.64+0x80], P0 ;  /* 0x080800801e0d7fae */ /* 0x0003e20008101d4e */
[----:B------:R-:W-:Y:S02]  /*14f0*/  LOP3.LUT P0, RZ, R12, 0x10, RZ, 0xc0, !PT ;  /* 0x000000100cff7812 */ /* 0x000fe4000780c0ff */
[----:B------:R-:W-:Y:S01]  /*1500*/  IMAD.X R21, R27, 0x1, R28, P5 ;  /* 0x000000011b157824 */ /* 0x000fe200028e061c */
[----:B------:R-:W-:Y:S01]  /*1510*/  SEL R12, RZ, 0x4, P3 ;  /* 0x00000004ff0c7807 */ /* 0x000fe20001800000 */
[----:B------:R-:W0:Y:S01]  /*1520*/  LDGDEPBAR ;  /* 0x00000000000079af */ /* 0x000e220000000000 */
[----:B------:R-:W-:Y:S02]  /*1530*/  IADD3 R22, P6, R20, R34, RZ ;  /* 0x0000002214167210 */ /* 0x000fe40007fde0ff */
[----:B------:R-:W-:Y:S01]  /*1540*/  LOP3.LUT P2, RZ, R9, 0x10, RZ, 0xc0, !PT ;  /* 0x0000001009ff7812 */ /* 0x000fe2000784c0ff */
[----:B------:R3:W-:Y:S01]  /*1550*/  LDGSTS.E.BYPASS.LTC128B.128 [R145+0x80], desc[UR14][R20.64], P1 ;  /* 0x0008000014917fae */ /* 0x0007e20008901d4e */
[----:B------:R-:W-:Y:S01]  /*1560*/  LOP3.LUT R0, R23, R12, R0, 0xfe, !PT ;  /* 0x0000000c17007212 */ /* 0x000fe200078efe00 */
[----:B------:R-:W-:Y:S01]  /*1570*/  IMAD.X R23, R21, 0x1, R35, P6 ;  /* 0x0000000115177824 */ /* 0x000fe200030e0623 */
[----:B------:R-:W-:-:S02]  /*1580*/  IADD3 R12, P1, R22, R34, RZ ;  /* 0x00000022160c7210 */ /* 0x000fc40007f3e0ff */
[----:B------:R-:W-:Y:S01]  /*1590*/  SHF.R.S32.HI R9, RZ, 0x2, R2 ;  /* 0x00000002ff097819 */ /* 0x000fe20000011402 */
[----:B------:R-:W-:Y:S01]  /*15a0*/  IMAD.SHL.U32 R2, R15, 0x2, RZ ;  /* 0x000000020f027824 */ /* 0x000fe200078e00ff */
[----:B------:R-:W-:Y:S01]  /*15b0*/  SEL R174, R0, RZ, P4 ;  /* 0x000000ff00ae7207 */ /* 0x000fe20002000000 */
[----:B------:R2:W-:Y:S01]  /*15c0*/  LDGSTS.E.BYPASS.LTC128B.128 [R144+0x80], desc[UR14][R22.64], P0 ;  /* 0x0008000016907fae */ /* 0x0005e20008101d4e */
[----:B------:R-:W-:Y:S01]  /*15d0*/  ISETP.GE.U32.AND P5, PT, R3, 0x8, PT ;  /* 0x000000080300780c */ /* 0x000fe20003fa6070 */
[----:B------:R-:W-:Y:S01]  /*15e0*/  IMAD R9, R4, 0x80, R9 ;  /* 0x0000008004097824 */ /* 0x000fe200078e0209 */
[----:B------:R-:W-:Y:S01]  /*15f0*/  LOP3.LUT P4, RZ, R2, 0x10, RZ, 0xc0, !PT ;  /* 0x0000001002ff7812 */ /* 0x000fe2000788c0ff */
[----:B------:R-:W-:Y:S01]  /*1600*/  IMAD.SHL.U32 R0, R174, 0x8, RZ ;  /* 0x00000008ae007824 */ /* 0x000fe200078e00ff */
[----:B------:R-:W-:Y:S01]  /*1610*/  ISETP.NE.AND P3, PT, R8, RZ, !P5 ;  /* 0x000000ff0800720c */ /* 0x000fe20006f65270 */
[----:B------:R-:W-:Y:S01]  /*1620*/  IMAD.SHL.U32 R4, R174, 0x10, RZ ;  /* 0x00000010ae047824 */ /* 0x000fe200078e00ff */
[----:B------:R-:W-:Y:S01]  /*1630*/  LEA.HI.SX32 R8, R101, 0xfffffffe, 0x1b ;  /* 0xfffffffe65087811 */ /* 0x000fe200078fdaff */
[----:B-1----:R-:W-:-:S03]  /*1640*/  IMAD.X R13, R23, 0x1, R35, P1 ;  /* 0x00000001170d7824 */ /* 0x002fc600008e0623 */
[----:B------:R-:W-:Y:S02]  /*1650*/  LOP3.LUT P6, RZ, R4, 0x10, RZ, 0xc0, !PT ;  /* 0x0000001004ff7812 */ /* 0x000fe400078cc0ff */
[C---:B------:R-:W-:Y:S01]  /*1660*/  ISETP.NE.AND P0, PT, R8.reuse, RZ, PT ;  /* 0x000000ff0800720c */ /* 0x040fe20003f05270 */
[----:B------:R1:W-:Y:S01]  /*1670*/  LDGSTS.E.BYPASS.LTC128B.128 [R145+0x1080], desc[UR14][R12.64], P2 ;  /* 0x010800000c917fae */ /* 0x0003e20009101d4e */
[----:B------:R-:W-:Y:S01]  /*1680*/  ISETP.NE.AND P1, PT, R8, RZ, !P5 ;  /* 0x000000ff0800720c */ /* 0x000fe20006f25270 */
[----:B------:R-:W-:Y:S01]  /*1690*/  IMAD.SHL.U32 R8, R174, 0x2, RZ ;  /* 0x00000002ae087824 */ /* 0x000fe200078e00ff */
[----:B------:R-:W-:Y:S02]  /*16a0*/  SEL R175, R15, RZ, P0 ;  /* 0x000000ff0faf7207 */ /* 0x000fe40000000000 */
[----:B---3--:R-:W-:Y:S02]  /*16b0*/  SHF.R.S32.HI R21, RZ, 0x1f, R164 ;  /* 0x0000001fff157819 */ /* 0x008fe400000114a4 */
[----:B------:R-:W-:-:S02]  /*16c0*/  IADD3 R20, P2, R12, R34, RZ ;  /* 0x000000220c147210 */ /* 0x000fc40007f5e0ff */
[----:B------:R-:W-:-:S03]  /*16d0*/  LEA.HI R2, R21, R164, RZ, 0x2 ;  /* 0x000000a415027211 */ /* 0x000fc600078f10ff */
[----:B------:R-:W-:Y:S01]  /*16e0*/  IMAD.X R21, R13, 0x1, R35, P2 ;  /* 0x000000010d157824 */ /* 0x000fe200010e0623 */
[----:B------:R-:W-:Y:S01]  /*16f0*/  LOP3.LUT P2, RZ, R0, 0x10, RZ, 0xc0, !PT ;  /* 0x0000001000ff7812 */ /* 0x000fe2000784c0ff */
[----:B------:R-:W-:Y:S01]  /*1700*/  IMAD.SHL.U32 R0, R174, 0x4, RZ ;  /* 0x00000004ae007824 */ /* 0x000fe200078e00ff */
[----:B--2---:R-:W-:Y:S02]  /*1710*/  LOP3.LUT R23, R2, 0xfffffffc, RZ, 0xc0, !PT ;  /* 0xfffffffc02177812 */ /* 0x004fe400078ec0ff */
[----:B------:R2:W-:Y:S01]  /*1720*/  LDGSTS.E.BYPASS.LTC128B.128 [R144+0x1080], desc[UR14][R20.64], P4 ;  /* 0x0108000014907fae */ /* 0x0005e2000a101d4e */
[----:B------:R-:W-:Y:S02]  /*1730*/  SEL R174, R174, RZ, P0 ;  /* 0x000000ffaeae7207 */ /* 0x000fe40000000000 */
[----:B------:R-:W-:Y:S01]  /*1740*/  IMAD.IADD R100, R164, 0x1, -R23 ;  /* 0x00000001a4647824 */ /* 0x000fe200078e0a17 */
[----:B------:R-:W-:Y:S01]  /*1750*/  LOP3.LUT P4, RZ, R0, 0x10, RZ, 0xc0, !PT ;  /* 0x0000001000ff7812 */ /* 0x000fe2000788c0ff */
[----:B------:R-:W-:Y:S01]  /*1760*/  VIADD R0, R168, 0x8000 ;  /* 0x00008000a8007836 */ /* 0x000fe20000000000 */
[----:B------:R-:W-:Y:S01]  /*1770*/  @P3 LDGSTS.E.BYPASS.LTC128B.128 [R140+0x10080], desc[UR14][R18.64] ;  /* 0x10080000128c3fae */ /* 0x000fe2000b901d4e */
[----:B------:R-:W-:Y:S01]  /*1780*/  LOP3.LUT P3, RZ, R8, 0x10, RZ, 0xc0, !PT ;  /* 0x0000001008ff7812 */ /* 0x000fe2000786c0ff */
[----:B------:R-:W-:Y:S01]  /*1790*/  IMAD.SHL.U32 R8, R175, 0x10, RZ ;  /* 0x00000010af087824 */ /* 0x000fe200078e00ff */
[----:B------:R-:W-:Y:S01]  /*17a0*/  LEA.HI R4, R100, R100, RZ, 0x1 ;  /* 0x0000006464047211 */ /* 0x000fe200078f08ff */
[----:B------:R-:W-:-:S02]  /*17b0*/  IMAD R143, R143, 0x2, R0 ;  /* 0x000000028f8f7824 */ /* 0x000fc400078e0200 */
[----:B------:R-:W-:Y:S01]  /*17c0*/  IMAD R142, R7, 0x2, R0 ;  /* 0x00000002078e7824 */ /* 0x000fe200078e0200 */
[----:B-1----:R-:W-:Y:S01]  /*17d0*/  LOP3.LUT R13, R4, 0xfffffffe, RZ, 0xc0, !PT ;  /* 0xfffffffe040d7812 */ /* 0x002fe200078ec0ff */
[C---:B------:R-:W-:Y:S01]  /*17e0*/  IMAD.SHL.U32 R7, R175.reuse, 0x4, RZ ;  /* 0x00000004af077824 */ /* 0x040fe200078e00ff */
[----:B------:R-:W-:Y:S01]  /*17f0*/  LDGSTS.E.BYPASS.LTC128B.128 [R143+0x2000], desc[UR14][R16.64], P6 ;  /* 0x02000000108f7fae */ /* 0x000fe2000b101d4e */
[----:B------:R-:W-:Y:S02]  /*1800*/  IADD3 R12, P6, R16, UR6, RZ ;  /* 0x00000006100c7c10 */ /* 0x000fe4000ffde0ff */
[----:B------:R-:W-:Y:S01]  /*1810*/  IMAD.IADD R100, R100, 0x1, -R13 ;  /* 0x0000000164647824 */ /* 0x000fe200078e0a0d */
[----:B------:R1:W-:Y:S01]  /*1820*/  LDGSTS.E.BYPASS.LTC128B.128 [R143+0x2080], desc[UR14][R16.64+0x80], P2 ;  /* 0x02080080108f7fae */ /* 0x0003e20009101d4e */
[----:B------:R-:W-:Y:S01]  /*1830*/  LOP3.LUT P2, RZ, R8, 0x10, RZ, 0xc0, !PT ;  /* 0x0000001008ff7812 */ /* 0x000fe2000784c0ff */
[----:B------:R-:W-:Y:S01]  /*1840*/  IMAD.SHL.U32 R8, R175, 0x8, RZ ;  /* 0x00000008af087824 */ /* 0x000fe200078e00ff */
[----:B------:R-:W-:-:S02]  /*1850*/  IADD3.X R13, R17, UR7, RZ, P6, !PT ;  /* 0x00000007110d7c10 */ /* 0x000fc4000b7fe4ff */
[----:B--2---:R-:W-:-:S03]  /*1860*/  IADD3 R20, P6, R20, R10, RZ ;  /* 0x0000000a14147210 */ /* 0x004fc60007fde0ff */
[----:B------:R-:W-:Y:S01]  /*1870*/  LDGSTS.E.BYPASS.LTC128B.128 [R142+0x2000], desc[UR14][R12.64], P4 ;  /* 0x020000000c8e7fae */ /* 0x000fe2000a101d4e */
[----:B------:R-:W-:Y:S01]  /*1880*/  LOP3.LUT P4, RZ, R8, 0x10, RZ, 0xc0, !PT ;  /* 0x0000001008ff7812 */ /* 0x000fe2000788c0ff */
[----:B------:R-:W-:Y:S02]  /*1890*/  IMAD.SHL.U32 R8, R174, 0x10, RZ ;  /* 0x00000010ae087824 */ /* 0x000fe400078e00ff */
[----:B------:R-:W-:Y:S01]  /*18a0*/  IMAD.X R21, R21, 0x1, R11, P6 ;  /* 0x0000000115157824 */ /* 0x000fe200030e060b */
[----:B------:R-:W-:Y:S01]  /*18b0*/  LOP3.LUT P6, RZ, R7, 0x10, RZ, 0xc0, !PT ;  /* 0x0000001007ff7812 */ /* 0x000fe200078cc0ff */
[----:B------:R-:W-:Y:S01]  /*18c0*/  IMAD.SHL.U32 R7, R175, 0x2, RZ ;  /* 0x00000002af077824 */ /* 0x000fe200078e00ff */
[----:B------:R-:W-:Y:S01]  /*18d0*/  LDGSTS.E.BYPASS.LTC128B.128 [R142+0x2080], desc[UR14][R12.64+0x80], P3 ;  /* 0x020800800c8e7fae */ /* 0x000fe20009901d4e */
[----:B------:R-:W-:-:S03]  /*18e0*/  IADD3 R14, P3, R20, R34, RZ ;  /* 0x00000022140e7210 */ /* 0x000fc60007f7e0ff */
[----:B------:R-:W0:Y:S02]  /*18f0*/  LDGDEPBAR ;  /* 0x00000000000079af */ /* 0x000e240000000000 */
[----:B------:R-:W-:Y:S01]  /*1900*/  IMAD.X R15, R21, 0x1, R35, P3 ;  /* 0x00000001150f7824 */ /* 0x000fe200018e0623 */
[----:B------:R-:W-:Y:S01]  /*1910*/  LOP3.LUT P3, RZ, R8, 0x10, RZ, 0xc0, !PT ;  /* 0x0000001008ff7812 */ /* 0x000fe2000786c0ff */
[----:B------:R2:W-:Y:S01]  /*1920*/  LDGSTS.E.BYPASS.LTC128B.128 [R145+0x100], desc[UR14][R20.64], P2 ;  /* 0x0010000014917fae */ /* 0x0005e20009101d4e */
[----:B------:R-:W-:Y:S01]  /*1930*/  LOP3.LUT P2, RZ, R7, 0x10, RZ, 0xc0, !PT ;  /* 0x0000001007ff7812 */ /* 0x000fe2000784c0ff */
[----:B------:R-:W-:Y:S01]  /*1940*/  IMAD R7, R100, 0x40, R9 ;  /* 0x0000004064077824 */ /* 0x000fe200078e0209 */
[----:B-1----:R-:W-:Y:S01]  /*1950*/  IADD3 R16, P0, R14, R34, RZ ;  /* 0x000000220e107210 */ /* 0x002fe20007f1e0ff */
[----:B------:R1:W-:Y:S01]  /*1960*/  LDGSTS.E.BYPASS.LTC128B.128 [R144+0x100], desc[UR14][R14.64], P4 ;  /* 0x001000000e907fae */ /* 0x0003e2000a101d4e */
[----:B------:R-:W-:Y:S02]  /*1970*/  IMAD.SHL.U32 R8, R174, 0x4, RZ ;  /* 0x00000004ae087824 */ /* 0x000fe400078e00ff */
[----:B------:R-:W-:-:S02]  /*1980*/  VIADD R9, R7, 0x8 ;  /* 0x0000000807097836 */ /* 0x000fc40000000000 */
[--C-:B------:R-:W-:Y:S01]  /*1990*/  IMAD.X R17, R15, 0x1, R35.reuse, P0 ;  /* 0x000000010f117824 */ /* 0x100fe200000e0623 */
[----:B------:R-:W-:Y:S02]  /*19a0*/  IADD3 R34, P0, R16, R34, RZ ;  /* 0x0000002210227210 */ /* 0x000fe40007f1e0ff */
[----:B------:R-:W-:Y:S01]  /*19b0*/  ISETP.GE.AND P4, PT, R9, UR12, PT ;  /* 0x0000000c09007c0c */ /* 0x000fe2000bf86270 */
[----:B------:R-:W-:Y:S01]  /*19c0*/  IMAD.SHL.U32 R9, R174, 0x8, RZ ;  /* 0x00000008ae097824 */ /* 0x000fe200078e00ff */
[----:B------:R-:W-:Y:S01]  /*19d0*/  LDGSTS.E.BYPASS.LTC128B.128 [R145+0x1100], desc[UR14][R16.64], P6 ;  /* 0x0110000010917fae */ /* 0x000fe2000b101d4e */
[----:B------:R-:W-:Y:S01]  /*19e0*/  IMAD.X R35, R17, 0x1, R35, P0 ;  /* 0x0000000111237824 */ /* 0x000fe200000e0623 */
[----:B------:R-:W-:Y:S02]  /*19f0*/  LOP3.LUT P6, RZ, R8, 0x10, RZ, 0xc0, !PT ;  /* 0x0000001008ff7812 */ /* 0x000fe400078cc0ff */
[----:B------:R-:W-:Y:S02]  /*1a00*/  LOP3.LUT P0, RZ, R9, 0x10, RZ, 0xc0, !PT ;  /* 0x0000001009ff7812 */ /* 0x000fe4000780c0ff */
[----:B------:R-:W3:Y:S01]  /*1a10*/  LDC.64 R8, c[0x0][0x348] ;  /* 0x0000d200ff087b82 */ /* 0x000ee20000000a00 */
[----:B------:R-:W-:Y:S04]  /*1a20*/  LDGSTS.E.BYPASS.LTC128B.128 [R144+0x1100], desc[UR14][R34.64], P2 ;  /* 0x0110000022907fae */ /* 0x000fe80009101d4e */
[----:B------:R-:W-:Y:S01]  /*1a30*/  @P1 LDGSTS.E.BYPASS.LTC128B.128 [R140+0x10100], desc[UR14][R18.64+0x40] ;  /* 0x10100040128c1fae */ /* 0x000fe2000b901d4e */
[----:B--2---:R-:W-:Y:S01]  /*1a40*/  IADD3 R20, P1, R12, UR4, RZ ;  /* 0x000000040c147c10 */ /* 0x004fe2000ff3e0ff */
[----:B------:R-:W-:Y:S01]  /*1a50*/  IMAD.SHL.U32 R12, R174, 0x2, RZ ;  /* 0x00000002ae0c7824 */ /* 0x000fe200078e00ff */
[----:B-1----:R-:W1:Y:S02]  /*1a60*/  LDC.64 R14, c[0x0][0x340] ;  /* 0x0000d000ff0e7b82 */ /* 0x002e640000000a00 */
[----:B------:R-:W-:Y:S01]  /*1a70*/  IADD3.X R21, R13, UR5, RZ, P1, !PT ;  /* 0x000000050d157c10 */ /* 0x000fe20008ffe4ff */
[C---:B------:R-:W-:Y:S01]  /*1a80*/  VIADD R13, R7.reuse, 0x10 ;  /* 0x00000010070d7836 */ /* 0x040fe20000000000 */
[----:B------:R-:W-:Y:S01]  /*1a90*/  LOP3.LUT P2, RZ, R12, 0x10, RZ, 0xc0, !PT ;  /* 0x000000100cff7812 */ /* 0x000fe2000784c0ff */
[----:B------:R-:W-:Y:S01]  /*1aa0*/  VIADD R12, R7, 0x18 ;  /* 0x00000018070c7836 */ /* 0x000fe20000000000 */
[----:B------:R-:W-:Y:S01]  /*1ab0*/  IADD3 R32, P1, R20, UR6, RZ ;  /* 0x0000000614207c10 */ /* 0x000fe2000ff3e0ff */
[----:B------:R-:W-:Y:S01]  /*1ac0*/  LDGSTS.E.BYPASS.LTC128B.128 [R143+0x4000], desc[UR14][R20.64], P3 ;  /* 0x04000000148f7fae */ /* 0x000fe20009901d4e */
[----:B------:R-:W-:Y:S01]  /*1ad0*/  ISETP.GE.AND P3, PT, R13, UR12, PT ;  /* 0x0000000c0d007c0c */ /* 0x000fe2000bf66270 */
[----:B------:R-:W-:Y:S01]  /*1ae0*/  VIADD R13, R7, 0x20 ;  /* 0x00000020070d7836 */ /* 0x000fe20000000000 */
[----:B------:R-:W-:Y:S01]  /*1af0*/  IADD3.X R33, R21, UR7, RZ, P1, !PT ;  /* 0x0000000715217c10 */ /* 0x000fe20008ffe4ff */
[----:B------:R2:W-:Y:S01]  /*1b00*/  LDGSTS.E.BYPASS.LTC128B.128 [R143+0x4080], desc[UR14][R20.64+0x80], P0 ;  /* 0x04080080148f7fae */ /* 0x0005e20008101d4e */
[----:B------:R-:W-:Y:S01]  /*1b10*/  ISETP.GE.AND P0, PT, R12, UR12, PT ;  /* 0x0000000c0c007c0c */ /* 0x000fe2000bf06270 */
[C---:B------:R-:W-:Y:S01]  /*1b20*/  VIADD R12, R7.reuse, 0x28 ;  /* 0x00000028070c7836 */ /* 0x040fe20000000000 */
[----:B------:R-:W-:Y:S01]  /*1b30*/  ISETP.GE.AND P1, PT, R7, UR12, PT ;  /* 0x0000000c07007c0c */ /* 0x000fe2000bf26270 */
[----:B------:R-:W-:Y:S01]  /*1b40*/  LDGSTS.E.BYPASS.LTC128B.128 [R142+0x4000], desc[UR14][R32.64], P6 ;  /* 0x04000000208e7fae */ /* 0x000fe2000b101d4e */
[----:B------:R-:W-:-:S03]  /*1b50*/  ISETP.GE.AND P6, PT, R13, UR12, PT ;  /* 0x0000000c0d007c0c */ /* 0x000fc6000bfc6270 */
[----:B------:R-:W-:Y:S01]  /*1b60*/  LDGSTS.E.BYPASS.LTC128B.128 [R142+0x4080], desc[UR14][R32.64+0x80], P2 ;  /* 0x04080080208e7fae */ /* 0x000fe20009101d4e */
[----:B------:R-:W-:Y:S01]  /*1b70*/  ISETP.GE.AND P2, PT, R12, UR12, PT ;  /* 0x0000000c0c007c0c */ /* 0x000fe2000bf46270 */
[C---:B---3--:R-:W-:Y:S01]  /*1b80*/  IMAD.WIDE R12, R7.reuse, 0x2, R8 ;  /* 0x00000002070c7825 */ /* 0x048fe200078e0208 */
[----:B------:R-:W-:Y:S01]  /*1b90*/  PRMT R159, RZ, 0x7610, R159 ;  /* 0x00007610ff9f7816 */ /* 0x000fe2000000009f */
[----:B------:R-:W0:Y:S02]  /*1ba0*/  LDGDEPBAR ;  /* 0x00000000000079af */ /* 0x000e240000000000 */
[C---:B-1----:R-:W-:Y:S02]  /*1bb0*/  IMAD.WIDE R14, R7.reuse, 0x2, R14 ;  /* 0x00000002070e7825 */ /* 0x042fe400078e020e */
[----:B------:R-:W3:Y:S02]  /*1bc0*/  @!P1 LDG.E.LTC128B.U16 R153, desc[UR14][R12.64] ;  /* 0x0000000e0c999981 */ /* 0x000ee4000c1e1520 */
[----:B------:R-:W-:-:S02]  /*1bd0*/  VIADD R8, R7, 0x30 ;  /* 0x0000003007087836 */ /* 0x000fc40000000000 */
[----:B------:R-:W-:Y:S01]  /*1be0*/  VIADD R7, R7, 0x38 ;  /* 0x0000003807077836 */ /* 0x000fe20000000000 */
[----:B------:R-:W3:Y:S02]  /*1bf0*/  @!P1 LDG.E.LTC128B.U16 R161, desc[UR14][R14.64] ;  /* 0x0000000e0ea19981 */ /* 0x000ee4000c1e1520 */
[----:B------:R-:W-:Y:S02]  /*1c00*/  ISETP.GE.AND P1, PT, R8, UR12, PT ;  /* 0x0000000c08007c0c */ /* 0x000fe4000bf26270 */
[----:B------:R-:W4:Y:S04]  /*1c10*/  @!P4 LDG.E.LTC128B.U16 R160, desc[UR14][R14.64+0x10] ;  /* 0x0000100e0ea0c981 */ /* 0x000f28000c1e1520 */
[----:B------:R-:W4:Y:S01]  /*1c20*/  @!P4 LDG.E.LTC128B.U16 R152, desc[UR14][R12.64+0x10] ;  /* 0x0000100e0c98c981 */ /* 0x000f22000c1e1520 */
[----:B------:R-:W-:-:S02]  /*1c30*/  ISETP.GE.AND P4, PT, R7, UR12, PT ;  /* 0x0000000c07007c0c */ /* 0x000fc4000bf86270 */
[----:B------:R-:W-:Y:S01]  /*1c40*/  PRMT R158, RZ, 0x7610, R158 ;  /* 0x00007610ff9e7816 */ /* 0x000fe2000000009e */
[----:B------:R-:W4:Y:S01]  /*1c50*/  @!P3 LDG.E.LTC128B.U16 R159, desc[UR14][R14.64+0x20] ;  /* 0x0000200e0e9fb981 */ /* 0x000f22000c1e1520 */
[----:B------:R-:W-:Y:S02]  /*1c60*/  PRMT R157, RZ, 0x7610, R157 ;  /* 0x00007610ff9d7816 */ /* 0x000fe4000000009d */
[----:B------:R-:W-:Y:S01]  /*1c70*/  PRMT R156, RZ, 0x7610, R156 ;  /* 0x00007610ff9c7816 */ /* 0x000fe2000000009c */
[----:B------:R-:W-:-:S04]  /*1c80*/  DEPBAR.LE SB0, 0x2 ;  /* 0x000080800000791a */ /* 0x000fc80000000000 */
[----:B------:R-:W-:Y:S01]  /*1c90*/  PRMT R155, RZ, 0x7610, R155 ;  /* 0x00007610ff9b7816 */ /* 0x000fe2000000009b */
[----:B------:R-:W4:Y:S01]  /*1ca0*/  @!P0 LDG.E.LTC128B.U16 R158, desc[UR14][R14.64+0x30] ;  /* 0x0000300e0e9e8981 */ /* 0x000f22000c1e1520 */
[----:B------:R-:W-:Y:S02]  /*1cb0*/  PRMT R154, RZ, 0x7610, R154 ;  /* 0x00007610ff9a7816 */ /* 0x000fe4000000009a */
[----:B------:R-:W-:Y:S01]  /*1cc0*/  PRMT R151, RZ, 0x7610, R151 ;  /* 0x00007610ff977816 */ /* 0x000fe20000000097 */
[----:B------:R-:W4:Y:S01]  /*1cd0*/  @!P6 LDG.E.LTC128B.U16 R157, desc[UR14][R14.64+0x40] ;  /* 0x0000400e0e9de981 */ /* 0x000f22000c1e1520 */
[----:B------:R-:W-:Y:S02]  /*1ce0*/  PRMT R150, RZ, 0x7610, R150 ;  /* 0x00007610ff967816 */ /* 0x000fe40000000096 */
[----:B------:R-:W-:Y:S01]  /*1cf0*/  PRMT R149, RZ, 0x7610, R149 ;  /* 0x00007610ff957816 */ /* 0x000fe20000000095 */
[----:B------:R-:W4:Y:S01]  /*1d00*/  @!P2 LDG.E.LTC128B.U16 R156, desc[UR14][R14.64+0x50] ;  /* 0x0000500e0e9ca981 */ /* 0x000f22000c1e1520 */
[----:B------:R-:W-:-:S02]  /*1d10*/  PRMT R148, RZ, 0x7610, R148 ;  /* 0x00007610ff947816 */ /* 0x000fc40000000094 */
[----:B------:R-:W-:Y:S01]  /*1d20*/  PRMT R147, RZ, 0x7610, R147 ;  /* 0x00007610ff937816 */ /* 0x000fe20000000093 */
[----:B------:R-:W4:Y:S01]  /*1d30*/  @!P3 LDG.E.LTC128B.U16 R151, desc[UR14][R12.64+0x20] ;  /* 0x0000200e0c97b981 */ /* 0x000f22000c1e1520 */
[----:B------:R-:W-:-:S03]  /*1d40*/  PRMT R146, RZ, 0x7610, R146 ;  /* 0x00007610ff927816 */ /* 0x000fc60000000092 */
[----:B------:R-:W4:Y:S04]  /*1d50*/  @!P0 LDG.E.LTC128B.U16 R150, desc[UR14][R12.64+0x30] ;  /* 0x0000300e0c968981 */ /* 0x000f28000c1e1520 */
[----:B------:R-:W4:Y:S04]  /*1d60*/  @!P6 LDG.E.LTC128B.U16 R149, desc[UR14][R12.64+0x40] ;  /* 0x0000400e0c95e981 */ /* 0x000f28000c1e1520 */
[----:B------:R-:W4:Y:S04]  /*1d70*/  @!P2 LDG.E.LTC128B.U16 R148, desc[UR14][R12.64+0x50] ;  /* 0x0000500e0c94a981 */ /* 0x000f28000c1e1520 */
[----:B------:R-:W4:Y:S04]  /*1d80*/  @!P1 LDG.E.LTC128B.U16 R155, desc[UR14][R14.64+0x60] ;  /* 0x0000600e0e9b9981 */ /* 0x000f28000c1e1520 */
[----:B------:R-:W4:Y:S04]  /*1d90*/  @!P4 LDG.E.LTC128B.U16 R154, desc[UR14][R14.64+0x70] ;  /* 0x0000700e0e9ac981 */ /* 0x000f28000c1e1520 */
[----:B------:R-:W4:Y:S04]  /*1da0*/  @!P1 LDG.E.LTC128B.U16 R147, desc[UR14][R12.64+0x60] ;  /* 0x0000600e0c939981 */ /* 0x000f28000c1e1520 */
[----:B------:R1:W4:Y:S01]  /*1db0*/  @!P4 LDG.E.LTC128B.U16 R146, desc[UR14][R12.64+0x70] ;  /* 0x0000700e0c92c981 */ /* 0x000322000c1e1520 */
[----:B------:R-:W-:-:S02]  /*1dc0*/  LOP3.LUT R36, R3, 0x1f, RZ, 0xc0, !PT ;  /* 0x0000001f03247812 */ /* 0x000fc400078ec0ff */
[C---:B------:R-:W-:Y:S02]  /*1dd0*/  LOP3.LUT R9, R3.reuse, 0x6, RZ, 0xc0, !PT ;  /* 0x0000000603097812 */ /* 0x040fe400078ec0ff */
[----:B------:R-:W-:Y:S02]  /*1de0*/  SHF.R.U32.HI R36, RZ, 0x4, R36 ;  /* 0x00000004ff247819 */ /* 0x000fe40000011624 */
[----:B------:R-:W-:Y:S01]  /*1df0*/  SHF.R.U32.HI R9, RZ, 0x1, R9 ;  /* 0x00000001ff097819 */ /* 0x000fe20000011609 */
[----:B------:R-:W-:Y:S01]  /*1e00*/  IMAD.SHL.U32 R7, R3, 0x4, RZ ;  /* 0x0000000403077824 */ /* 0x000fe200078e00ff */
[----:B------:R-:W-:Y:S02]  /*1e10*/  SHF.R.S32.HI R2, RZ, 0x2, R2 ;  /* 0x00000002ff027819 */ /* 0x000fe40000011402 */
[----:B------:R-:W-:-:S04]  /*1e20*/  LOP3.LUT R8, R36, R9, RZ, 0x3c, !PT ;  /* 0x0000000924087212 */ /* 0x000fc800078e3cff */
[----:B------:R-:W-:Y:S01]  /*1e30*/  LOP3.LUT R163, R8, 0x4, R7, 0xf8, !PT ;  /* 0x0000000408a37812 */ /* 0x000fe200078ef807 */
[----:B------:R-:W-:Y:S01]  /*1e40*/  IMAD.SHL.U32 R7, R2, 0x8, RZ ;  /* 0x0000000802077824 */ /* 0x000fe200078e00ff */
[----:B------:R-:W-:Y:S02]  /*1e50*/  SHF.R.U32.HI R9, RZ, 0x1, R3 ;  /* 0x00000001ff097819 */ /* 0x000fe40000011603 */
[----:B------:R-:W-:Y:S01]  /*1e60*/  LOP3.LUT R163, R163, 0xe0, R6, 0xf8, !PT ;  /* 0x000000e0a3a37812 */ /* 0x000fe200078ef806 */
[----:B------:R-:W-:Y:S01]  /*1e70*/  IMAD R100, R100, 0x400, R7 ;  /* 0x0000040064647824 */ /* 0x000fe200078e0207 */
[----:B------:R-:W-:-:S03]  /*1e80*/  LOP3.LUT R8, R36, 0x4, R9, 0xf8, !PT ;  /* 0x0000000424087812 */ /* 0x000fc600078ef809 */
[----:B------:R-:W-:Y:S01]  /*1e90*/  IMAD.IADD R37, R163, 0x1, R100 ;  /* 0x00000001a3257824 */ /* 0x000fe200078e0264 */
[----:B------:R-:W-:Y:S01]  /*1ea0*/  LOP3.LUT R7, R8, R7, RZ, 0xfc, !PT ;  /* 0x0000000708077212 */ /* 0x000fe200078efcff */
[----:B------:R-:W-:Y:S02]  /*1eb0*/  VIADD R162, R168, 0x10000 ;  /* 0x00010000a8a27836 */ /* 0x000fe40000000000 */
[----:B------:R-:W-:Y:S01]  /*1ec0*/  IMAD R37, R37, 0x10, R168 ;  /* 0x0000001025257824 */ /* 0x000fe200078e02a8 */
[----:B------:R-:W-:Y:S01]  /*1ed0*/  BAR.SYNC.DEFER_BLOCKING 0x0 ;  /* 0x0000000000007b1d */ /* 0x000fe20000010000 */
[----:B------:R-:W-:Y:S02]  /*1ee0*/  IMAD R162, R7, 0x10, R162 ;  /* 0x0000001007a27824 */ /* 0x000fe400078e02a2 */
[C---:B------:R-:W-:Y:S01]  /*1ef0*/  VIADD R8, R36.reuse, 0x2 ;  /* 0x0000000224087836 */ /* 0x040fe20000000000 */
[----:B------:R-:W-:-:S04]  /*1f00*/  LOP3.LUT R36, R36, 0x3, R3, 0x78, !PT ;  /* 0x0000000324247812 */ /* 0x000fc800078e7803 */
[----:B------:R-:W-:Y:S01]  /*1f10*/  LOP3.LUT R9, R36, 0x4, R3, 0xf8, !PT ;  /* 0x0000000424097812 */ /* 0x000fe200078ef803 */
[----:B------:R-:W3:Y:S04]  /*1f20*/  LDSM.16.M88.4 R28, [R37] ;  /* 0x00000000251c783b */ /* 0x000ee80000000200 */
[----:B------:R-:W-:Y:S04]  /*1f30*/  LDSM.16.M88.4 R24, [R37+0x1000] ;  /* 0x001000002518783b */ /* 0x000fe80000000200 */
[----:B--2---:R-:W-:Y:S04]  /*1f40*/  LDSM.16.M88.4 R20, [R37+0x2000] ;  /* 0x002000002514783b */ /* 0x004fe80000000200 */
[----:B------:R2:W-:Y:S04]  /*1f50*/  LDSM.16.M88.4 R16, [R37+0x3000] ;  /* 0x003000002510783b */ /* 0x0005e80000000200 */
[----:B-1----:R-:W1:Y:S01]  /*1f60*/  LDSM.16.M88.4 R12, [R162] ;  /* 0x00000000a20c783b */ /* 0x002e620000000200 */
[----:B------:R-:W-:-:S02]  /*1f70*/  LOP3.LUT R9, R9, 0xf0, R6, 0xf8, !PT ;  /* 0x000000f009097812 */ /* 0x000fc400078ef806 */
[----:B------:R-:W-:-:S03]  /*1f80*/  LOP3.LUT R8, R8, 0x3, R3, 0x78, !PT ;  /* 0x0000000308087812 */ /* 0x000fc600078e7803 */
[----:B------:R-:W-:Y:S01]  /*1f90*/  IMAD R116, R9, 0x10, R0 ;  /* 0x0000001009747824 */ /* 0x000fe200078e0200 */
[----:B------:R-:W-:Y:S02]  /*1fa0*/  SHF.R.S32.HI R9, RZ, 0x1, R4 ;  /* 0x00000001ff097819 */ /* 0x000fe40000011404 */
[----:B------:R-:W-:Y:S02]  /*1fb0*/  ISETP.GE.AND P1, PT, R5, 0x20, PT ;  /* 0x000000200500780c */ /* 0x000fe40003f26270 */
[--C-:B------:R-:W-:Y:S02]  /*1fc0*/  LOP3.LUT R7, R36, 0x4, R3.reuse, 0xf4, !PT ;  /* 0x0000000424077812 */ /* 0x100fe400078ef403 */
[----:B------:R-:W-:Y:S01]  /*1fd0*/  LOP3.LUT R5, R8, 0x4, R3, 0xf8, !PT ;  /* 0x0000000408057812 */ /* 0x000fe200078ef803 */
[----:B------:R-:W-:Y:S01]  /*1fe0*/  IMAD R2, R2, 0x40, R9 ;  /* 0x0000004002027824 */ /* 0x000fe200078e0209 */
[----:B------:R-:W-:Y:S02]  /*1ff0*/  LOP3.LUT R3, R8, 0x4, R3, 0xf4, !PT ;  /* 0x0000000408037812 */ /* 0x000fe400078ef403 */
[----:B------:R-:W-:-:S02]  /*2000*/  LOP3.LUT R7, R7, 0xf0, R6, 0xf8, !PT ;  /* 0x000000f007077812 */ /* 0x000fc400078ef806 */
[--C-:B------:R-:W-:Y:S01]  /*2010*/  LOP3.LUT R5, R5, 0xf0, R6.reuse, 0xf8, !PT ;  /* 0x000000f005057812 */ /* 0x100fe200078ef806 */
[----:B------:R-:W-:Y:S01]  /*2020*/  IMAD.SHL.U32 R2, R2, 0x40, RZ ;  /* 0x0000004002027824 */ /* 0x000fe200078e00ff */
[----:B------:R-:W-:Y:S01]  /*2030*/  LOP3.LUT R3, R3, 0xf0, R6, 0xf8, !PT ;  /* 0x000000f003037812 */ /* 0x000fe200078ef806 */
[--C-:B------:R-:W-:Y:S01]  /*2040*/  IMAD R66, R7, 0x10, R0.reuse ;  /* 0x0000001007427824 */ /* 0x100fe200078e0200 */
[----:B------:R-:W-:Y:S01]  /*2050*/  IADD3 R171, P0, R34, R10, RZ ;  /* 0x0000000a22ab7210 */ /* 0x000fe20007f1e0ff */
[--C-:B------:R-:W-:Y:S02]  /*2060*/  IMAD R67, R5, 0x10, R0.reuse ;  /* 0x0000001005437824 */ /* 0x100fe400078e0200 */
[----:B------:R-:W-:Y:S02]  /*2070*/  IMAD R0, R3, 0x10, R0 ;  /* 0x0000001003007824 */ /* 0x000fe400078e0200 */
[----:B------:R-:W-:Y:S02]  /*2080*/  IMAD.SHL.U32 R117, R2, 0x2, RZ ;  /* 0x0000000202757824 */ /* 0x000fe400078e00ff */
[----:B------:R-:W-:-:S02]  /*2090*/  IMAD.X R170, R35, 0x1, R11, P0 ;  /* 0x0000000123aa7824 */ /* 0x000fc400000e060b */
[C---:B------:R-:W-:Y:S02]  /*20a0*/  IMAD.IADD R72, R117.reuse, 0x1, R116 ;  /* 0x0000000175487824 */ /* 0x040fe400078e0274 */
[C---:B------:R-:W-:Y:S02]  /*20b0*/  IMAD.IADD R76, R117.reuse, 0x1, R67 ;  /* 0x00000001754c7824 */ /* 0x040fe400078e0243 */
[C---:B------:R-:W-:Y:S02]  /*20c0*/  IMAD.IADD R80, R117.reuse, 0x1, R66 ;  /* 0x0000000175507824 */ /* 0x040fe400078e0242 */
[----:B------:R-:W-:Y:S01]  /*20d0*/  IMAD.IADD R84, R117, 0x1, R0 ;  /* 0x0000000175547824 */ /* 0x000fe200078e0200 */
[----:B------:R-:W-:Y:S01]  /*20e0*/  IADD3 R176, P0, R32, UR4, RZ ;  /* 0x0000000420b07c10 */ /* 0x000fe2000ff1e0ff */
[----:B------:R-:W1:Y:S03]  /*20f0*/  LDSM.16.MT88.4 R72, [R72] ;  /* 0x000000004848783b */ /* 0x000e660000004200 */
[----:B------:R-:W-:Y:S01]  /*2100*/  IADD3.X R177, R33, UR5, RZ, P0, !PT ;  /* 0x0000000521b17c10 */ /* 0x000fe200087fe4ff */
[----:B------:R-:W1:Y:S01]  /*2110*/  LDSM.16.MT88.4 R76, [R76] ;  /* 0x000000004c4c783b */ /* 0x000e620000004200 */
[----:B------:R-:W-:-:S03]  /*2120*/  CS2R R48, SRZ ;  /* 0x0000000000307805 */ /* 0x000fc6000001ff00 */
[----:B------:R-:W1:Y:S01]  /*2130*/  LDSM.16.MT88.4 R80, [R80] ;  /* 0x000000005050783b */ /* 0x000e620000004200 */
[----:B------:R-:W-:-:S03]  /*2140*/  CS2R R50, SRZ ;  /* 0x0000000000327805 */ /* 0x000fc6000001ff00 */
[----:B------:R-:W1:Y:S01]  /*2150*/  LDSM.16.MT88.4 R84, [R84] ;  /* 0x000000005454783b */ /* 0x000e620000004200 */
        /* <DEDUP_REMOVED lines=13> */
[----:B--2---:R-:W-:Y:S02]  /*2230*/  CS2R R36, SRZ ;  /* 0x0000000000247805 */ /* 0x004fe4000001ff00 */
[----:B------:R-:W-:Y:S02]  /*2240*/  CS2R R62, SRZ ;  /* 0x00000000003e7805 */ /* 0x000fe4000001ff00 */
[----:B------:R-:W-:Y:S02]  /*2250*/  CS2R R2, SRZ ;  /* 0x0000000000027805 */ /* 0x000fe4000001ff00 */
[----:B------:R-:W-:Y:S02]  /*2260*/  CS2R R32, SRZ ;  /* 0x0000000000207805 */ /* 0x000fe4000001ff00 */
[----:B------:R-:W-:-:S02]  /*2270*/  CS2R R34, SRZ ;  /* 0x0000000000227805 */ /* 0x000fc4000001ff00 */
[----:B------:R-:W-:Y:S02]  /*2280*/  CS2R R64, SRZ ;  /* 0x0000000000407805 */ /* 0x000fe4000001ff00 */
[----:B------:R-:W-:Y:S01]  /*2290*/  LEA.HI.SX32 R179, R101, 0xfffffffd, 0x1b ;  /* 0xfffffffd65b37811 */ /* 0x000fe200078fdaff */
[C-C-:B---3--:R-:W-:Y:S02]  /*22a0*/  HFMA2 R68, R161.reuse.H0_H0, R28, R153.reuse.H0_H0 ;  /* 0x0000001ca1447231 */ /* 0x148fe40000040899 */
[----:B------:R-:W-:Y:S02]  /*22b0*/  HFMA2 R70, R161.H0_H0, R30, R153.H0_H0 ;  /* 0x0000001ea1467231 */ /* 0x000fe40000040899 */
[--C-:B-1----:R-:W-:Y:S02]  /*22c0*/  HFMA2 R68, R12, R68, R13.reuse ;  /* 0x000000440c447231 */ /* 0x102fe4000000000d */
[C-C-:B----4-:R-:W-:Y:S02]  /*22d0*/  HFMA2 R6, R160.reuse.H0_H0, R29, R152.reuse.H0_H0 ;  /* 0x0000001da0067231 */ /* 0x150fe40000040898 */
[----:B------:R-:W-:Y:S01]  /*22e0*/  HFMA2 R7, R160.H0_H0, R31, R152.H0_H0 ;  /* 0x0000001fa0077231 */ /* 0x000fe20000040898 */
[----:B------:R-:W-:Y:S01]  /*22f0*/  CS2R R28, SRZ ;  /* 0x00000000001c7805 */ /* 0x000fe2000001ff00 */
[----:B------:R-:W-:Y:S01]  /*2300*/  HFMA2 R69, R12, R6, R13 ;  /* 0x000000060c457231 */ /* 0x000fe2000000000d */
[----:B------:R-:W-:Y:S01]  /*2310*/  CS2R R30, SRZ ;  /* 0x00000000001e7805 */ /* 0x000fe2000001ff00 */
[----:B------:R-:W-:-:S02]  /*2320*/  HFMA2 R70, R14, R70, R15 ;  /* 0x000000460e467231 */ /* 0x000fc4000000000f */
[----:B------:R-:W-:Y:S01]  /*2330*/  HFMA2 R71, R14, R7, R15 ;  /* 0x000000070e477231 */ /* 0x000fe2000000000f */
[----:B------:R-:W-:Y:S01]  /*2340*/  CS2R R6, SRZ ;  /* 0x0000000000067805 */ /* 0x000fe2000001ff00 */
[C-C-:B------:R-:W-:Y:S02]  /*2350*/  HFMA2 R88, R159.reuse.H0_H0, R24, R151.reuse.H0_H0 ;  /* 0x000000189f587231 */ /* 0x140fe40000040897 */
[----:B------:R-:W-:Y:S02]  /*2360*/  HFMA2 R90, R159.H0_H0, R26, R151.H0_H0 ;  /* 0x0000001a9f5a7231 */ /* 0x000fe40000040897 */
[C-C-:B------:R-:W-:Y:S02]  /*2370*/  HFMA2 R89, R158.reuse.H0_H0, R25, R150.reuse.H0_H0 ;  /* 0x000000199e597231 */ /* 0x140fe40000040896 */
[----:B------:R-:W-:Y:S02]  /*2380*/  HFMA2 R91, R158.H0_H0, R27, R150.H0_H0 ;  /* 0x0000001b9e5b7231 */ /* 0x000fe40000040896 */
[----:B------:R-:W-:-:S02]  /*2390*/  HFMA2 R92, R157.H0_H0, R20, R149.H0_H0 ;  /* 0x000000149d5c7231 */ /* 0x000fc40000040895 */
[----:B------:R-:W-:Y:S02]  /*23a0*/  HFMA2 R94, R157.H0_H0, R22, R149.H0_H0 ;  /* 0x000000169d5e7231 */ /* 0x000fe40000040895 */
[C-C-:B------:R-:W-:Y:S02]  /*23b0*/  HFMA2 R93, R156.reuse.H0_H0, R21, R148.reuse.H0_H0 ;  /* 0x000000159c5d7231 */ /* 0x140fe40000040894 */
[----:B------:R-:W-:Y:S01]  /*23c0*/  HFMA2 R95, R156.H0_H0, R23, R148.H0_H0 ;  /* 0x000000179c5f7231 */ /* 0x000fe20000040894 */
[----:B------:R-:W-:Y:S01]  /*23d0*/  CS2R R20, SRZ ;  /* 0x0000000000147805 */ /* 0x000fe2000001ff00 */
[C-C-:B------:R-:W-:Y:S01]  /*23e0*/  HFMA2 R88, R12.reuse, R88, R13.reuse ;  /* 0x000000580c587231 */ /* 0x140fe2000000000d */
[----:B------:R-:W-:Y:S01]  /*23f0*/  CS2R R22, SRZ ;  /* 0x0000000000167805 */ /* 0x000fe2000001ff00 */
[C-C-:B------:R-:W-:Y:S01]  /*2400*/  HFMA2 R89, R12.reuse, R89, R13.reuse ;  /* 0x000000590c597231 */ /* 0x140fe2000000000d */
[----:B------:R-:W-:Y:S01]  /*2410*/  CS2R R24, SRZ ;  /* 0x0000000000187805 */ /* 0x000fe2000001ff00 */
[----:B------:R-:W-:-:S02]  /*2420*/  HFMA2 R92, R12, R92, R13 ;  /* 0x0000005c0c5c7231 */ /* 0x000fc4000000000d */
[C-C-:B------:R-:W-:Y:S02]  /*2430*/  HFMA2 R96, R155.reuse.H0_H0, R16, R147.reuse.H0_H0 ;  /* 0x000000109b607231 */ /* 0x140fe40000040893 */
        /* <DEDUP_REMOVED lines=8> */
[----:B------:R-:W-:Y:S01]  /*24c0*/  HFMA2 R97, R12, R97, R13 ;  /* 0x000000610c617231 */ /* 0x000fe2000000000d */
[----:B------:R-:W-:Y:S01]  /*24d0*/  CS2R R12, SRZ ;  /* 0x00000000000c7805 */ /* 0x000fe2000001ff00 */
[----:B------:R-:W-:-:S02]  /*24e0*/  HFMA2 R90, R14, R90, R15 ;  /* 0x0000005a0e5a7231 */ /* 0x000fc4000000000f */
[C-C-:B------:R-:W-:Y:S02]  /*24f0*/  HFMA2 R91, R14.reuse, R91, R15.reuse ;  /* 0x0000005b0e5b7231 */ /* 0x140fe4000000000f */
[C-C-:B------:R-:W-:Y:S02]  /*2500*/  HFMA2 R94, R14.reuse, R94, R15.reuse ;  /* 0x0000005e0e5e7231 */ /* 0x140fe4000000000f */
[C-C-:B------:R-:W-:Y:S02]  /*2510*/  HFMA2 R95, R14.reuse, R95, R15.reuse ;  /* 0x0000005f0e5f7231 */ /* 0x140fe4000000000f */
[C-C-:B------:R-:W-:Y:S02]  /*2520*/  HFMA2 R98, R14.reuse, R98, R15.reuse ;  /* 0x000000620e627231 */ /* 0x140fe4000000000f */
[----:B------:R-:W-:Y:S01]  /*2530*/  HFMA2 R99, R14, R99, R15 ;  /* 0x000000630e637231 */ /* 0x000fe2000000000f */
[----:B------:R-:W-:Y:S01]  /*2540*/  CS2R R14, SRZ ;  /* 0x00000000000e7805 */ /* 0x000fe2000001ff00 */
[----:B------:R-:W-:Y:S06]  /*2550*/  @!P1 BRA `(.L_x_75) ;  /* 0x0000001000249947 */ /* 0x000fec0003800000 */
[----:B------:R-:W1:Y:S01]  /*2560*/  LDC.64 R118, c[0x0][0x250] ;  /* 0x00009400ff767b82 */ /* 0x000e620000000a00 */
[----:B------:R-:W-:Y:S01]  /*2570*/  IMAD.SHL.U32 R173, R163, 0x10, RZ ;  /* 0x00000010a3ad7824 */ /* 0x000fe200078e00ff */
[----:B------:R-:W-:Y:S01]  /*2580*/  ISETP.NE.AND P0, PT, R179, RZ, PT ;  /* 0x000000ffb300720c */ /* 0x000fe20003f05270 */
[----:B------:R-:W-:Y:S01]  /*2590*/  IMAD R168, R100, 0x10, R168 ;  /* 0x0000001064a87824 */ /* 0x000fe200078e02a8 */
[----:B------:R-:W-:Y:S01]  /*25a0*/  IADD3 R165, R165, 0x40, R102 ;  /* 0x00000040a5a57810 */ /* 0x000fe20007ffe066 */
[----:B------:R-:W-:Y:S01]  /*25b0*/  IMAD.MOV.U32 R172, RZ, RZ, RZ ;  /* 0x000000ffffac7224 */ /* 0x000fe200078e00ff */
[----:B------:R-:W-:Y:S01]  /*25c0*/  LOP3.LUT R173, R173, 0x20, RZ, 0x3c, !PT ;  /* 0x00000020adad7812 */ /* 0x000fe200078e3cff */
[----:B------:R-:W-:Y:S01]  /*25d0*/  IMAD.MOV.U32 R17, RZ, RZ, RZ ;  /* 0x000000ffff117224 */ /* 0x000fe200078e00ff */
[----:B------:R-:W-:Y:S01]  /*25e0*/  SEL R175, R175, RZ, P0 ;  /* 0x000000ffafaf7207 */ /* 0x000fe20000000000 */
[----:B------:R-:W-:Y:S01]  /*25f0*/  UMOV UR18, 0x3 ;  /* 0x0000000300127882 */ /* 0x000fe20000000000 */
[----:B------:R-:W-:Y:S01]  /*2600*/  SEL R174, R174, RZ, P0 ;  /* 0x000000ffaeae7207 */ /* 0x000fe20000000000 */
[----:B------:R-:W-:Y:S01]  /*2610*/  UMOV UR17, 0x180 ;  /* 0x0000018000117882 */ /* 0x000fe20000000000 */
[----:B------:R-:W-:Y:S01]  /*2620*/  UMOV UR16, 0x6000 ;  /* 0x0000600000107882 */ /* 0x000fe20000000000 */
[----:B------:R-:W-:Y:S01]  /*2630*/  UMOV UR13, 0x180 ;  /* 0x00000180000d7882 */ /* 0x000fe20000000000 */
[----:B------:R-:W-:Y:S01]  /*2640*/  ULDC.64 UR8, c[0x0][0x270] ;  /* 0x00009c0000087ab9 */ /* 0x000fe20000000a00 */
[----:B------:R-:W-:Y:S01]  /*2650*/  ULDC.64 UR6, c[0x0][0x278] ;  /* 0x00009e0000067ab9 */ /* 0x000fe20000000a00 */
[----:B------:R-:W-:Y:S01]  /*2660*/  ULDC.64 UR4, c[0x0][0x258] ;  /* 0x0000960000047ab9 */ /* 0x000fe20000000a00 */
[----:B-1----:R-:W-:-:S07]  /*2670*/  IMAD R169, R119, 0x3, RZ ;  /* 0x0000000377a97824 */ /* 0x002fce00078e02ff */
.L_x_76:
[C---:B-1----:R-:W-:Y:S01]  /*2680*/  HMMA.16816.F16 R64, R68.reuse, R72, R64 ;  /* 0x000000484440723c */ /* 0x042fe20000000840 */
[----:B------:R-:W-:Y:S01]  /*2690*/  LDSM.16.M88.4 R120, [R162+0x20] ;  /* 0x00002000a278783b */ /* 0x000fe20000000200 */
[----:B------:R-:W-:Y:S02]  /*26a0*/  UISETP.NE.AND UP0, UPT, UR18, 0x3, UPT ;  /* 0x000000031200788c */ /* 0x000fe4000bf05270 */
[----:B------:R-:W-:Y:S01]  /*26b0*/  LOP3.LUT P6, RZ, R175, 0x1, RZ, 0xc0, !PT ;  /* 0x00000001afff7812 */ /* 0x000fe200078cc0ff */
[----:B------:R-:W-:Y:S01]  /*26c0*/  UMOV UR12, UR17 ;  /* 0x00000011000c7c82 */ /* 0x000fe20008000000 */
[C---:B------:R-:W-:Y:S01]  /*26d0*/  HMMA.16816.F16 R62, R68.reuse, R74, R62 ;  /* 0x0000004a443e723c */ /* 0x040fe2000000083e */
[----:B------:R-:W-:Y:S01]  /*26e0*/  UMOV UR10, UR13 ;  /* 0x0000000d000a7c82 */ /* 0x000fe20008000000 */
[----:B--2---:R-:W-:Y:S01]  /*26f0*/  IADD3 R183, R173, R168, RZ ;  /* 0x000000a8adb77210 */ /* 0x004fe20007ffe0ff */
[----:B------:R-:W-:Y:S01]  /*2700*/  UMOV UR11, UR16 ;  /* 0x00000010000b7c82 */ /* 0x000fe20008000000 */
[----:B------:R-:W-:Y:S02]  /*2710*/  ISETP.NE.AND P1, PT, R179, RZ, !P5 ;  /* 0x000000ffb300720c */ /* 0x000fe40006f25270 */
[C---:B------:R-:W-:Y:S01]  /*2720*/  HMMA.16816.F16 R60, R68.reuse, R76, R60 ;  /* 0x0000004c443c723c */ /* 0x040fe2000000083c */
[----:B------:R-:W1:Y:S01]  /*2730*/  LDSM.16.M88.4 R136, [R183] ;  /* 0x00000000b788783b */ /* 0x000e620000000200 */
[-C--:B------:R-:W-:Y:S01]  /*2740*/  IADD3 R100, R116, R117.reuse, RZ ;  /* 0x0000007574647210 */ /* 0x080fe20007ffe0ff */
[----:B------:R-:W-:Y:S02]  /*2750*/  @UP0 UIADD3 UR18, UR18, 0x1, URZ ;  /* 0x0000000112120890 */ /* 0x000fe4000fffe03f */
[----:B------:R-:W-:Y:S01]  /*2760*/  IADD3 R188, P2, R171, R118, RZ ;  /* 0x00000076abbc7210 */ /* 0x000fe20007f5e0ff */
[C---:B------:R-:W-:Y:S02]  /*2770*/  HMMA.16816.F16 R58, R68.reuse, R78, R58 ;  /* 0x0000004e443a723c */ /* 0x040fe4000000083a */
[-C--:B------:R-:W-:Y:S01]  /*2780*/  IADD3 R104, R67, R117.reuse, RZ ;  /* 0x0000007543687210 */ /* 0x080fe20007ffe0ff */
[----:B------:R-:W-:Y:S01]  /*2790*/  LDSM.16.MT88.4 R100, [R100+0x1000] ;  /* 0x001000006464783b */ /* 0x000fe20000004200 */
[----:B------:R-:W-:Y:S01]  /*27a0*/  @!UP0 UMOV UR18, URZ ;  /* 0x0000003f00128c82 */ /* 0x000fe20008000000 */
[C---:B------:R-:W-:Y:S01]  /*27b0*/  LEA R192, P0, R165.reuse, R166, 0x1 ;  /* 0x000000a6a5c07211 */ /* 0x040fe200078008ff */
[C---:B---3--:R-:W-:Y:S02]  /*27c0*/  HMMA.16816.F16 R56, R68.reuse, R80, R56 ;  /* 0x000000504438723c */ /* 0x048fe40000000838 */
[----:B------:R-:W-:Y:S03]  /*27d0*/  IADD3 R108, R66, R117, RZ ;  /* 0x00000075426c7210 */ /* 0x000fe60007ffe0ff */
[----:B------:R-:W-:Y:S01]  /*27e0*/  LDSM.16.MT88.4 R104, [R104+0x1000] ;  /* 0x001000006868783b */ /* 0x000fe20000004200 */
[C---:B------:R-:W-:Y:S02]  /*27f0*/  HMMA.16816.F16 R54, R68.reuse, R82, R54 ;  /* 0x000000524436723c */ /* 0x040fe40000000836 */
[----:B------:R-:W-:Y:S03]  /*2800*/  LEA.HI.X.SX32 R193, R165, R167, 0x1, P0 ;  /* 0x000000a7a5c17211 */ /* 0x000fe600000f0eff */
[-C--:B------:R-:W-:Y:S01]  /*2810*/  IADD3 R112, R0, R117.reuse, RZ ;  /* 0x0000007500707210 */ /* 0x080fe20007ffe0ff */
[C---:B------:R-:W-:Y:S01]  /*2820*/  HMMA.16816.F16 R52, R68.reuse, R84, R52 ;  /* 0x000000544434723c */ /* 0x040fe20000000834 */
[----:B------:R-:W-:Y:S01]  /*2830*/  LDSM.16.MT88.4 R108, [R108+0x1000] ;  /* 0x001000006c6c783b */ /* 0x000fe20000004200 */
[----:B------:R-:W-:Y:S03]  /*2840*/  IMAD.X R189, R170, 0x1, R119, P2 ;  /* 0x00000001aabd7824 */ /* 0x000fe600010e0677 */
[----:B------:R-:W-:Y:S01]  /*2850*/  IADD3 R182, R140, UR17, RZ ;  /* 0x000000118cb67c10 */ /* 0x000fe2000fffe0ff */
[-C--:B------:R-:W-:Y:S01]  /*2860*/  HMMA.16816.F16 R50, R68, R86.reuse, R50 ;  /* 0x000000564432723c */ /* 0x080fe20000000832 */
[----:B------:R-:W-:Y:S01]  /*2870*/  @UP0 UIADD3 UR17, UR17, 0x80, URZ ;  /* 0x0000008011110890 */ /* 0x000fe2000fffe03f */
[----:B------:R-:W-:Y:S01]  /*2880*/  MOV R178, R162 ;  /* 0x000000a200b27202 */ /* 0x000fe20000000f00 */
[----:B------:R-:W1:Y:S01]  /*2890*/  LDSM.16.M88.4 R132, [R183+0x1000] ;  /* 0x00100000b784783b */ /* 0x000e620000000200 */
[----:B------:R-:W-:Y:S01]  /*28a0*/  @!UP0 UIADD3 UR17, UR12, -0x180, URZ ;  /* 0xfffffe800c118890 */ /* 0x000fe2000fffe03f */
[-C--:B------:R-:W-:Y:S01]  /*28b0*/  LOP3.LUT R171, R171, R170.reuse, RZ, 0x3c, !PT ;  /* 0x000000aaabab7212 */ /* 0x080fe200078e3cff */
[C---:B------:R-:W-:Y:S05]  /*28c0*/  HMMA.16816.F16 R48, R88.reuse, R86, R48 ;  /* 0x000000565830723c */ /* 0x040fea0000000830 */
[----:B------:R-:W1:Y:S01]  /*28d0*/  LDSM.16.M88.4 R128, [R183+0x2000] ;  /* 0x00200000b780783b */ /* 0x000e620000000200 */
[C---:B------:R-:W-:Y:S02]  /*28e0*/  HMMA.16816.F16 R46, R88.reuse, R84, R46 ;  /* 0x00000054582e723c */ /* 0x040fe4000000082e */
[C---:B------:R-:W-:Y:S03]  /*28f0*/  LOP3.LUT R170, R171.reuse, R170, RZ, 0x3c, !PT ;  /* 0x000000aaabaa7212 */ /* 0x040fe600078e3cff */
[----:B------:R-:W-:Y:S01]  /*2900*/  MOV R180, R168 ;  /* 0x000000a800b47202 */ /* 0x000fe20000000f00 */
[C---:B------:R-:W-:Y:S01]  /*2910*/  HMMA.16816.F16 R44, R88.reuse, R82, R44 ;  /* 0x00000052582c723c */ /* 0x040fe2000000082c */
[----:B------:R2:W1:Y:S01]  /*2920*/  LDSM.16.M88.4 R124, [R183+0x3000] ;  /* 0x00300000b77c783b */ /* 0x0004620000000200 */
[----:B------:R-:W-:Y:S03]  /*2930*/  LOP3.LUT R171, R171, R170, RZ, 0x3c, !PT ;  /* 0x000000aaabab7212 */ /* 0x000fe600078e3cff */
[----:B------:R-:W-:Y:S01]  /*2940*/  MOV R181, R117 ;  /* 0x0000007500b57202 */ /* 0x000fe20000000f00 */
[C---:B------:R-:W-:Y:S02]  /*2950*/  HMMA.16816.F16 R42, R88.reuse, R80, R42 ;  /* 0x00000050582a723c */ /* 0x040fe4000000082a */
[C---:B------:R-:W-:Y:S01]  /*2960*/  LOP3.LUT R185, R175.reuse, 0x8, RZ, 0xc0, !PT ;  /* 0x00000008afb97812 */ /* 0x040fe200078ec0ff */
[----:B------:R-:W3:Y:S02]  /*2970*/  LDSM.16.MT88.4 R112, [R112+0x1000] ;  /* 0x001000007070783b */ /* 0x000ee40000004200 */
[----:B------:R-:W-:Y:S01]  /*2980*/  LOP3.LUT R184, R175, 0x2, RZ, 0xc0, !PT ;  /* 0x00000002afb87812 */ /* 0x000fe200078ec0ff */
[C---:B------:R-:W-:Y:S02]  /*2990*/  HMMA.16816.F16 R40, R88.reuse, R78, R40 ;  /* 0x0000004e5828723c */ /* 0x040fe40000000828 */
[----:B------:R-:W-:Y:S03]  /*29a0*/  SHF.R.U32.HI R185, RZ, 0x3, R185 ;  /* 0x00000003ffb97819 */ /* 0x000fe600000116b9 */
[----:B------:R-:W-:Y:S01]  /*29b0*/  SHF.R.U32.HI R184, RZ, 0x1, R184 ;  /* 0x00000001ffb87819 */ /* 0x000fe200000116b8 */
[C---:B------:R-:W-:Y:S02]  /*29c0*/  HMMA.16816.F16 R38, R88.reuse, R76, R38 ;  /* 0x0000004c5826723c */ /* 0x040fe40000000826 */
[----:B------:R-:W-:Y:S02]  /*29d0*/  ISETP.NE.U32.AND P0, PT, R185, RZ, PT ;  /* 0x000000ffb900720c */ /* 0x000fe40003f05070 */
[----:B------:R-:W-:Y:S02]  /*29e0*/  ISETP.NE.U32.AND P4, PT, R184, RZ, PT ;  /* 0x000000ffb800720c */ /* 0x000fe40003f85070 */
[C---:B------:R-:W-:Y:S02]  /*29f0*/  HMMA.16816.F16 R36, R88.reuse, R74, R36 ;  /* 0x0000004a5824723c */ /* 0x040fe40000000824 */
[----:B------:R-:W-:Y:S03]  /*2a00*/  IADD3 R184, R145, UR13, RZ ;  /* 0x0000000d91b87c10 */ /* 0x000fe6000fffe0ff */
[----:B------:R-:W-:Y:S01]  /*2a10*/  IADD3 R185, R143, UR16, RZ ;  /* 0x000000108fb97c10 */ /* 0x000fe2000fffe0ff */
[-C--:B------:R-:W-:Y:S01]  /*2a20*/  HMMA.16816.F16 R34, R88, R72.reuse, R34 ;  /* 0x000000485822723c */ /* 0x080fe20000000822 */
[----:B------:R-:W-:Y:S01]  /*2a30*/  @!PT LDS RZ, [RZ] ;  /* 0x00000000fffff984 */ /* 0x000fe20000000800 */
[----:B------:R-:W-:Y:S01]  /*2a40*/  @!PT LDS RZ, [RZ] ;  /* 0x00000000fffff984 */ /* 0x000fe20000000800 */
[----:B------:R-:W-:Y:S01]  /*2a50*/  @!PT LDS RZ, [RZ] ;  /* 0x00000000fffff984 */ /* 0x000fe20000000800 */
[----:B------:R-:W-:Y:S01]  /*2a60*/  @P6 LDGSTS.E.BYPASS.LTC128B.128 [R184], desc[UR14][R170.64] ;  /* 0x00000000aab86fae */ /* 0x000fe2000b901d4e */
[----:B------:R-:W-:Y:S03]  /*2a70*/  ISETP.NE.AND P6, PT, R172, 0x3, PT ;  /* 0x00000003ac00780c */ /* 0x000fe60003fc5270 */
[----:B--2---:R-:W-:Y:S01]  /*2a80*/  LOP3.LUT R183, R174, 0x2, RZ, 0xc0, !PT ;  /* 0x00000002aeb77812 */ /* 0x004fe200078ec0ff */
[C---:B------:R-:W-:Y:S05]  /*2a90*/  HMMA.16816.F16 R32, R92.reuse, R72, R32 ;  /* 0x000000485c20723c */ /* 0x040fea0000000820 */
[C-C-:B-1----:R-:W-:Y:S01]  /*2aa0*/  HFMA2 R136, R161.reuse.H0_H0, R136, R153.reuse.H0_H0 ;  /* 0x00000088a1887231 */ /* 0x142fe20000040899 */
[C---:B------:R-:W-:Y:S02]  /*2ab0*/  HMMA.16816.F16 R30, R92.reuse, R74, R30 ;  /* 0x0000004a5c1e723c */ /* 0x040fe4000000081e */
[C-C-:B------:R-:W-:Y:S03]  /*2ac0*/  HFMA2 R137, R160.reuse.H0_H0, R137, R152.reuse.H0_H0 ;  /* 0x00000089a0897231 */ /* 0x140fe60000040898 */
[----:B------:R-:W-:Y:S01]  /*2ad0*/  @P6 IADD3 R162, R162, 0x80, RZ ;  /* 0x00000080a2a26810 */ /* 0x000fe20007ffe0ff */
[C---:B------:R-:W-:Y:S02]  /*2ae0*/  HMMA.16816.F16 R28, R92.reuse, R76, R28 ;  /* 0x0000004c5c1c723c */ /* 0x040fe4000000081c */
[----:B------:R-:W-:Y:S03]  /*2af0*/  HFMA2 R138, R161.H0_H0, R138, R153.H0_H0 ;  /* 0x0000008aa18a7231 */ /* 0x000fe60000040899 */
[----:B------:R-:W-:Y:S01]  /*2b00*/  HFMA2 R139, R160.H0_H0, R139, R152.H0_H0 ;  /* 0x0000008ba08b7231 */ /* 0x000fe20000040898 */
[C---:B------:R-:W-:Y:S02]  /*2b10*/  HMMA.16816.F16 R26, R92.reuse, R78, R26 ;  /* 0x0000004e5c1a723c */ /* 0x040fe4000000081a */
[C-C-:B------:R-:W-:Y:S03]  /*2b20*/  HFMA2 R68, R120.reuse, R136, R121.reuse ;  /* 0x0000008878447231 */ /* 0x140fe60000000079 */
[----:B------:R-:W-:Y:S01]  /*2b30*/  HFMA2 R69, R120, R137, R121 ;  /* 0x0000008978457231 */ /* 0x000fe20000000079 */
[C---:B------:R-:W-:Y:S02]  /*2b40*/  HMMA.16816.F16 R24, R92.reuse, R80, R24 ;  /* 0x000000505c18723c */ /* 0x040fe40000000818 */
[C-C-:B------:R-:W-:Y:S03]  /*2b50*/  HFMA2 R70, R122.reuse, R138, R123.reuse ;  /* 0x0000008a7a467231 */ /* 0x140fe6000000007b */
[----:B------:R-:W-:Y:S01]  /*2b60*/  HFMA2 R71, R122, R139, R123 ;  /* 0x0000008b7a477231 */ /* 0x000fe2000000007b */
[C---:B------:R-:W-:Y:S02]  /*2b70*/  HMMA.16816.F16 R22, R92.reuse, R82, R22 ;  /* 0x000000525c16723c */ /* 0x040fe40000000816 */
[C-C-:B------:R-:W-:Y:S03]  /*2b80*/  HFMA2 R132, R159.reuse.H0_H0, R132, R151.reuse.H0_H0 ;  /* 0x000000849f847231 */ /* 0x140fe60000040897 */
[C-C-:B------:R-:W-:Y:S01]  /*2b90*/  HFMA2 R133, R158.reuse.H0_H0, R133, R150.reuse.H0_H0 ;  /* 0x000000859e857231 */ /* 0x140fe20000040896 */
[C---:B------:R-:W-:Y:S02]  /*2ba0*/  HMMA.16816.F16 R20, R92.reuse, R84, R20 ;  /* 0x000000545c14723c */ /* 0x040fe40000000814 */
[----:B------:R-:W-:Y:S03]  /*2bb0*/  HFMA2 R134, R159.H0_H0, R134, R151.H0_H0 ;  /* 0x000000869f867231 */ /* 0x000fe60000040897 */
[----:B------:R-:W-:Y:S01]  /*2bc0*/  HFMA2 R135, R158.H0_H0, R135, R150.H0_H0 ;  /* 0x000000879e877231 */ /* 0x000fe20000040896 */
[-C--:B------:R-:W-:Y:S02]  /*2bd0*/  HMMA.16816.F16 R18, R92, R86.reuse, R18 ;  /* 0x000000565c12723c */ /* 0x080fe40000000812 */
[C-C-:B------:R-:W-:Y:S03]  /*2be0*/  HFMA2 R88, R120.reuse, R132, R121.reuse ;  /* 0x0000008478587231 */ /* 0x140fe60000000079 */
[----:B------:R-:W-:Y:S01]  /*2bf0*/  HFMA2 R89, R120, R133, R121 ;  /* 0x0000008578597231 */ /* 0x000fe20000000079 */
[C---:B------:R-:W-:Y:S05]  /*2c00*/  HMMA.16816.F16 R16, R96.reuse, R86, R16 ;  /* 0x000000566010723c */ /* 0x040fea0000000810 */
[C-C-:B------:R-:W-:Y:S01]  /*2c10*/  HFMA2 R90, R122.reuse, R134, R123.reuse ;  /* 0x000000867a5a7231 */ /* 0x140fe2000000007b */
[C---:B------:R-:W-:Y:S02]  /*2c20*/  HMMA.16816.F16 R14, R96.reuse, R84, R14 ;  /* 0x00000054600e723c */ /* 0x040fe4000000080e */
[----:B------:R-:W-:Y:S03]  /*2c30*/  HFMA2 R91, R122, R135, R123 ;  /* 0x000000877a5b7231 */ /* 0x000fe6000000007b */
[C-C-:B------:R-:W-:Y:S01]  /*2c40*/  HFMA2 R128, R157.reuse.H0_H0, R128, R149.reuse.H0_H0 ;  /* 0x000000809d807231 */ /* 0x140fe20000040895 */
[C---:B------:R-:W-:Y:S02]  /*2c50*/  HMMA.16816.F16 R12, R96.reuse, R82, R12 ;  /* 0x00000052600c723c */ /* 0x040fe4000000080c */
[C-C-:B------:R-:W-:Y:S03]  /*2c60*/  HFMA2 R129, R156.reuse.H0_H0, R129, R148.reuse.H0_H0 ;  /* 0x000000819c817231 */ /* 0x140fe60000040894 */
[----:B------:R-:W-:Y:S01]  /*2c70*/  HFMA2 R130, R157.H0_H0, R130, R149.H0_H0 ;  /* 0x000000829d827231 */ /* 0x000fe20000040895 */
[C---:B------:R-:W-:Y:S02]  /*2c80*/  HMMA.16816.F16 R10, R96.reuse, R80, R10 ;  /* 0x00000050600a723c */ /* 0x040fe4000000080a */
[----:B------:R-:W-:Y:S03]  /*2c90*/  HFMA2 R131, R156.H0_H0, R131, R148.H0_H0 ;  /* 0x000000839c837231 */ /* 0x000fe60000040894 */
[C-C-:B------:R-:W-:Y:S01]  /*2ca0*/  HFMA2 R92, R120.reuse, R128, R121.reuse ;  /* 0x00000080785c7231 */ /* 0x140fe20000000079 */
[C---:B------:R-:W-:Y:S02]  /*2cb0*/  HMMA.16816.F16 R8, R96.reuse, R78, R8 ;  /* 0x0000004e6008723c */ /* 0x040fe40000000808 */
[----:B------:R-:W-:Y:S03]  /*2cc0*/  HFMA2 R93, R120, R129, R121 ;  /* 0x00000081785d7231 */ /* 0x000fe60000000079 */
[C-C-:B------:R-:W-:Y:S01]  /*2cd0*/  HFMA2 R94, R122.reuse, R130, R123.reuse ;  /* 0x000000827a5e7231 */ /* 0x140fe2000000007b */
[C---:B------:R-:W-:Y:S02]  /*2ce0*/  HMMA.16816.F16 R6, R96.reuse, R76, R6 ;  /* 0x0000004c6006723c */ /* 0x040fe40000000806 */
[----:B------:R-:W-:Y:S03]  /*2cf0*/  HFMA2 R95, R122, R131, R123 ;  /* 0x000000837a5f7231 */ /* 0x000fe6000000007b */
[C-C-:B------:R-:W-:Y:S01]  /*2d00*/  HFMA2 R124, R155.reuse.H0_H0, R124, R147.reuse.H0_H0 ;  /* 0x0000007c9b7c7231 */ /* 0x140fe20000040893 */
[C---:B------:R-:W-:Y:S02]  /*2d10*/  HMMA.16816.F16 R4, R96.reuse, R74, R4 ;  /* 0x0000004a6004723c */ /* 0x040fe40000000804 */
[C-C-:B------:R-:W-:Y:S03]  /*2d20*/  HFMA2 R125, R154.reuse.H0_H0, R125, R146.reuse.H0_H0 ;  /* 0x0000007d9a7d7231 */ /* 0x140fe60000040892 */
[----:B------:R-:W-:Y:S01]  /*2d30*/  HFMA2 R126, R155.H0_H0, R126, R147.H0_H0 ;  /* 0x0000007e9b7e7231 */ /* 0x000fe20000040893 */
[----:B------:R-:W-:Y:S02]  /*2d40*/  HMMA.16816.F16 R2, R96, R72, R2 ;  /* 0x000000486002723c */ /* 0x000fe40000000802 */
[----:B------:R-:W-:Y:S03]  /*2d50*/  HFMA2 R127, R154.H0_H0, R127, R146.H0_H0 ;  /* 0x0000007f9a7f7231 */ /* 0x000fe60000040892 */
[----:B------:R-:W-:-:S01]  /*2d60*/  @!P6 IADD3 R162, R178, -0x180, RZ ;  /* 0xfffffe80b2a2e810 */ /* 0x000fc20007ffe0ff */
[C---:B------:R-:W-:Y:S05]  /*2d70*/  HMMA.16816.F16 R64, R68.reuse, R100, R64 ;  /* 0x000000644440723c */ /* 0x040fea0000000840 */
[C-C-:B------:R-:W-:Y:S01]  /*2d80*/  HFMA2 R96, R120.reuse, R124, R121.reuse ;  /* 0x0000007c78607231 */ /* 0x140fe20000000079 */
[C---:B------:R-:W-:Y:S02]  /*2d90*/  HMMA.16816.F16 R62, R68.reuse, R102, R62 ;  /* 0x00000066443e723c */ /* 0x040fe4000000083e */
[----:B------:R-:W-:Y:S03]  /*2da0*/  HFMA2 R97, R120, R125, R121 ;  /* 0x0000007d78617231 */ /* 0x000fe60000000079 */
[C-C-:B------:R-:W-:Y:S01]  /*2db0*/  HFMA2 R98, R122.reuse, R126, R123.reuse ;  /* 0x0000007e7a627231 */ /* 0x140fe2000000007b */
[C---:B------:R-:W-:Y:S02]  /*2dc0*/  HMMA.16816.F16 R60, R68.reuse, R104, R60 ;  /* 0x00000068443c723c */ /* 0x040fe4000000083c */
[----:B------:R-:W-:Y:S03]  /*2dd0*/  SHF.R.U32.HI R183, RZ, 0x1, R183 ;  /* 0x00000001ffb77819 */ /* 0x000fe600000116b7 */
[----:B------:R-:W-:Y:S01]  /*2de0*/  HFMA2 R99, R122, R127, R123 ;  /* 0x0000007f7a637231 */ /* 0x000fe2000000007b */
[C---:B------:R-:W-:Y:S02]  /*2df0*/  HMMA.16816.F16 R58, R68.reuse, R106, R58 ;  /* 0x0000006a443a723c */ /* 0x040fe4000000083a */
[----:B------:R-:W-:Y:S03]  /*2e00*/  ISETP.NE.U32.AND P3, PT, R183, RZ, PT ;  /* 0x000000ffb700720c */ /* 0x000fe60003f65070 */
[----:B------:R-:W-:Y:S01]  /*2e10*/  LOP3.LUT R183, R175, 0x4, RZ, 0xc0, !PT ;  /* 0x00000004afb77812 */ /* 0x000fe200078ec0ff */
[C---:B------:R-:W-:Y:S02]  /*2e20*/  HMMA.16816.F16 R56, R68.reuse, R108, R56 ;  /* 0x0000006c4438723c */ /* 0x040fe40000000838 */
[----:B------:R-:W-:Y:S03]  /*2e30*/  @P6 IADD3 R168, R168, 0x80, RZ ;  /* 0x00000080a8a86810 */ /* 0x000fe60007ffe0ff */
[----:B------:R-:W-:Y:S01]  /*2e40*/  SHF.R.U32.HI R183, RZ, 0x2, R183 ;  /* 0x00000002ffb77819 */ /* 0x000fe200000116b7 */
[C---:B------:R-:W-:Y:S02]  /*2e50*/  HMMA.16816.F16 R54, R68.reuse, R110, R54 ;  /* 0x0000006e4436723c */ /* 0x040fe40000000836 */
[----:B------:R-:W-:Y:S02]  /*2e60*/  @P6 IADD3 R117, R117, 0x2000, RZ ;  /* 0x0000200075756810 */ /* 0x000fe40007ffe0ff */
[----:B------:R-:W-:Y:S01]  /*2e70*/  ISETP.NE.U32.AND P2, PT, R183, RZ, PT ;  /* 0x000000ffb700720c */ /* 0x000fe20003f45070 */
[----:B------:R-:W-:Y:S01]  /*2e80*/  @!P6 VIADD R168, R180, 0xfffffe80 ;  /* 0xfffffe80b4a8e836 */ /* 0x000fe20000000000 */
[C---:B---3--:R-:W-:Y:S02]  /*2e90*/  HMMA.16816.F16 R52, R68.reuse, R112, R52 ;  /* 0x000000704434723c */ /* 0x048fe40000000834 */
[----:B------:R-:W-:Y:S01]  /*2ea0*/  IADD3 R183, R144, UR13, RZ ;  /* 0x0000000d90b77c10 */ /* 0x000fe2000fffe0ff */
[----:B------:R-:W-:Y:S02]  /*2eb0*/  @UP0 UIADD3 UR13, UR13, 0x80, URZ ;  /* 0x000000800d0d0890 */ /* 0x000fe4000fffe03f */
[----:B------:R-:W-:Y:S01]  /*2ec0*/  @!P6 IADD3 R117, R181, -0x6000, RZ ;  /* 0xffffa000b575e810 */ /* 0x000fe20007ffe0ff */
[-C--:B------:R-:W-:Y:S01]  /*2ed0*/  HMMA.16816.F16 R50, R68, R114.reuse, R50 ;  /* 0x000000724432723c */ /* 0x080fe20000000832 */
[----:B------:R-:W-:Y:S01]  /*2ee0*/  @P4 LDGSTS.E.BYPASS.LTC128B.128 [R183], desc[UR14][R188.64] ;  /* 0x00000000bcb74fae */ /* 0x000fe2000b901d4e */
[----:B------:R-:W-:Y:S01]  /*2ef0*/  LOP3.LUT P4, RZ, R174, 0x1, RZ, 0xc0, !PT ;  /* 0x00000001aeff7812 */ /* 0x000fe2000788c0ff */
[----:B------:R-:W-:Y:S02]  /*2f00*/  @!UP0 UIADD3 UR13, UR10, -0x180, URZ ;  /* 0xfffffe800a0d8890 */ /* 0x000fe4000fffe03f */
[----:B------:R-:W-:Y:S01]  /*2f10*/  IMAD.WIDE.U32 R180, R118, 0x3, R170 ;  /* 0x0000000376b47825 */ /* 0x000fe200078e00aa */
[C---:B------:R-:W-:Y:S03]  /*2f20*/  HMMA.16816.F16 R48, R88.reuse, R114, R48 ;  /* 0x000000725830723c */ /* 0x040fe60000000830 */
[----:B------:R1:W-:Y:S02]  /*2f30*/  @P1 LDGSTS.E.BYPASS.LTC128B.128 [R182+0x10000], desc[UR14][R192.64] ;  /* 0x10000000c0b61fae */ /* 0x0003e4000b901d4e */
[----:B------:R-:W-:Y:S01]  /*2f40*/  IADD3 R186, P1, R176, UR8, RZ ;  /* 0x00000008b0ba7c10 */ /* 0x000fe2000ff3e0ff */
[C---:B------:R-:W-:Y:S02]  /*2f50*/  HMMA.16816.F16 R46, R88.reuse, R112, R46 ;  /* 0x00000070582e723c */ /* 0x040fe4000000082e */
[C---:B------:R-:W-:Y:S03]  /*2f60*/  LOP3.LUT R191, R174.reuse, 0x4, RZ, 0xc0, !PT ;  /* 0x00000004aebf7812 */ /* 0x040fe600078ec0ff */
[----:B------:R-:W-:Y:S01]  /*2f70*/  @P4 LDGSTS.E.BYPASS.LTC128B.128 [R185], desc[UR14][R176.64] ;  /* 0x00000000b0b94fae */ /* 0x000fe2000b901d4e */
[C---:B------:R-:W-:Y:S02]  /*2f80*/  HMMA.16816.F16 R44, R88.reuse, R110, R44 ;  /* 0x0000006e582c723c */ /* 0x040fe4000000082c */
[----:B------:R-:W-:Y:S03]  /*2f90*/  IADD3.X R187, R177, UR9, RZ, P1, !PT ;  /* 0x00000009b1bb7c10 */ /* 0x000fe60008ffe4ff */
[----:B------:R-:W-:Y:S01]  /*2fa0*/  SHF.R.U32.HI R191, RZ, 0x2, R191 ;  /* 0x00000002ffbf7819 */ /* 0x000fe200000116bf */
[C---:B------:R-:W-:Y:S01]  /*2fb0*/  HMMA.16816.F16 R42, R88.reuse, R108, R42 ;  /* 0x0000006c582a723c */ /* 0x040fe2000000082a */
[----:B------:R2:W-:Y:S01]  /*2fc0*/  @P3 LDGSTS.E.BYPASS.LTC128B.128 [R185+0x80], desc[UR14][R176.64+0x80] ;  /* 0x00080080b0b93fae */ /* 0x0005e2000b901d4e */
[----:B------:R-:W-:Y:S02]  /*2fd0*/  LOP3.LUT R190, R174, 0x8, RZ, 0xc0, !PT ;  /* 0x00000008aebe7812 */ /* 0x000fe400078ec0ff */
[----:B------:R-:W-:Y:S02]  /*2fe0*/  ISETP.NE.U32.AND P1, PT, R191, RZ, PT ;  /* 0x000000ffbf00720c */ /* 0x000fe40003f25070 */
[C---:B------:R-:W-:Y:S02]  /*2ff0*/  HMMA.16816.F16 R40, R88.reuse, R106, R40 ;  /* 0x0000006a5828723c */ /* 0x040fe40000000828 */
[----:B------:R-:W-:Y:S03]  /*3000*/  SHF.R.U32.HI R190, RZ, 0x3, R190 ;  /* 0x00000003ffbe7819 */ /* 0x000fe600000116be */
[----:B------:R-:W-:Y:S01]  /*3010*/  IADD3 R178, R179, -0x1, RZ ;  /* 0xffffffffb3b27810 */ /* 0x000fe20007ffe0ff */
[C---:B------:R-:W-:Y:S02]  /*3020*/  HMMA.16816.F16 R38, R88.reuse, R104, R38 ;  /* 0x000000685826723c */ /* 0x040fe40000000826 */
[-C--:B-1----:R-:W-:Y:S02]  /*3030*/  IADD3 R192, P3, R188, R118.reuse, RZ ;  /* 0x00000076bcc07210 */ /* 0x082fe40007f7e0ff */
[----:B------:R-:W-:Y:S02]  /*3040*/  ISETP.NE.U32.AND P4, PT, R190, RZ, PT ;  /* 0x000000ffbe00720c */ /* 0x000fe40003f85070 */
[-C--:B------:R-:W-:Y:S01]  /*3050*/  IADD3.X R193, R189, R119.reuse, RZ, P3, !PT ;  /* 0x00000077bdc17210 */ /* 0x080fe20001ffe4ff */
[C---:B------:R-:W-:Y:S04]  /*3060*/  HMMA.16816.F16 R36, R88.reuse, R102, R36 ;  /* 0x000000665824723c */ /* 0x040fe80000000824 */
[----:B------:R1:W-:Y:S01]  /*3070*/  @P2 LDGSTS.E.BYPASS.LTC128B.128 [R184+0x1000], desc[UR14][R192.64] ;  /* 0x01000000c0b82fae */ /* 0x0003e2000b901d4e */
[----:B------:R-:W-:Y:S01]  /*3080*/  IADD3 R188, P3, R192, R118, RZ ;  /* 0x00000076c0bc7210 */ /* 0x000fe20007f7e0ff */
[-C--:B------:R-:W-:Y:S02]  /*3090*/  HMMA.16816.F16 R34, R88, R100.reuse, R34 ;  /* 0x000000645822723c */ /* 0x080fe40000000822 */
[----:B------:R-:W-:Y:S03]  /*30a0*/  IADD3 R182, R117, R66, RZ ;  /* 0x0000004275b67210 */ /* 0x000fe60007ffe0ff */
[----:B------:R-:W-:Y:S01]  /*30b0*/  IADD3.X R189, R193, R119, RZ, P3, !PT ;  /* 0x00000077c1bd7210 */ /* 0x000fe20001ffe4ff */
[C---:B------:R-:W-:Y:S04]  /*30c0*/  HMMA.16816.F16 R32, R92.reuse, R100, R32 ;  /* 0x000000645c20723c */ /* 0x040fe80000000820 */
[----:B--2---:R2:W-:Y:S01]  /*30d0*/  @P0 LDGSTS.E.BYPASS.LTC128B.128 [R183+0x1000], desc[UR14][R188.64] ;  /* 0x01000000bcb70fae */ /* 0x0045e2000b901d4e */
[----:B------:R-:W-:Y:S01]  /*30e0*/  IADD3 R177, R142, UR16, RZ ;  /* 0x000000108eb17c10 */ /* 0x000fe2000fffe0ff */
[C---:B------:R-:W-:Y:S01]  /*30f0*/  HMMA.16816.F16 R30, R92.reuse, R102, R30 ;  /* 0x000000665c1e723c */ /* 0x040fe2000000081e */
[----:B------:R-:W-:Y:S01]  /*3100*/  @UP0 UIADD3 UR16, UR16, 0x2000, URZ ;  /* 0x0000200010100890 */ /* 0x000fe2000fffe03f */
[----:B------:R-:W-:Y:S01]  /*3110*/  IADD3 R171, P0, R180, UR4, RZ ;  /* 0x00000004b4ab7c10 */ /* 0x000fe2000ff1e0ff */
[----:B------:R-:W-:Y:S02]  /*3120*/  @!UP0 UIADD3 UR16, UR11, -0x6000, URZ ;  /* 0xffffa0000b108890 */ /* 0x000fe4000fffe03f */
[----:B------:R-:W-:Y:S01]  /*3130*/  LEA R180, R163, R168, 0x4 ;  /* 0x000000a8a3b47211 */ /* 0x000fe200078e20ff */
[----:B------:R-:W-:Y:S01]  /*3140*/  @P1 LDGSTS.E.BYPASS.LTC128B.128 [R177], desc[UR14][R186.64] ;  /* 0x00000000bab11fae */ /* 0x000fe2000b901d4e */
[----:B------:R-:W-:Y:S01]  /*3150*/  IADD3.X R170, R181, UR5, R169, P0, !PT ;  /* 0x00000005b5aa7c10 */ /* 0x000fe200087fe4a9 */
[C---:B------:R-:W-:Y:S02]  /*3160*/  HMMA.16816.F16 R28, R92.reuse, R104, R28 ;  /* 0x000000685c1c723c */ /* 0x040fe4000000081c */
[----:B------:R-:W-:Y:S02]  /*3170*/  ISETP.NE.AND P1, PT, R178, RZ, PT ;  /* 0x000000ffb200720c */ /* 0x000fe40003f25270 */
[C---:B------:R-:W-:Y:S02]  /*3180*/  IADD3 R181, R117.reuse, R0, RZ ;  /* 0x0000000075b57210 */ /* 0x040fe40007ffe0ff */
[----:B-1----:R1:W-:Y:S01]  /*3190*/  @P4 LDGSTS.E.BYPASS.LTC128B.128 [R177+0x80], desc[UR14][R186.64+0x80] ;  /* 0x00080080bab14fae */ /* 0x0023e2000b901d4e */
[C---:B------:R-:W-:Y:S01]  /*31a0*/  IADD3 R184, R117.reuse, R116, RZ ;  /* 0x0000007475b87210 */ /* 0x040fe20007ffe0ff */
[C---:B------:R-:W-:Y:S03]  /*31b0*/  HMMA.16816.F16 R26, R92.reuse, R106, R26 ;  /* 0x0000006a5c1a723c */ /* 0x040fe6000000081a */
[----:B------:R-:W-:Y:S02]  /*31c0*/  IADD3 R176, P0, R186, UR6, RZ ;  /* 0x00000006bab07c10 */ /* 0x000fe4000ff1e0ff */
[----:B------:R-:W-:Y:S01]  /*31d0*/  @P6 IADD3 R172, R172, 0x1, RZ ;  /* 0x00000001acac6810 */ /* 0x000fe20007ffe0ff */
[----:B------:R-:W0:Y:S01]  /*31e0*/  LDGDEPBAR ;  /* 0x00000000000079af */ /* 0x000e220000000000 */
[C---:B------:R-:W-:Y:S01]  /*31f0*/  HMMA.16816.F16 R24, R92.reuse, R108, R24 ;  /* 0x0000006c5c18723c */ /* 0x040fe20000000818 */
[----:B------:R-:W-:Y:S03]  /*3200*/  @!P6 IMAD.MOV.U32 R172, RZ, RZ, RZ ;  /* 0x000000fffface224 */ /* 0x000fe600078e00ff */
[----:B--2---:R-:W-:Y:S02]  /*3210*/  IADD3 R183, R117, R67, RZ ;  /* 0x0000004375b77210 */ /* 0x004fe40007ffe0ff */
[C---:B------:R-:W-:Y:S02]  /*3220*/  HMMA.16816.F16 R22, R92.reuse, R110, R22 ;  /* 0x0000006e5c16723c */ /* 0x040fe40000000816 */
[----:B------:R-:W-:Y:S03]  /*3230*/  SEL R175, R175, RZ, P1 ;  /* 0x000000ffafaf7207 */ /* 0x000fe60000800000 */
[----:B------:R-:W-:Y:S01]  /*3240*/  SEL R174, R174, RZ, P1 ;  /* 0x000000ffaeae7207 */ /* 0x000fe20000800000 */
[C---:B------:R-:W-:Y:S02]  /*3250*/  HMMA.16816.F16 R20, R92.reuse, R112, R20 ;  /* 0x000000705c14723c */ /* 0x040fe40000000814 */
[----:B------:R-:W-:Y:S04]  /*3260*/  IADD3 R165, R165, 0x20, RZ ;  /* 0x00000020a5a57810 */ /* 0x000fe80007ffe0ff */
[-C--:B------:R-:W-:Y:S02]  /*3270*/  HMMA.16816.F16 R18, R92, R114.reuse, R18 ;  /* 0x000000725c12723c */ /* 0x080fe40000000812 */
[----:B-1----:R-:W-:Y:S02]  /*3280*/  IADD3.X R177, R187, UR7, RZ, P0, !PT ;  /* 0x00000007bbb17c10 */ /* 0x002fe400087fe4ff */
[----:B------:R-:W-:Y:S02]  /*3290*/  ISETP.GT.AND P0, PT, R179, -0x2, PT ;  /* 0xfffffffeb300780c */ /* 0x000fe40003f04270 */
[----:B------:R-:W-:Y:S04]  /*32a0*/  DEPBAR.LE SB0, 0x2 ;  /* 0x000080800000791a */ /* 0x000fe80000000000 */
[----:B------:R-:W-:Y:S01]  /*32b0*/  BAR.SYNC.DEFER_BLOCKING 0x0 ;  /* 0x0000000000007b1d */ /* 0x000fe20000010000 */
[C---:B------:R-:W-:Y:S04]  /*32c0*/  HMMA.16816.F16 R16, R96.reuse, R114, R16 ;  /* 0x000000726010723c */ /* 0x040fe80000000810 */
[----:B------:R-:W-:Y:S02]  /*32d0*/  MOV R179, R178 ;  /* 0x000000b200b37202 */ /* 0x000fe40000000f00 */
[C---:B------:R-:W-:Y:S06]  /*32e0*/  HMMA.16816.F16 R14, R96.reuse, R112, R14 ;  /* 0x00000070600e723c */ /* 0x040fec000000080e */
[C---:B------:R-:W-:Y:S06]  /*32f0*/  HMMA.16816.F16 R12, R96.reuse, R110, R12 ;  /* 0x0000006e600c723c */ /* 0x040fec000000080c */
[C---:B------:R-:W-:Y:S01]  /*3300*/  HMMA.16816.F16 R10, R96.reuse, R108, R10 ;  /* 0x0000006c600a723c */ /* 0x040fe2000000080a */
[----:B------:R-:W1:Y:S05]  /*3310*/  LDSM.16.M88.4 R136, [R180] ;  /* 0x00000000b488783b */ /* 0x000e6a0000000200 */
[C---:B------:R-:W-:Y:S03]  /*3320*/  HMMA.16816.F16 R8, R96.reuse, R106, R8 ;  /* 0x0000006a6008723c */ /* 0x040fe60000000808 */
[----:B------:R-:W2:Y:S03]  /*3330*/  LDSM.16.M88.4 R132, [R180+0x1000] ;  /* 0x00100000b484783b */ /* 0x000ea60000000200 */
[C---:B------:R-:W-:Y:S05]  /*3340*/  HMMA.16816.F16 R6, R96.reuse, R104, R6 ;  /* 0x000000686006723c */ /* 0x040fea0000000806 */
[----:B------:R-:W3:Y:S01]  /*3350*/  LDSM.16.M88.4 R128, [R180+0x2000] ;  /* 0x00200000b480783b */ /* 0x000ee20000000200 */
[C---:B------:R-:W-:Y:S07]  /*3360*/  HMMA.16816.F16 R4, R96.reuse, R102, R4 ;  /* 0x000000666004723c */ /* 0x040fee0000000804 */
[----:B------:R-:W4:Y:S01]  /*3370*/  LDSM.16.M88.4 R124, [R180+0x3000] ;  /* 0x00300000b47c783b */ /* 0x000f220000000200 */
[----:B------:R-:W-:Y:S07]  /*3380*/  HMMA.16816.F16 R2, R96, R100, R2 ;  /* 0x000000646002723c */ /* 0x000fee0000000802 */
[----:B------:R-:W5:Y:S01]  /*3390*/  LDSM.16.M88.4 R120, [R162] ;  /* 0x00000000a278783b */ /* 0x000f620000000200 */
[C-C-:B-1----:R-:W-:Y:S07]  /*33a0*/  HFMA2 R136, R161.reuse.H0_H0, R136, R153.reuse.H0_H0 ;  /* 0x00000088a1887231 */ /* 0x142fee0000040899 */
[----:B------:R1:W1:Y:S01]  /*33b0*/  LDSM.16.MT88.4 R72, [R184] ;  /* 0x00000000b848783b */ /* 0x0002620000004200 */
[C-C-:B------:R-:W-:Y:S02]  /*33c0*/  HFMA2 R137, R160.reuse.H0_H0, R137, R152.reuse.H0_H0 ;  /* 0x00000089a0897231 */ /* 0x140fe40000040898 */
[----:B------:R-:W-:Y:S02]  /*33d0*/  HFMA2 R138, R161.H0_H0, R138, R153.H0_H0 ;  /* 0x0000008aa18a7231 */ /* 0x000fe40000040899 */
[----:B------:R-:W-:Y:S02]  /*33e0*/  HFMA2 R139, R160.H0_H0, R139, R152.H0_H0 ;  /* 0x0000008ba08b7231 */ /* 0x000fe40000040898 */
[C-C-:B--2---:R-:W-:Y:S01]  /*33f0*/  HFMA2 R132, R159.reuse.H0_H0, R132, R151.reuse.H0_H0 ;  /* 0x000000849f847231 */ /* 0x144fe20000040897 */
[----:B------:R2:W1:Y:S01]  /*3400*/  LDSM.16.MT88.4 R76, [R183] ;  /* 0x00000000b74c783b */ /* 0x0004620000004200 */
[C-C-:B------:R-:W-:Y:S02]  /*3410*/  HFMA2 R133, R158.reuse.H0_H0, R133, R150.reuse.H0_H0 ;  /* 0x000000859e857231 */ /* 0x140fe40000040896 */
[----:B------:R-:W-:Y:S02]  /*3420*/  HFMA2 R134, R159.H0_H0, R134, R151.H0_H0 ;  /* 0x000000869f867231 */ /* 0x000fe40000040897 */
[----:B------:R-:W-:Y:S02]  /*3430*/  HFMA2 R135, R158.H0_H0, R135, R150.H0_H0 ;  /* 0x000000879e877231 */ /* 0x000fe40000040896 */
[C-C-:B---3--:R-:W-:Y:S01]  /*3440*/  HFMA2 R128, R157.reuse.H0_H0, R128, R149.reuse.H0_H0 ;  /* 0x000000809d807231 */ /* 0x148fe20000040895 */
[----:B------:R2:W3:Y:S01]  /*3450*/  LDSM.16.MT88.4 R80, [R182] ;  /* 0x00000000b650783b */ /* 0x0004e20000004200 */
[C-C-:B------:R-:W-:Y:S02]  /*3460*/  HFMA2 R129, R156.reuse.H0_H0, R129, R148.reuse.H0_H0 ;  /* 0x000000819c817231 */ /* 0x140fe40000040894 */
[----:B------:R-:W-:Y:S02]  /*3470*/  HFMA2 R130, R157.H0_H0, R130, R149.H0_H0 ;  /* 0x000000829d827231 */ /* 0x000fe40000040895 */
[----:B------:R-:W-:Y:S02]  /*3480*/  HFMA2 R131, R156.H0_H0, R131, R148.H0_H0 ;  /* 0x000000839c837231 */ /* 0x000fe40000040894 */
[C-C-:B----4-:R-:W-:Y:S01]  /*3490*/  HFMA2 R124, R155.reuse.H0_H0, R124, R147.reuse.H0_H0 ;  /* 0x0000007c9b7c7231 */ /* 0x150fe20000040893 */
[----:B------:R2:W3:Y:S01]  /*34a0*/  LDSM.16.MT88.4 R84, [R181] ;  /* 0x00000000b554783b */ /* 0x0004e20000004200 */
[C-C-:B------:R-:W-:Y:S02]  /*34b0*/  HFMA2 R125, R154.reuse.H0_H0, R125, R146.reuse.H0_H0 ;  /* 0x0000007d9a7d7231 */ /* 0x140fe40000040892 */
[----:B------:R-:W-:Y:S02]  /*34c0*/  HFMA2 R126, R155.H0_H0, R126, R147.H0_H0 ;  /* 0x0000007e9b7e7231 */ /* 0x000fe40000040893 */
[----:B------:R-:W-:Y:S02]  /*34d0*/  HFMA2 R127, R154.H0_H0, R127, R146.H0_H0 ;  /* 0x0000007f9a7f7231 */ /* 0x000fe40000040892 */
[C-C-:B-----5:R-:W-:Y:S02]  /*34e0*/  HFMA2 R68, R120.reuse, R136, R121.reuse ;  /* 0x0000008878447231 */ /* 0x160fe40000000079 */
[C-C-:B------:R-:W-:Y:S02]  /*34f0*/  HFMA2 R69, R120.reuse, R137, R121.reuse ;  /* 0x0000008978457231 */ /* 0x140fe40000000079 */
[C-C-:B------:R-:W-:Y:S02]  /*3500*/  HFMA2 R88, R120.reuse, R132, R121.reuse ;  /* 0x0000008478587231 */ /* 0x140fe40000000079 */
[C-C-:B------:R-:W-:Y:S02]  /*3510*/  HFMA2 R89, R120.reuse, R133, R121.reuse ;  /* 0x0000008578597231 */ /* 0x140fe40000000079 */
[C-C-:B------:R-:W-:Y:S02]  /*3520*/  HFMA2 R92, R120.reuse, R128, R121.reuse ;  /* 0x00000080785c7231 */ /* 0x140fe40000000079 */
[C-C-:B------:R-:W-:Y:S02]  /*3530*/  HFMA2 R93, R120.reuse, R129, R121.reuse ;  /* 0x00000081785d7231 */ /* 0x140fe40000000079 */
[C-C-:B------:R-:W-:Y:S02]  /*3540*/  HFMA2 R96, R120.reuse, R124, R121.reuse ;  /* 0x0000007c78607231 */ /* 0x140fe40000000079 */
[----:B------:R-:W-:Y:S02]  /*3550*/  HFMA2 R97, R120, R125, R121 ;  /* 0x0000007d78617231 */ /* 0x000fe40000000079 */
[C-C-:B------:R-:W-:Y:S02]  /*3560*/  HFMA2 R70, R122.reuse, R138, R123.reuse ;  /* 0x0000008a7a467231 */ /* 0x140fe4000000007b */
[C-C-:B------:R-:W-:Y:S02]  /*3570*/  HFMA2 R71, R122.reuse, R139, R123.reuse ;  /* 0x0000008b7a477231 */ /* 0x140fe4000000007b */
[C-C-:B------:R-:W-:Y:S02]  /*3580*/  HFMA2 R90, R122.reuse, R134, R123.reuse ;  /* 0x000000867a5a7231 */ /* 0x140fe4000000007b */
[C-C-:B------:R-:W-:Y:S02]  /*3590*/  HFMA2 R91, R122.reuse, R135, R123.reuse ;  /* 0x000000877a5b7231 */ /* 0x140fe4000000007b */
[C-C-:B------:R-:W-:Y:S02]  /*35a0*/  HFMA2 R94, R122.reuse, R130, R123.reuse ;  /* 0x000000827a5e7231 */ /* 0x140fe4000000007b */
[C-C-:B------:R-:W-:Y:S02]  /*35b0*/  HFMA2 R95, R122.reuse, R131, R123.reuse ;  /* 0x000000837a5f7231 */ /* 0x140fe4000000007b */
[C-C-:B------:R-:W-:Y:S02]  /*35c0*/  HFMA2 R98, R122.reuse, R126, R123.reuse ;  /* 0x0000007e7a627231 */ /* 0x140fe4000000007b */
[----:B------:R-:W-:Y:S01]  /*35d0*/  HFMA2 R99, R122, R127, R123 ;  /* 0x0000007f7a637231 */ /* 0x000fe2000000007b */
[----:B------:R-:W-:Y:S09]  /*35e0*/  @P0 BRA `(.L_x_76) ;  /* 0xfffffff000240947 */ /* 0x000ff2000383ffff */
.L_x_75:
        /* <DEDUP_REMOVED lines=8> */
[----:B---3--:R-:W3:Y:S02]  /*3670*/  LDC.64 R84, c[0x0][0x320] ;  /* 0x0000c800ff547b82 */ /* 0x008ee40000000a00 */
[----:B---3--:R-:W3:Y:S02]  /*3680*/  LDG.E.64 R84, desc[UR14][R84.64] ;  /* 0x0000000e54547981 */ /* 0x008ee4000c1e1b00 */
[----:B---3--:R-:W-:-:S04]  /*3690*/  ISETP.NE.U32.AND P0, PT, R84, RZ, PT ;  /* 0x000000ff5400720c */ /* 0x008fc80003f05070 */
[----:B------:R-:W-:-:S13]  /*36a0*/  ISETP.NE.AND.EX P0, PT, R85, RZ, PT, P0 ;  /* 0x000000ff5500720c */ /* 0x000fda0003f05300 */
[----:B------:R-:W-:Y:S05]  /*36b0*/  @!P0 BRA `(.L_x_77) ;  /* 0x0000000000088947 */ /* 0x000fea0003800000 */
[----:B------:R3:W5:Y:S01]  /*36c0*/  LD.E.U16 R84, desc[UR14][R84.64] ;  /* 0x0000000e54547980 */ /* 0x000762000c101500 */
[----:B------:R-:W-:Y:S05]  /*36d0*/  BRA `(.L_x_78) ;  /* 0x0000000000247947 */ /* 0x000fea0003800000 */
.L_x_77:
[----:B------:R-:W-:Y:S02]  /*36e0*/  ULDC.64 UR4, c[0x0][0x310] ;  /* 0x0000c40000047ab9 */ /* 0x000fe40000000a00 */
[----:B------:R-:W-:-:S04]  /*36f0*/  ISETP.NE.U32.AND P0, PT, RZ, UR4, PT ;  /* 0x00000004ff007c0c */ /* 0x000fc8000bf05070 */
[----:B------:R-:W-:-:S13]  /*3700*/  ISETP.NE.AND.EX P0, PT, RZ, UR5, PT, P0 ;  /* 0x00000005ff007c0c */ /* 0x000fda000bf05300 */
[----:B------:R-:W-:Y:S05]  /*3710*/  @!P0 BRA `(.L_x_79) ;  /* 0x00000000000c8947 */ /* 0x000fea0003800000 */
[----:B---3--:R-:W3:Y:S02]  /*3720*/  LDC.64 R84, c[0x0][0x310] ;  /* 0x0000c400ff547b82 */ /* 0x008ee40000000a00 */
[----:B---3--:R4:W5:Y:S01]  /*3730*/  LDG.E.U16 R84, desc[UR14][R84.64] ;  /* 0x0000000e54547981 */ /* 0x008962000c1e1500 */
[----:B------:R-:W-:Y:S05]  /*3740*/  BRA `(.L_x_78) ;  /* 0x0000000000087947 */ /* 0x000fea0003800000 */
.L_x_79:
[----:B------:R-:W-:Y:S02]  /*3750*/  ULDC.U16 UR4, c[0x0][0x308] ;  /* 0x0000c20000047ab9 */ /* 0x000fe40000000400 */
[----:B---3--:R-:W-:-:S07]  /*3760*/  MOV R84, UR4 ;  /* 0x0000000400547c02 */ /* 0x008fce0008000f00 */
.L_x_78:
[----:B------:R-:W-:Y:S02]  /*3770*/  ULDC.64 UR4, c[0x0][0x328] ;  /* 0x0000ca0000047ab9 */ /* 0x000fe40000000a00 */
[----:B------:R-:W-:-:S04]  /*3780*/  ISETP.NE.U32.AND P0, PT, RZ, UR4, PT ;  /* 0x00000004ff007c0c */ /* 0x000fc8000bf05070 */
[----:B------:R-:W-:-:S13]  /*3790*/  ISETP.NE.AND.EX P0, PT, RZ, UR5, PT, P0 ;  /* 0x00000005ff007c0c */ /* 0x000fda000bf05300 */
[----:B------:R-:W-:Y:S05]  /*37a0*/  @!P0 BRA `(.L_x_80) ;  /* 0x00000000001c8947 */ /* 0x000fea0003800000 */
[----:B------:R-:W1:Y:S02]  /*37b0*/  LDC.64 R90, c[0x0][0x328] ;  /* 0x0000ca00ff5a7b82 */ /* 0x000e640000000a00 */
[----:B-1----:R-:W2:Y:S02]  /*37c0*/  LDG.E.64 R90, desc[UR14][R90.64] ;  /* 0x0000000e5a5a7981 */ /* 0x002ea4000c1e1b00 */
[----:B--2---:R-:W-:-:S04]  /*37d0*/  ISETP.NE.U32.AND P0, PT, R90, RZ, PT ;  /* 0x000000ff5a00720c */ /* 0x004fc80003f05070 */
[----:B------:R-:W-:-:S13]  /*37e0*/  ISETP.NE.AND.EX P0, PT, R91, RZ, PT, P0 ;  /* 0x000000ff5b00720c */ /* 0x000fda0003f05300 */
[----:B------:R-:W-:Y:S05]  /*37f0*/  @!P0 BRA `(.L_x_80) ;  /* 0x0000000000088947 */ /* 0x000fea0003800000 */
[----:B------:R1:W5:Y:S01]  /*3800*/  LD.E.U16 R90, desc[UR14][R90.64] ;  /* 0x0000000e5a5a7980 */ /* 0x000362000c101500 */
[----:B------:R-:W-:Y:S05]  /*3810*/  BRA `(.L_x_81) ;  /* 0x0000000000247947 */ /* 0x000fea0003800000 */
.L_x_80:
[----:B------:R-:W-:Y:S02]  /*3820*/  ULDC.64 UR4, c[0x0][0x318] ;  /* 0x0000c60000047ab9 */ /* 0x000fe40000000a00 */
[----:B------:R-:W-:-:S04]  /*3830*/  ISETP.NE.U32.AND P0, PT, RZ, UR4, PT ;  /* 0x00000004ff007c0c */ /* 0x000fc8000bf05070 */
[----:B------:R-:W-:-:S13]  /*3840*/  ISETP.NE.AND.EX P0, PT, RZ, UR5, PT, P0 ;  /* 0x00000005ff007c0c */ /* 0x000fda000bf05300 */
[----:B------:R-:W-:Y:S05]  /*3850*/  @!P0 BRA `(.L_x_82) ;  /* 0x00000000000c8947 */ /* 0x000fea0003800000 */
[----:B------:R-:W1:Y:S02]  /*3860*/  LDC.64 R90, c[0x0][0x318] ;  /* 0x0000c600ff5a7b82 */ /* 0x000e640000000a00 */
[----:B-1----:R1:W5:Y:S01]  /*3870*/  LDG.E.U16 R90, desc[UR14][R90.64] ;  /* 0x0000000e5a5a7981 */ /* 0x002362000c1e1500 */
[----:B------:R-:W-:Y:S05]  /*3880*/  BRA `(.L_x_81) ;  /* 0x0000000000087947 */ /* 0x000fea0003800000 */
.L_x_82:
[----:B------:R-:W-:Y:S02]  /*3890*/  ULDC.U16 UR4, c[0x0][0x30a] ;  /* 0x0000c28000047ab9 */ /* 0x000fe40000000400 */
[----:B------:R-:W-:-:S07]  /*38a0*/  MOV R90, UR4 ;  /* 0x00000004005a7c02 */ /* 0x000fce0008000f00 */
.L_x_81:
[----:B------:R-:W2:Y:S01]  /*38b0*/  S2R R69, SR_CTAID.Y ;  /* 0x0000000000457919 */ /* 0x000ea20000002600 */
[----:B-1----:R-:W1:Y:S01]  /*38c0*/  LDC.64 R74, c[0x0][0x228] ;  /* 0x00008a00ff4a7b82 */ /* 0x002e620000000a00 */
[----:B------:R-:W-:Y:S01]  /*38d0*/  IMAD.MOV.U32 R68, RZ, RZ, -0x1 ;  /* 0xffffffffff447424 */ /* 0x000fe200078e00ff */
[----:B------:R-:W-:Y:S01]  /*38e0*/  ULDC UR4, c[0x0][0x21c] ;  /* 0x0000870000047ab9 */ /* 0x000fe20000000800 */
[----:B------:R-:W3:Y:S01]  /*38f0*/  S2R R67, SR_CTAID.X ;  /* 0x0000000000437919 */ /* 0x000ee20000002500 */
[----:B------:R-:W-:Y:S02]  /*3900*/  ULDC.64 UR6, c[0x0][0x360] ;  /* 0x0000d80000067ab9 */ /* 0x000fe40000000a00 */
[----:B------:R-:W-:Y:S01]  /*3910*/  IMAD.U32 R71, RZ, RZ, UR7 ;  /* 0x00000007ff477e24 */ /* 0x000fe2000f8e00ff */
[----:B------:R-:W1:Y:S01]  /*3920*/  S2R R0, SR_TID.X ;  /* 0x0000000000007919 */ /* 0x000e620000002100 */
[----:B------:R-:W4:Y:S01]  /*3930*/  LDC.64 R88, c[0x0][0x240] ;  /* 0x00009000ff587b82 */ /* 0x000f220000000a00 */
[----:B-1----:R-:W-:-:S02]  /*3940*/  SHF.L.U32 R70, R68, R74, RZ ;  /* 0x0000004a44467219 */ /* 0x002fc400000006ff */
[----:B------:R-:W-:Y:S02]  /*3950*/  ISETP.NE.AND P0, PT, R75, RZ, PT ;  /* 0x000000ff4b00720c */ /* 0x000fe40003f05270 */
[----:B--2---:R-:W-:Y:S02]  /*3960*/  SHF.L.U32 R66, R69, R74, RZ ;  /* 0x0000004a45427219 */ /* 0x004fe400000006ff */
[----:B---3--:R-:W-:Y:S02]  /*3970*/  LOP3.LUT R77, R67, R70, RZ, 0x30, !PT ;  /* 0x00000046434d7212 */ /* 0x008fe400078e30ff */
[----:B------:R-:W-:Y:S01]  /*3980*/  SHF.R.S32.HI R78, RZ, R74, R67 ;  /* 0x0000004aff4e7219 */ /* 0x000fe20000011443 */
[----:B------:R-:W-:Y:S01]  /*3990*/  IMAD.MOV.U32 R74, RZ, RZ, -0x1 ;  /* 0xffffffffff4a7424 */ /* 0x000fe200078e00ff */
[----:B------:R-:W-:Y:S01]  /*39a0*/  SHF.R.S32.HI R67, RZ, 0x1f, R164 ;  /* 0x0000001fff437819 */ /* 0x000fe200000114a4 */
[----:B------:R-:W-:Y:S01]  /*39b0*/  IMAD.IADD R77, R66, 0x1, R77 ;  /* 0x00000001424d7824 */ /* 0x000fe200078e024d */
[----:B------:R-:W-:-:S02]  /*39c0*/  MOV R70, UR6 ;  /* 0x0000000600467c02 */ /* 0x000fc40008000f00 */
[----:B------:R-:W-:Y:S01]  /*39d0*/  LEA.HI R76, R67, R164, RZ, 0x2 ;  /* 0x000000a4434c7211 */ /* 0x000fe200078f10ff */
[----:B------:R-:W-:Y:S01]  /*39e0*/  IMAD R69, R77, UR4, R78 ;  /* 0x000000044d457c24 */ /* 0x000fe2000f8e024e */
[----:B------:R-:W-:Y:S02]  /*39f0*/  ULDC.64 UR4, c[0x0][0x368] ;  /* 0x0000da0000047ab9 */ /* 0x000fe40000000a00 */
[----:B------:R-:W-:Y:S01]  /*3a00*/  IMAD.U32 R66, RZ, RZ, UR4 ;  /* 0x00000004ff427e24 */ /* 0x000fe2000f8e00ff */
[----:B------:R-:W-:Y:S01]  /*3a10*/  MOV R67, UR5 ;  /* 0x0000000500437c02 */ /* 0x000fe20008000f00 */
[----:B----4-:R-:W-:Y:S01]  /*3a20*/  IMAD.WIDE R88, R69, 0x4, R88 ;  /* 0x0000000445587825 */ /* 0x010fe200078e0258 */
[----:B------:R-:W-:Y:S01]  /*3a30*/  SHF.R.S32.HI R76, RZ, 0x2, R76 ;  /* 0x00000002ff4c7819 */ /* 0x000fe2000001144c */
[----:B------:R-:W-:Y:S06]  /*3a40*/  @!P0 BRA `(.L_x_83) ;  /* 0x0000000000a88947 */ /* 0x000fec0003800000 */
[----:B------:R-:W-:-:S05]  /*3a50*/  VIADDMNMX.U32 R68, R75, R68, 0x2, PT ;  /* 0x000000024b447446 */ /* 0x000fca0003800044 */
[----:B------:R-:W-:-:S04]  /*3a60*/  IMAD.SHL.U32 R68, R68, 0x4, RZ ;  /* 0x0000000444447824 */ /* 0x000fc800078e00ff */
[----:B------:R-:W1:Y:S02]  /*3a70*/  LDC R72, c[0x2][R68] ;  /* 0x0080000044487b82 */ /* 0x000e640000000800 */
[----:B-1----:R-:W-:-:S04]  /*3a80*/  SHF.R.S32.HI R73, RZ, 0x1f, R72 ;  /* 0x0000001fff497819 */ /* 0x002fc80000011448 */
.L_x_95:
[----:B------:R-:W-:Y:S05]  /*3a90*/  BRX R72 -0x3aa0                                                                                                                                                                                                                                                                                                                                                                                                                                                                                                                                                                                                                                                                                                                                                                                                                                                                                                                                                                                                                                                                                                                                                                                                                                                                                                                                                                                                                                                                                                                                                                                                                                                                                                           (*"BRANCH_TARGETS .L_x_96,.L_x_97,.L_x_98"*) ;  /* 0xffffffc448587949 */ /* 0x000fea000383ffff */
.L_x_98:
[----:B------:R-:W-:-:S13]  /*3aa0*/  ISETP.NE.AND P0, PT, R75, 0x3, PT ;  /* 0x000000034b00780c */ /* 0x000fda0003f05270 */
[----:B------:R-:W-:Y:S05]  /*3ab0*/  @P0 BRA `(.L_x_84) ;  /* 0x0000000000c00947 */ /* 0x000fea0003800000 */
[----:B------:R-:W1:Y:S08]  /*3ac0*/  LDC.64 R70, c[0x0][0x360] ;  /* 0x0000d800ff467b82 */ /* 0x000e700000000a00 */
[----:B------:R-:W2:Y:S01]  /*3ad0*/  LDC.64 R66, c[0x0][0x368] ;  /* 0x0000da00ff427b82 */ /* 0x000ea20000000a00 */
[----:B-1----:R-:W-:-:S06]  /*3ae0*/  IMAD.WIDE R70, R141, 0x8, R70 ;  /* 0x000000088d467825 */ /* 0x002fcc00078e0246 */
[----:B------:R-:W5:Y:S01]  /*3af0*/  LDG.E.64 R70, desc[UR14][R70.64] ;  /* 0x0000000e46467981 */ /* 0x000f62000c1e1b00 */
[----:B--2---:R-:W-:-:S06]  /*3b00*/  IMAD.WIDE R66, R141, 0x8, R66 ;  /* 0x000000088d427825 */ /* 0x004fcc00078e0242 */
[----:B------:R-:W5:Y:S01]  /*3b10*/  LDG.E.64 R66, desc[UR14][R66.64] ;  /* 0x0000000e42427981 */ /* 0x000f62000c1e1b00 */
[----:B------:R-:W-:Y:S05]  /*3b20*/  BRA `(.L_x_84) ;  /* 0x0000000000a47947 */ /* 0x000fea0003800000 */
.L_x_96:
[----:B------:R-:W1:Y:S01]  /*3b30*/  LDC.64 R68, c[0x0][0x238] ;  /* 0x00008e00ff447b82 */ /* 0x000e620000000a00 */
[----:B------:R-:W-:-:S07]  /*3b40*/  SHF.R.S32.HI R73, RZ, 0x1f, R141 ;  /* 0x0000001fff497819 */ /* 0x000fce000001148d */
[----:B------:R-:W2:Y:S01]  /*3b50*/  LDC.64 R66, c[0x0][0x368] ;  /* 0x0000da00ff427b82 */ /* 0x000ea20000000a00 */
[-C--:B-1----:R-:W-:Y:S02]  /*3b60*/  IMAD R72, R73, R68.reuse, RZ ;  /* 0x0000004449487224 */ /* 0x082fe400078e02ff */
[----:B------:R-:W-:-:S04]  /*3b70*/  IMAD.WIDE.U32 R80, R141, R68, RZ ;  /* 0x000000448d507225 */ /* 0x000fc800078e00ff */
[----:B------:R-:W-:Y:S01]  /*3b80*/  IMAD R69, R141, R69, R72 ;  /* 0x000000458d457224 */ /* 0x000fe200078e0248 */
[----:B--2---:R-:W-:-:S04]  /*3b90*/  LEA R66, P0, R80, R66, 0x1 ;  /* 0x0000004250427211 */ /* 0x004fc800078008ff */
[----:B------:R-:W-:-:S04]  /*3ba0*/  IADD3 R69, R81, R69, RZ ;  /* 0x0000004551457210 */ /* 0x000fc80007ffe0ff */
[----:B------:R-:W-:Y:S01]  /*3bb0*/  LEA.HI.X R67, R80, R67, R69, 0x1, P0 ;  /* 0x0000004350437211 */ /* 0x000fe200000f0c45 */
[----:B------:R-:W-:Y:S06]  /*3bc0*/  BRA `(.L_x_84) ;  /* 0x00000000007c7947 */ /* 0x000fec0003800000 */
.L_x_97:
[----:B------:R-:W1:Y:S01]  /*3bd0*/  LDC.64 R72, c[0x0][0x3a0] ;  /* 0x0000e800ff487b82 */ /* 0x000e620000000a00 */
[----:B------:R-:W-:-:S07]  /*3be0*/  SHF.R.S32.HI R79, RZ, 0x1f, R141 ;  /* 0x0000001fff4f7819 */ /* 0x000fce000001148d */
[----:B------:R-:W2:Y:S08]  /*3bf0*/  LDC.64 R68, c[0x0][0x238] ;  /* 0x00008e00ff447b82 */ /* 0x000eb00000000a00 */
[----:B------:R-:W3:Y:S08]  /*3c00*/  LDC.64 R70, c[0x0][0x360] ;  /* 0x0000d800ff467b82 */ /* 0x000ef00000000a00 */
[----:B------:R-:W4:Y:S01]  /*3c10*/  LDC.64 R66, c[0x0][0x368] ;  /* 0x0000da00ff427b82 */ /* 0x000f220000000a00 */
[----:B-1----:R-:W-:-:S02]  /*3c20*/  IMAD R82, R79, R72, RZ ;  /* 0x000000484f527224 */ /* 0x002fc400078e02ff */
[----:B------:R-:W-:-:S04]  /*3c30*/  IMAD.WIDE.U32 R92, R141, R72, RZ ;  /* 0x000000488d5c7225 */ /* 0x000fc800078e00ff */
[----:B------:R-:W-:Y:S02]  /*3c40*/  IMAD R73, R141, R73, R82 ;  /* 0x000000498d497224 */ /* 0x000fe400078e0252 */
[-C--:B--2---:R-:W-:Y:S02]  /*3c50*/  IMAD R80, R79, R68.reuse, RZ ;  /* 0x000000444f507224 */ /* 0x084fe400078e02ff */
[----:B------:R-:W-:Y:S01]  /*3c60*/  IMAD.WIDE.U32 R86, R141, R68, RZ ;  /* 0x000000448d567225 */ /* 0x000fe200078e00ff */
[----:B------:R-:W-:-:S03]  /*3c70*/  IADD3 R73, R93, R73, RZ ;  /* 0x000000495d497210 */ /* 0x000fc60007ffe0ff */
[----:B------:R-:W-:Y:S01]  /*3c80*/  IMAD R69, R141, R69, R80 ;  /* 0x000000458d457224 */ /* 0x000fe200078e0250 */
[----:B---3--:R-:W-:-:S04]  /*3c90*/  LEA R70, P1, R92, R70, 0x1 ;  /* 0x000000465c467211 */ /* 0x008fc800078208ff */
[----:B------:R-:W-:Y:S02]  /*3ca0*/  IADD3 R69, R87, R69, RZ ;  /* 0x0000004557457210 */ /* 0x000fe40007ffe0ff */
[----:B------:R-:W-:Y:S02]  /*3cb0*/  LEA.HI.X R71, R92, R71, R73, 0x1, P1 ;  /* 0x000000475c477211 */ /* 0x000fe400008f0c49 */
[----:B----4-:R-:W-:-:S04]  /*3cc0*/  LEA R66, P0, R86, R66, 0x1 ;  /* 0x0000004256427211 */ /* 0x010fc800078008ff */
[----:B------:R-:W-:Y:S01]  /*3cd0*/  LEA.HI.X R67, R86, R67, R69, 0x1, P0 ;  /* 0x0000004356437211 */ /* 0x000fe200000f0c45 */
[----:B------:R-:W-:Y:S08]  /*3ce0*/  BRA `(.L_x_84) ;  /* 0x0000000000347947 */ /* 0x000ff00003800000 */
.L_x_83:
[----:B------:R-:W1:Y:S02]  /*3cf0*/  LDC R68, c[0x0][0x224] ;  /* 0x00008900ff447b82 */ /* 0x000e640000000800 */
[----:B-1----:R-:W-:-:S13]  /*3d00*/  ISETP.GE.AND P0, PT, R68, 0x2, PT ;  /* 0x000000024400780c */ /* 0x002fda0003f06270 */
[----:B------:R-:W-:Y:S05]  /*3d10*/  @!P0 BRA `(.L_x_84) ;  /* 0x0000000000288947 */ /* 0x000fea0003800000 */
[----:B------:R-:W-:Y:S01]  /*3d20*/  ISETP.GT.AND P0, PT, R0, RZ, PT ;  /* 0x000000ff0000720c */ /* 0x000fe20003f04270 */
[----:B------:R-:W-:Y:S01]  /*3d30*/  BSSY B0, `(.L_x_85) ;  /* 0x0000005000007945 */ /* 0x000fe20003800000 */
[----:B------:R-:W-:-:S11]  /*3d40*/  MOV R74, 0xffffffff ;  /* 0xffffffff004a7802 */ /* 0x000fd60000000f00 */
[----:B------:R-:W-:Y:S05]  /*3d50*/  @P0 BRA `(.L_x_86) ;  /* 0x0000000000080947 */ /* 0x000fea0003800000 */
[----:B------:R1:W2:Y:S04]  /*3d60*/  LDG.E.STRONG.GPU R74, desc[UR14][R88.64] ;  /* 0x0000000e584a7981 */ /* 0x0002a8000c1ef900 */
[----:B--2---:R-:W-:Y:S01]  /*3d70*/  CCTL.IVALL ;  /* 0x00000000ff00798f */ /* 0x004fe20002000000 */
.L_x_86:
[----:B------:R-:W-:Y:S05]  /*3d80*/  BSYNC B0 ;  /* 0x0000000000007941 */ /* 0x000fea0003800000 */
.L_x_85:
[----:B------:R-:W-:-:S13]  /*3d90*/  ISETP.NE.AND P0, PT, R141, RZ, PT ;  /* 0x000000ff8d00720c */ /* 0x000fda0003f05270 */
[----:B------:R-:W2:Y:S02]  /*3da0*/  @P0 I2F.F16 R68, 0x1 ;  /* 0x0000000100440906 */ /* 0x000ea40000200c00 */
[----:B--2--5:R-:W-:-:S07]  /*3db0*/  @P0 PRMT R90, R68, 0x7610, R90 ;  /* 0x00007610445a0816 */ /* 0x024fce000000005a */
.L_x_84:
[----:B------:R-:W-:Y:S01]  /*3dc0*/  SHF.R.S32.HI R79, RZ, 0x1f, R164 ;  /* 0x0000001fff4f7819 */ /* 0x000fe200000114a4 */
[----:B------:R-:W2:Y:S01]  /*3dd0*/  S2UR UR8, SR_CgaCtaId ;  /* 0x00000000000879c3 */ /* 0x000ea20000008800 */
[----:B------:R-:W-:Y:S01]  /*3de0*/  SHF.R.S32.HI R69, RZ, 0x1f, R0 ;  /* 0x0000001fff457819 */ /* 0x000fe20000011400 */
[----:B------:R-:W-:Y:S01]  /*3df0*/  ULDC UR4, c[0x0][0x214] ;  /* 0x0000850000047ab9 */ /* 0x000fe20000000800 */
[----:B------:R-:W-:Y:S01]  /*3e00*/  LEA.HI R79, R79, R164, RZ, 0x2 ;  /* 0x000000a44f4f7211 */ /* 0x000fe200078f10ff */
[----:B------:R-:W-:Y:S01]  /*3e10*/  ULDC.64 UR6, c[0x0][0x288] ;  /* 0x0000a20000067ab9 */ /* 0x000fe20000000a00 */
[----:B------:R-:W-:Y:S01]  /*3e20*/  LEA.HI R83, R69, R0, RZ, 0x5 ;  /* 0x0000000045537211 */ /* 0x000fe200078f28ff */
[----:B------:R-:W-:Y:S01]  /*3e30*/  UMOV UR9, 0x400 ;  /* 0x0000040000097882 */ /* 0x000fe20000000000 */
[----:B------:R-:W-:Y:S02]  /*3e40*/  LOP3.LUT R79, R79, 0xfffffffc, RZ, 0xc0, !PT ;  /* 0xfffffffc4f4f7812 */ /* 0x000fe400078ec0ff */
[----:B------:R-:W-:-:S02]  /*3e50*/  SHF.R.S32.HI R68, RZ, 0x5, R83 ;  /* 0x00000005ff447819 */ /* 0x000fc40000011453 */
[----:B------:R-:W-:Y:S01]  /*3e60*/  LOP3.LUT R83, R83, 0xffffffe0, RZ, 0xc0, !PT ;  /* 0xffffffe053537812 */ /* 0x000fe200078ec0ff */
[----:B------:R-:W-:Y:S01]  /*3e70*/  IMAD.IADD R79, R164, 0x1, -R79 ;  /* 0x00000001a44f7824 */ /* 0x000fe200078e0a4f */
[----:B------:R-:W-:Y:S02]  /*3e80*/  SHF.R.S32.HI R81, RZ, 0x1f, R68 ;  /* 0x0000001fff517819 */ /* 0x000fe40000011444 */
[----:B------:R-:W-:Y:S01]  /*3e90*/  LEA.HI R82, R69, R0, RZ, 0x7 ;  /* 0x0000000045527211 */ /* 0x000fe200078f38ff */
[----:B------:R-:W-:Y:S01]  /*3ea0*/  IMAD.IADD R80, R0, 0x1, -R83 ;  /* 0x0000000100507824 */ /* 0x000fe200078e0a53 */
[----:B------:R-:W-:Y:S02]  /*3eb0*/  LEA.HI R73, R79, R79, RZ, 0x1 ;  /* 0x0000004f4f497211 */ /* 0x000fe400078f08ff */
[----:B------:R-:W-:Y:S02]  /*3ec0*/  LEA.HI R81, R81, R68, RZ, 0x2 ;  /* 0x0000004451517211 */ /* 0x000fe400078f10ff */
[----:B------:R-:W-:-:S02]  /*3ed0*/  LOP3.LUT R72, R73, 0xfffffffe, RZ, 0xc0, !PT ;  /* 0xfffffffe49487812 */ /* 0x000fc400078ec0ff */
[----:B------:R-:W-:Y:S01]  /*3ee0*/  LOP3.LUT R81, R81, 0xfffffffc, RZ, 0xc0, !PT ;  /* 0xfffffffc51517812 */ /* 0x000fe200078ec0ff */
[----:B--2---:R-:W-:Y:S01]  /*3ef0*/  ULEA UR8, UR8, UR9, 0x18 ;  /* 0x0000000908087291 */ /* 0x004fe2000f8ec03f */
[----:B------:R-:W-:Y:S01]  /*3f00*/  SHF.R.S32.HI R69, RZ, 0x1f, R80 ;  /* 0x0000001fff457819 */ /* 0x000fe20000011450 */
[----:B------:R-:W-:Y:S01]  /*3f10*/  IMAD.IADD R79, R79, 0x1, -R72 ;  /* 0x000000014f4f7824 */ /* 0x000fe200078e0a48 */
[----:B------:R-:W-:Y:S01]  /*3f20*/  LOP3.LUT R85, R0, 0x1f, RZ, 0xc0, !PT ;  /* 0x0000001f00557812 */ /* 0x000fe200078ec0ff */
[----:B------:R-:W-:Y:S01]  /*3f30*/  IMAD.IADD R81, R68, 0x1, -R81 ;  /* 0x0000000144517824 */ /* 0x000fe200078e0a51 */
[----:B------:R-:W-:Y:S01]  /*3f40*/  LOP3.LUT R68, R82, 0xffffff80, RZ, 0xc0, !PT ;  /* 0xffffff8052447812 */ /* 0x000fe200078ec0ff */
[----:B------:R-:W-:Y:S01]  /*3f50*/  IMAD R76, R76, 0x2, R79 ;  /* 0x000000024c4c7824 */ /* 0x000fe200078e024f */
[----:B------:R-:W-:Y:S02]  /*3f60*/  LEA.HI R69, R69, R80, RZ, 0x4 ;  /* 0x0000005045457211 */ /* 0x000fe400078f20ff */
[----:B------:R-:W-:Y:S01]  /*3f70*/  SHF.R.S32.HI R82, RZ, 0x7, R82 ;  /* 0x00000007ff527819 */ /* 0x000fe20000011452 */
[----:B------:R-:W-:Y:S01]  /*3f80*/  IMAD.SHL.U32 R76, R76, 0x8, RZ ;  /* 0x000000084c4c7824 */ /* 0x000fe200078e00ff */
[----:B------:R-:W-:-:S02]  /*3f90*/  LEA.HI.SX32 R79, R69, R68, 0x1c ;  /* 0x00000044454f7211 */ /* 0x000fc400078fe2ff */
[----:B------:R-:W-:Y:S02]  /*3fa0*/  LEA.HI R68, R81, R81, RZ, 0x1 ;  /* 0x0000005151447211 */ /* 0x000fe400078f08ff */
[----:B------:R-:W-:Y:S01]  /*3fb0*/  LOP3.LUT R86, R0, 0x3, RZ, 0xc0, !PT ;  /* 0x0000000300567812 */ /* 0x000fe200078ec0ff */
[----:B------:R-:W-:Y:S01]  /*3fc0*/  IMAD R82, R82, -0x70, R79 ;  /* 0xffffff9052527824 */ /* 0x000fe200078e024f */
[----:B------:R-:W-:Y:S02]  /*3fd0*/  SHF.R.U32.HI R85, RZ, 0x2, R85 ;  /* 0x00000002ff557819 */ /* 0x000fe40000011655 */
[----:B------:R-:W-:Y:S02]  /*3fe0*/  LOP3.LUT R72, R68, 0x3ffffffe, RZ, 0xc0, !PT ;  /* 0x3ffffffe44487812 */ /* 0x000fe400078ec0ff */
[----:B------:R-:W-:Y:S01]  /*3ff0*/  SHF.R.S32.HI R68, RZ, 0x1, R68 ;  /* 0x00000001ff447819 */ /* 0x000fe20000011444 */
[----:B------:R-:W-:Y:S01]  /*4000*/  IMAD R86, R85, 0x48, R86 ;  /* 0x0000004855567824 */ /* 0x000fe200078e0256 */
[----:B------:R-:W-:Y:S01]  /*4010*/  LOP3.LUT R69, R69, 0xfffffff0, RZ, 0xc0, !PT ;  /* 0xfffffff045457812 */ /* 0x000fe200078ec0ff */
[----:B------:R-:W-:Y:S01]  /*4020*/  IMAD.IADD R72, R81, 0x1, -R72 ;  /* 0x0000000151487824 */ /* 0x000fe200078e0a48 */
[----:B------:R-:W-:Y:S01]  /*4030*/  SHF.R.S32.HI R73, RZ, 0x1, R73 ;  /* 0x00000001ff497819 */ /* 0x000fe20000011449 */
[----:B------:R-:W-:Y:S01]  /*4040*/  IMAD R87, R68, 0x40, R79 ;  /* 0x0000004044577824 */ /* 0x000fe200078e024f */
[----:B-----5:R-:W-:Y:S01]  /*4050*/  ISETP.NE.U32.AND P0, PT, R70, RZ, PT ;  /* 0x000000ff4600720c */ /* 0x020fe20003f05070 */
[----:B------:R-:W-:Y:S01]  /*4060*/  IMAD R85, R68, 0x8, R82 ;  /* 0x0000000844557824 */ /* 0x000fe200078e0252 */
[----:B------:R-:W-:Y:S01]  /*4070*/  ISETP.NE.U32.AND P1, PT, R66, RZ, PT ;  /* 0x000000ff4200720c */ /* 0x000fe20003f25070 */
[----:B------:R-:W2:Y:S01]  /*4080*/  LDC R68, c[0x0][0x224] ;  /* 0x00008900ff447b82 */ /* 0x000ea20000000800 */
[----:B------:R-:W-:-:S02]  /*4090*/  IMAD.IADD R80, R80, 0x1, -R69 ;  /* 0x0000000150507824 */ /* 0x000fc400078e0a45 */
[----:B------:R-:W-:Y:S02]  /*40a0*/  IMAD.SHL.U32 R73, R73, 0x20, RZ ;  /* 0x0000002049497824 */ /* 0x000fe400078e00ff */
[----:B------:R-:W-:Y:S02]  /*40b0*/  IMAD R77, R77, 0x10, R80 ;  /* 0x000000104d4d7824 */ /* 0x000fe400078e0250 */
[----:B------:R-:W-:Y:S02]  /*40c0*/  IMAD R87, R72, 0x4, R87 ;  /* 0x0000000448577824 */ /* 0x000fe400078e0257 */
[----:B------:R-:W-:Y:S02]  /*40d0*/  IMAD.SHL.U32 R77, R77, 0x8, RZ ;  /* 0x000000084d4d7824 */ /* 0x000fe400078e00ff */
[----:B------:R-:W-:Y:S02]  /*40e0*/  IMAD R73, R76, 0x48, R73 ;  /* 0x000000484c497824 */ /* 0x000fe400078e0249 */
[----:B------:R-:W-:Y:S01]  /*40f0*/  IMAD R87, R78, 0x80, R87 ;  /* 0x000000804e577824 */ /* 0x000fe200078e0257 */
[C---:B------:R-:W-:Y:S01]  /*4100*/  ISETP.GE.AND P4, PT, R77.reuse, UR4, PT ;  /* 0x000000044d007c0c */ /* 0x040fe2000bf86270 */
[----:B------:R-:W-:Y:S01]  /*4110*/  IMAD.WIDE R76, R77, 0x2, RZ ;  /* 0x000000024d4c7825 */ /* 0x000fe200078e02ff */
[----:B------:R-:W-:-:S02]  /*4120*/  ULDC.64 UR4, c[0x0][0x2c8] ;  /* 0x0000b20000047ab9 */ /* 0x000fc40000000a00 */
[----:B------:R-:W-:Y:S01]  /*4130*/  ISETP.NE.AND.EX P0, PT, R71, RZ, !P4, P0 ;  /* 0x000000ff4700720c */ /* 0x000fe20006705300 */
[----:B------:R-:W-:Y:S01]  /*4140*/  IMAD R85, R72, 0x4, R85 ;  /* 0x0000000448557824 */ /* 0x000fe200078e0255 */
[----:B------:R-:W-:Y:S01]  /*4150*/  LOP3.LUT R78, R76, 0xfffffff0, RZ, 0xc0, !PT ;  /* 0xfffffff04c4e7812 */ /* 0x000fe200078ec0ff */
[----:B------:R-:W-:Y:S01]  /*4160*/  IMAD.IADD R86, R86, 0x1, R73 ;  /* 0x0000000156567824 */ /* 0x000fe200078e0249 */
[----:B------:R-:W-:Y:S01]  /*4170*/  LOP3.LUT R79, R77, 0x1fffffff, RZ, 0xc0, !PT ;  /* 0x1fffffff4d4f7812 */ /* 0x000fe200078ec0ff */
[----:B------:R-:W-:Y:S01]  /*4180*/  IMAD R85, R85, 0x120, RZ ;  /* 0x0000012055557824 */ /* 0x000fe200078e02ff */
[----:B------:R-:W-:Y:S02]  /*4190*/  SHF.R.S32.HI R72, RZ, 0x1f, R87 ;  /* 0x0000001fff487819 */ /* 0x000fe40000011457 */
[----:B--2---:R-:W-:Y:S01]  /*41a0*/  ISETP.GT.AND P6, PT, R68, 0x1, PT ;  /* 0x000000014400780c */ /* 0x004fe20003fc4270 */
[----:B------:R-:W-:Y:S01]  /*41b0*/  IMAD.U32 R85, R80, 0x10, R85 ;  /* 0x0000001050557824 */ /* 0x000fe200078e0055 */
[----:B------:R-:W-:Y:S01]  /*41c0*/  ISETP.NE.AND.EX P1, PT, R67, RZ, !P4, P1 ;  /* 0x000000ff4300720c */ /* 0x000fe20006725310 */
[----:B------:R-:W-:Y:S01]  /*41d0*/  IMAD R76, R72, UR6, RZ ;  /* 0x00000006484c7c24 */ /* 0x000fe2000f8e02ff */
[----:B------:R-:W-:Y:S01]  /*41e0*/  ISETP.EQ.AND P6, PT, R75, RZ, P6 ;  /* 0x000000ff4b00720c */ /* 0x000fe200037c2270 */
[----:B------:R-:W-:Y:S01]  /*41f0*/  IMAD.WIDE.U32 R80, R87, UR6, R78 ;  /* 0x0000000657507c25 */ /* 0x000fe2000f8e004e */
[----:B------:R-:W-:-:S03]  /*4200*/  LEA R86, R86, UR8, 0x2 ;  /* 0x0000000856567c11 */ /* 0x000fc6000f8e10ff */
[----:B------:R-:W-:Y:S01]  /*4210*/  IMAD R72, R72, UR4, RZ ;  /* 0x0000000448487c24 */ /* 0x000fe2000f8e02ff */
[----:B------:R-:W-:Y:S01]  /*4220*/  IADD3 R97, P3, R70, R80, RZ ;  /* 0x0000005046617210 */ /* 0x000fe20007f7e0ff */
[----:B------:R-:W-:Y:S01]  /*4230*/  IMAD.WIDE.U32 R78, R87, UR4, R78 ;  /* 0x00000004574e7c25 */ /* 0x000fe2000f8e004e */
[----:B------:R-:W-:-:S03]  /*4240*/  SEL R70, RZ, 0x1, !P0 ;  /* 0x00000001ff467807 */ /* 0x000fc60004000000 */
[C---:B------:R-:W-:Y:S01]  /*4250*/  IMAD R72, R87.reuse, UR5, R72 ;  /* 0x0000000557487c24 */ /* 0x040fe2000f8e0248 */
[----:B------:R-:W-:Y:S01]  /*4260*/  IADD3 R92, P2, R66, R78, RZ ;  /* 0x0000004e425c7210 */ /* 0x000fe20007f5e0ff */
[----:B------:R-:W-:Y:S01]  /*4270*/  IMAD R76, R87, UR7, R76 ;  /* 0x00000007574c7c24 */ /* 0x000fe2000f8e024c */
[----:B------:R-:W-:Y:S01]  /*4280*/  ULDC.64 UR6, c[0x0][0x290] ;  /* 0x0000a40000067ab9 */ /* 0x000fe20000000a00 */
[----:B------:R-:W-:Y:S01]  /*4290*/  ULDC.64 UR4, c[0x0][0x2a8] ;  /* 0x0000aa0000047ab9 */ /* 0x000fe20000000a00 */
[----:B------:R-:W-:Y:S01]  /*42a0*/  IADD3.X R93, R67, R79, R72, P2, !PT ;  /* 0x0000004f435d7210 */ /* 0x000fe200017fe448 */
[----:B------:R-:W-:Y:S01]  /*42b0*/  IMAD.U32 R68, RZ, RZ, UR6 ;  /* 0x00000006ff447e24 */ /* 0x000fe2000f8e00ff */
[----:B------:R-:W-:Y:S01]  /*42c0*/  IADD3.X R91, R71, R81, R76, P3, !PT ;  /* 0x00000051475b7210 */ /* 0x000fe20001ffe44c */
[----:B------:R-:W-:Y:S02]  /*42d0*/  IMAD.U32 R69, RZ, RZ, UR7 ;  /* 0x00000007ff457e24 */ /* 0x000fe4000f8e00ff */
[----:B------:R-:W-:-:S02]  /*42e0*/  IMAD.U32 R66, RZ, RZ, UR4 ;  /* 0x00000004ff427e24 */ /* 0x000fc4000f8e00ff */
[----:B------:R-:W-:Y:S01]  /*42f0*/  IMAD.U32 R67, RZ, RZ, UR5 ;  /* 0x00000005ff437e24 */ /* 0x000fe2000f8e00ff */
[----:B------:R-:W-:Y:S06]  /*4300*/  @!P6 BRA `(.L_x_87) ;  /* 0x000000000068e947 */ /* 0x000fec0003800000 */
[----:B------:R-:W2:Y:S01]  /*4310*/  LDC.64 R66, c[0x0][0x2a8] ;  /* 0x0000aa00ff427b82 */ /* 0x000ea20000000a00 */
[----:B------:R-:W-:-:S13]  /*4320*/  ISETP.NE.AND P2, PT, R74, R141, PT ;  /* 0x0000008d4a00720c */ /* 0x000fda0003f45270 */
[----:B------:R-:W-:Y:S06]  /*4330*/  BAR.RED.AND.DEFER_BLOCKING 0x0, P2 ;  /* 0x0000000000007b1d */ /* 0x000fec0001014400 */
[----:B------:R-:W3:Y:S01]  /*4340*/  B2R.RESULT RZ, P2 ;  /* 0x0000000000ff731c */ /* 0x000ee20000044000 */
[----:B------:R-:W-:-:S04]  /*4350*/  ISETP.NE.AND P0, PT, R141, RZ, PT ;  /* 0x000000ff8d00720c */ /* 0x000fc80003f05270 */
[----:B------:R-:W-:Y:S01]  /*4360*/  SEL R97, R97, R92, !P0 ;  /* 0x0000005c61617207 */ /* 0x000fe20004000000 */
[----:B------:R-:W4:Y:S01]  /*4370*/  LDC.64 R68, c[0x0][0x290] ;  /* 0x0000a400ff447b82 */ /* 0x000f220000000a00 */
[----:B------:R-:W-:-:S07]  /*4380*/  SEL R91, R91, R93, !P0 ;  /* 0x0000005d5b5b7207 */ /* 0x000fce0004000000 */
[----:B--2---:R-:W2:Y:S01]  /*4390*/  @P0 LDC R66, c[0x0][0x2e8] ;  /* 0x0000ba00ff420b82 */ /* 0x004ea20000000800 */
[----:B------:R-:W-:-:S07]  /*43a0*/  @P0 SEL R70, RZ, 0x1, !P1 ;  /* 0x00000001ff460807 */ /* 0x000fce0004800000 */
[----:B------:R-:W1:Y:S08]  /*43b0*/  @P0 LDC R67, c[0x0][0x2ec] ;  /* 0x0000bb00ff430b82 */ /* 0x000e700000000800 */
[----:B----4-:R-:W4:Y:S08]  /*43c0*/  @P0 LDC R68, c[0x0][0x2d0] ;  /* 0x0000b400ff440b82 */ /* 0x010f300000000800 */
[----:B------:R-:W1:Y:S01]  /*43d0*/  @P0 LDC R69, c[0x0][0x2d4] ;  /* 0x0000b500ff450b82 */ /* 0x000e620000000800 */
[----:B---3--:R-:W-:Y:S05]  /*43e0*/  @!P2 BRA `(.L_x_88) ;  /* 0x000000000028a947 */ /* 0x008fea0003800000 */
[----:B------:R-:W-:-:S13]  /*43f0*/  ISETP.GT.AND P2, PT, R0, RZ, PT ;  /* 0x000000ff0000720c */ /* 0x000fda0003f44270 */
.L_x_90:
[----:B------:R-:W-:Y:S05]  /*4400*/  YIELD ;  /* 0x0000000000007946 */ /* 0x000fea0003800000 */
[----:B---3--:R-:W-:Y:S05]  /*4410*/  @P2 BRA `(.L_x_89) ;  /* 0x0000000000082947 */ /* 0x008fea0003800000 */
[----:B------:R3:W5:Y:S04]  /*4420*/  LDG.E.STRONG.GPU R74, desc[UR14][R88.64] ;  /* 0x0000000e584a7981 */ /* 0x000768000c1ef900 */
[----:B-----5:R-:W-:Y:S01]  /*4430*/  CCTL.IVALL ;  /* 0x00000000ff00798f */ /* 0x020fe20002000000 */
.L_x_89:
[----:B------:R-:W-:Y:S01]  /*4440*/  ISETP.NE.AND P0, PT, R74, R141, PT ;  /* 0x0000008d4a00720c */ /* 0x000fe20003f05270 */
[----:B------:R-:W-:-:S12]  /*4450*/  WARPSYNC.ALL ;  /* 0x0000000000007948 */ /* 0x000fd80003800000 */
[----:B------:R-:W-:Y:S06]  /*4460*/  BAR.RED.AND.DEFER_BLOCKING 0x0, P0 ;  /* 0x0000000000007b1d */ /* 0x000fec0000014400 */
[----:B------:R-:W5:Y:S02]  /*4470*/  B2R.RESULT RZ, P0 ;  /* 0x0000000000ff731c */ /* 0x000f640000004000 */
[----:B-----5:R-:W-:Y:S05]  /*4480*/  @P0 BRA `(.L_x_90) ;  /* 0xfffffffc00dc0947 */ /* 0x020fea000383ffff */
.L_x_88:
[----:B------:R-:W-:Y:S05]  /*4490*/  WARPSYNC.ALL ;  /* 0x0000000000007948 */ /* 0x000fea0003800000 */
[----:B------:R-:W-:Y:S06]  /*44a0*/  BAR.SYNC.DEFER_BLOCKING 0x0 ;  /* 0x0000000000007b1d */ /* 0x000fec0000010000 */
.L_x_87:
[----:B------:R-:W-:Y:S01]  /*44b0*/  HSETP2.NE.AND P0, PT, R90.H0_H0, RZ.H0_H0, PT ;  /* 0x200000ff5a007234 */ /* 0x000fe20003f05800 */
[----:B------:R-:W-:-:S12]  /*44c0*/  BSSY B0, `(.L_x_91) ;  /* 0x000026c000007945 */ /* 0x000fd80003800000 */
[----:B------:R-:W-:Y:S05]  /*44d0*/  @!P0 BRA `(.L_x_92) ;  /* 0x0000001400e08947 */ /* 0x000fea0003800000 */
[----:B------:R-:W-:Y:S01]  /*44e0*/  PRMT R70, R70, 0x9910, RZ ;  /* 0x0000991046467816 */ /* 0x000fe200000000ff */
[----:B------:R-:W-:Y:S01]  /*44f0*/  ULDC UR6, c[0x0][0x210] ;  /* 0x0000840000067ab9 */ /* 0x000fe20000000800 */
[C---:B------:R-:W-:Y:S02]  /*4500*/  IADD3 R94, R87.reuse, 0x2, RZ ;  /* 0x00000002575e7810 */ /* 0x040fe40007ffe0ff */
[----:B------:R-:W-:Y:S02]  /*4510*/  CS2R R72, SRZ ;  /* 0x0000000000487805 */ /* 0x000fe4000001ff00 */
[----:B------:R-:W-:Y:S02]  /*4520*/  ISETP.NE.AND P0, PT, R70, RZ, PT ;  /* 0x000000ff4600720c */ /* 0x000fe40003f05270 */
[----:B------:R-:W-:Y:S02]  /*4530*/  CS2R R74, SRZ ;  /* 0x00000000004a7805 */ /* 0x000fe4000001ff00 */
[----:B----4-:R-:W-:Y:S01]  /*4540*/  IADD3 R98, P2, R68, R97, RZ ;  /* 0x0000006144627210 */ /* 0x010fe20007f5e0ff */
[----:B------:R-:W-:Y:S01]  /*4550*/  ULDC.64 UR4, c[0x0][0x2d0] ;  /* 0x0000b40000047ab9 */ /* 0x000fe20000000a00 */
[----:B------:R-:W-:-:S02]  /*4560*/  ISETP.LT.AND P4, PT, R87, UR6, P0 ;  /* 0x0000000657007c0c */ /* 0x000fc40008781270 */
[----:B------:R-:W-:Y:S02]  /*4570*/  ISETP.LT.AND P3, PT, R94, UR6, P0 ;  /* 0x000000065e007c0c */ /* 0x000fe40008761270 */
[----:B------:R-:W-:Y:S02]  /*4580*/  CS2R R70, SRZ ;  /* 0x0000000000467805 */ /* 0x000fe4000001ff00 */
[----:B-1----:R-:W-:Y:S02]  /*4590*/  IADD3.X R99, R69, R91, RZ, P2, !PT ;  /* 0x0000005b45637210 */ /* 0x002fe400017fe4ff */
[----:B------:R-:W-:-:S05]  /*45a0*/  CS2R R68, SRZ ;  /* 0x0000000000447805 */ /* 0x000fca000001ff00 */
[----:B------:R-:W-:Y:S02]  /*45b0*/  @P4 MOV R76, R97 ;  /* 0x00000061004c4202 */ /* 0x000fe40000000f00 */
[----:B------:R-:W-:Y:S01]  /*45c0*/  @P4 MOV R77, R91 ;  /* 0x0000005b004d4202 */ /* 0x000fe20000000f00 */
[----:B------:R-:W4:Y:S04]  /*45d0*/  @P3 LDG.E.LTC128B.128 R68, desc[UR14][R98.64] ;  /* 0x0000000e62443981 */ /* 0x000f28000c1e1d20 */
[----:B------:R1:W5:Y:S01]  /*45e0*/  @P4 LDG.E.LTC128B.128 R72, desc[UR14][R76.64] ;  /* 0x0000000e4c484981 */ /* 0x000362000c1e1d20 */
[----:B------:R-:W-:Y:S06]  /*45f0*/  BAR.SYNC.DEFER_BLOCKING 0x0 ;  /* 0x0000000000007b1d */ /* 0x000fec0000010000 */
[----:B------:R-:W-:Y:S04]  /*4600*/  STS [R86], R64 ;  /* 0x0000004056007388 */ /* 0x000fe80000000800 */
[----:B------:R-:W-:Y:S04]  /*4610*/  STS [R86+0x10], R62 ;  /* 0x0000103e56007388 */ /* 0x000fe80000000800 */
[----:B------:R-:W-:Y:S04]  /*4620*/  STS [R86+0x20], R60 ;  /* 0x0000203c56007388 */ /* 0x000fe80000000800 */
[----:B------:R-:W-:Y:S04]  /*4630*/  STS [R86+0x30], R58 ;  /* 0x0000303a56007388 */ /* 0x000fe80000000800 */
[----:B------:R2:W-:Y:S04]  /*4640*/  STS [R86+0x40], R56 ;  /* 0x0000403856007388 */ /* 0x0005e80000000800 */
[----:B------:R-:W-:Y:S04]  /*4650*/  STS [R86+0x50], R54 ;  /* 0x0000503656007388 */ /* 0x000fe80000000800 */
[----:B------:R-:W-:Y:S04]  /*4660*/  STS [R86+0x60], R52 ;  /* 0x0000603456007388 */ /* 0x000fe80000000800 */
[----:B------:R4:W-:Y:S01]  /*4670*/  STS [R86+0x70], R50 ;  /* 0x0000703256007388 */ /* 0x0009e20000000800 */
[----:B------:R-:W-:Y:S06]  /*4680*/  BAR.SYNC.DEFER_BLOCKING 0x0 ;  /* 0x0000000000007b1d */ /* 0x000fec0000010000 */
[----:B------:R-:W3:Y:S04]  /*4690*/  LDS.128 R80, [R85+UR8] ;  /* 0x0000000855507984 */ /* 0x000ee80008000c00 */
[----:B-1----:R-:W1:Y:S01]  /*46a0*/  LDS.128 R76, [R85+UR8+0x240] ;  /* 0x00024008554c7984 */ /* 0x002e620008000c00 */
[----:B--2---:R-:W-:-:S02]  /*46b0*/  IADD3 R56, R87, 0x8, RZ ;  /* 0x0000000857387810 */ /* 0x004fc40007ffe0ff */
[----:B------:R-:W-:Y:S02]  /*46c0*/  ISETP.LT.AND P4, PT, R94, UR6, P1 ;  /* 0x000000065e007c0c */ /* 0x000fe40008f81270 */
[----:B------:R-:W-:Y:S02]  /*46d0*/  ISETP.LT.AND P5, PT, R87, UR6, P1 ;  /* 0x0000000657007c0c */ /* 0x000fe40008fa1270 */
[----:B------:R-:W-:Y:S02]  /*46e0*/  IADD3 R94, P2, R92, UR4, RZ ;  /* 0x000000045c5e7c10 */ /* 0x000fe4000ff5e0ff */
[----:B------:R-:W-:Y:S02]  /*46f0*/  ISETP.LT.AND P3, PT, R56, UR6, P0 ;  /* 0x0000000638007c0c */ /* 0x000fe40008761270 */
[----:B------:R-:W-:Y:S01]  /*4700*/  IADD3.X R95, R93, UR5, RZ, P2, !PT ;  /* 0x000000055d5f7c10 */ /* 0x000fe200097fe4ff */
[----:B------:R-:W-:Y:S01]  /*4710*/  ULDC.64 UR4, c[0x0][0x2e8] ;  /* 0x0000ba0000047ab9 */ /* 0x000fe20000000a00 */
[----:B------:R-:W-:-:S02]  /*4720*/  IADD3 R96, P2, R66, R97, RZ ;  /* 0x0000006142607210 */ /* 0x000fc40007f5e0ff */
[----:B------:R-:W-:Y:S02]  /*4730*/  IADD3 R58, R87, 0xa, RZ ;  /* 0x0000000a573a7810 */ /* 0x000fe40007ffe0ff */
[----:B------:R-:W-:Y:S02]  /*4740*/  IADD3.X R97, R67, R91, RZ, P2, !PT ;  /* 0x0000005b43617210 */ /* 0x000fe400017fe4ff */
[----:B------:R-:W-:-:S04]  /*4750*/  IADD3 R98, P2, R66, R98, RZ ;  /* 0x0000006242627210 */ /* 0x000fc80007f5e0ff */
[----:B------:R-:W-:Y:S01]  /*4760*/  IADD3.X R99, R67, R99, RZ, P2, !PT ;  /* 0x0000006343637210 */ /* 0x000fe200017fe4ff */
[C---:B----4-:R-:W-:Y:S02]  /*4770*/  HMUL2 R50, R90.reuse.H0_H0, R68 ;  /* 0x000000445a327232 */ /* 0x050fe40000000800 */
[C---:B-----5:R-:W-:Y:S02]  /*4780*/  HMUL2 R52, R90.reuse.H0_H0, R75 ;  /* 0x0000004b5a347232 */ /* 0x060fe40000000800 */
[C---:B------:R-:W-:Y:S02]  /*4790*/  HMUL2 R64, R90.reuse.H0_H0, R72 ;  /* 0x000000485a407232 */ /* 0x040fe40000000800 */
[C---:B------:R-:W-:Y:S02]  /*47a0*/  HMUL2 R62, R90.reuse.H0_H0, R73 ;  /* 0x000000495a3e7232 */ /* 0x040fe40000000800 */
[----:B------:R-:W-:Y:S02]  /*47b0*/  HMUL2 R60, R90.H0_H0, R74 ;  /* 0x0000004a5a3c7232 */ /* 0x000fe40000000800 */
[----:B---3--:R-:W-:-:S02]  /*47c0*/  HFMA2 R83, R84.H0_H0, R83, R52 ;  /* 0x0000005354537231 */ /* 0x008fc40000000834 */
[----:B-1----:R-:W-:Y:S02]  /*47d0*/  HFMA2 R76, R84.H0_H0, R76, R50 ;  /* 0x0000004c544c7231 */ /* 0x002fe40000000832 */
[C---:B------:R-:W-:Y:S02]  /*47e0*/  HMUL2 R54, R90.reuse.H0_H0, R69 ;  /* 0x000000455a367232 */ /* 0x040fe40000000800 */
[C---:B------:R-:W-:Y:S02]  /*47f0*/  HMUL2 R52, R90.reuse.H0_H0, R70 ;  /* 0x000000465a347232 */ /* 0x040fe40000000800 */
[----:B------:R-:W-:Y:S02]  /*4800*/  HMUL2 R50, R90.H0_H0, R71 ;  /* 0x000000475a327232 */ /* 0x000fe40000000800 */
[C---:B------:R-:W-:Y:S02]  /*4810*/  HFMA2 R80, R84.reuse.H0_H0, R80, R64 ;  /* 0x0000005054507231 */ /* 0x040fe40000000840 */
[----:B------:R-:W-:-:S02]  /*4820*/  HFMA2 R81, R84.H0_H0, R81, R62 ;  /* 0x0000005154517231 */ /* 0x000fc4000000083e */
[C---:B------:R-:W-:Y:S02]  /*4830*/  HFMA2 R82, R84.reuse.H0_H0, R82, R60 ;  /* 0x0000005254527231 */ /* 0x040fe4000000083c */
[C---:B------:R-:W-:Y:S02]  /*4840*/  HFMA2 R77, R84.reuse.H0_H0, R77, R54 ;  /* 0x0000004d544d7231 */ /* 0x040fe40000000836 */
[C---:B------:R-:W-:Y:S02]  /*4850*/  HFMA2 R78, R84.reuse.H0_H0, R78, R52 ;  /* 0x0000004e544e7231 */ /* 0x040fe40000000834 */
[----:B------:R-:W-:Y:S01]  /*4860*/  HFMA2 R79, R84.H0_H0, R79, R50 ;  /* 0x0000004f544f7231 */ /* 0x000fe20000000832 */
[----:B------:R-:W-:Y:S04]  /*4870*/  @P5 STG.E.128 desc[UR14][R92.64], R80 ;  /* 0x000000505c005986 */ /* 0x000fe8000c101d0e */
[----:B------:R-:W-:Y:S04]  /*4880*/  @P4 STG.E.128 desc[UR14][R94.64], R76 ;  /* 0x0000004c5e004986 */ /* 0x000fe8000c101d0e */
[----:B------:R-:W2:Y:S01]  /*4890*/  @P3 LDG.E.LTC128B.128 R72, desc[UR14][R96.64] ;  /* 0x0000000e60483981 */ /* 0x000ea2000c1e1d20 */
[----:B------:R-:W-:-:S13]  /*48a0*/  ISETP.LT.AND P3, PT, R58, UR6, P0 ;  /* 0x000000063a007c0c */ /* 0x000fda0008761270 */
[----:B------:R-:W3:Y:S01]  /*48b0*/  @P3 LDG.E.LTC128B.128 R68, desc[UR14][R98.64] ;  /* 0x0000000e62443981 */ /* 0x000ee2000c1e1d20 */
[----:B------:R-:W-:Y:S06]  /*48c0*/  BAR.SYNC.DEFER_BLOCKING 0x0 ;  /* 0x0000000000007b1d */ /* 0x000fec0000010000 */
[----:B------:R-:W-:Y:S04]  /*48d0*/  STS [R86], R65 ;  /* 0x0000004156007388 */ /* 0x000fe80000000800 */
[----:B------:R-:W-:Y:S04]  /*48e0*/  STS [R86+0x10], R63 ;  /* 0x0000103f56007388 */ /* 0x000fe80000000800 */
[----:B------:R1:W-:Y:S04]  /*48f0*/  STS [R86+0x20], R61 ;  /* 0x0000203d56007388 */ /* 0x0003e80000000800 */
[----:B------:R-:W-:Y:S04]  /*4900*/  STS [R86+0x30], R59 ;  /* 0x0000303b56007388 */ /* 0x000fe80000000800 */
[----:B------:R-:W-:Y:S04]  /*4910*/  STS [R86+0x40], R57 ;  /* 0x0000403956007388 */ /* 0x000fe80000000800 */
[----:B------:R4:W-:Y:S04]  /*4920*/  STS [R86+0x50], R55 ;  /* 0x0000503756007388 */ /* 0x0009e80000000800 */
[----:B------:R-:W-:Y:S04]  /*4930*/  STS [R86+0x60], R53 ;  /* 0x0000603556007388 */ /* 0x000fe80000000800 */
[----:B------:R-:W-:Y:S01]  /*4940*/  STS [R86+0x70], R51 ;  /* 0x0000703356007388 */ /* 0x000fe20000000800 */
[----:B------:R-:W-:Y:S06]  /*4950*/  BAR.SYNC.DEFER_BLOCKING 0x0 ;  /* 0x0000000000007b1d */ /* 0x000fec0000010000 */
[----:B------:R-:W5:Y:S04]  /*4960*/  LDS.128 R80, [R85+UR8] ;  /* 0x0000000855507984 */ /* 0x000f680008000c00 */
[----:B------:R-:W3:Y:S01]  /*4970*/  LDS.128 R76, [R85+UR8+0x240] ;  /* 0x00024008554c7984 */ /* 0x000ee20008000c00 */
[----:B------:R-:W-:-:S02]  /*4980*/  ISETP.LT.AND P2, PT, R56, UR6, P1 ;  /* 0x0000000638007c0c */ /* 0x000fc40008f41270 */
[----:B------:R-:W-:-:S04]  /*4990*/  IADD3 R60, P3, R92, UR4, RZ ;  /* 0x000000045c3c7c10 */ /* 0x000fc8000ff7e0ff */
[----:B-1----:R-:W-:Y:S02]  /*49a0*/  IADD3.X R61, R93, UR5, RZ, P3, !PT ;  /* 0x000000055d3d7c10 */ /* 0x002fe40009ffe4ff */
[----:B------:R-:W-:Y:S01]  /*49b0*/  ISETP.LT.AND P3, PT, R58, UR6, P1 ;  /* 0x000000063a007c0c */ /* 0x000fe20008f61270 */
[C---:B--2---:R-:W-:Y:S02]  /*49c0*/  HMUL2 R52, R90.reuse.H0_H0, R72 ;  /* 0x000000485a347232 */ /* 0x044fe40000000800 */
[C---:B------:R-:W-:Y:S02]  /*49d0*/  HMUL2 R50, R90.reuse.H0_H0, R73 ;  /* 0x000000495a327232 */ /* 0x040fe40000000800 */
[C---:B------:R-:W-:Y:S02]  /*49e0*/  HMUL2 R54, R90.reuse.H0_H0, R74 ;  /* 0x0000004a5a367232 */ /* 0x040fe40000000800 */
[----:B----4-:R-:W-:Y:S02]  /*49f0*/  HMUL2 R55, R90.H0_H0, R75 ;  /* 0x0000004b5a377232 */ /* 0x010fe40000000800 */
[----:B-----5:R-:W-:-:S02]  /*4a00*/  HFMA2 R52, R84.H0_H0, R80, R52 ;  /* 0x0000005054347231 */ /* 0x020fc40000000834 */
[C---:B------:R-:W-:Y:S02]  /*4a10*/  HFMA2 R53, R84.reuse.H0_H0, R81, R50 ;  /* 0x0000005154357231 */ /* 0x040fe40000000832 */
[C---:B------:R-:W-:Y:S02]  /*4a20*/  HFMA2 R54, R84.reuse.H0_H0, R82, R54 ;  /* 0x0000005254367231 */ /* 0x040fe40000000836 */
[----:B------:R-:W-:Y:S02]  /*4a30*/  HFMA2 R55, R84.H0_H0, R83, R55 ;  /* 0x0000005354377231 */ /* 0x000fe40000000837 */
[C---:B---3--:R-:W-:Y:S02]  /*4a40*/  HMUL2 R51, R90.reuse.H0_H0, R68 ;  /* 0x000000445a337232 */ /* 0x048fe40000000800 */
[----:B------:R-:W-:Y:S01]  /*4a50*/  HMUL2 R50, R90.H0_H0, R69 ;  /* 0x000000455a327232 */ /* 0x000fe20000000800 */
[----:B------:R-:W-:Y:S01]  /*4a60*/  @P2 STG.E.128 desc[UR14][R60.64], R52 ;  /* 0x000000343c002986 */ /* 0x000fe2000c101d0e */
[C---:B------:R-:W-:Y:S01]  /*4a70*/  HFMA2 R76, R84.reuse.H0_H0, R76, R51 ;  /* 0x0000004c544c7231 */ /* 0x040fe20000000833 */
[----:B------:R-:W-:Y:S01]  /*4a80*/  IADD3 R62, P2, R94, UR4, RZ ;  /* 0x000000045e3e7c10 */ /* 0x000fe2000ff5e0ff */
[----:B------:R-:W-:-:S02]  /*4a90*/  HFMA2 R77, R84.H0_H0, R77, R50 ;  /* 0x0000004d544d7231 */ /* 0x000fc40000000832 */
[C---:B------:R-:W-:Y:S02]  /*4aa0*/  HMUL2 R51, R90.reuse.H0_H0, R70 ;  /* 0x000000465a337232 */ /* 0x040fe40000000800 */
[----:B------:R-:W-:Y:S01]  /*4ab0*/  HMUL2 R50, R90.H0_H0, R71 ;  /* 0x000000475a327232 */ /* 0x000fe20000000800 */
[----:B------:R-:W-:Y:S01]  /*4ac0*/  IADD3 R80, R87, 0x10, RZ ;  /* 0x0000001057507810 */ /* 0x000fe20007ffe0ff */
[C---:B------:R-:W-:Y:S01]  /*4ad0*/  HFMA2 R78, R84.reuse.H0_H0, R78, R51 ;  /* 0x0000004e544e7231 */ /* 0x040fe20000000833 */
[----:B------:R-:W-:Y:S01]  /*4ae0*/  IADD3.X R63, R95, UR5, RZ, P2, !PT ;  /* 0x000000055f3f7c10 */ /* 0x000fe200097fe4ff */
[----:B------:R-:W-:Y:S01]  /*4af0*/  HFMA2 R79, R84.H0_H0, R79, R50 ;  /* 0x0000004f544f7231 */ /* 0x000fe20000000832 */
[----:B------:R-:W-:Y:S02]  /*4b00*/  IADD3 R81, R87, 0x12, RZ ;  /* 0x0000001257517810 */ /* 0x000fe40007ffe0ff */
[----:B------:R-:W-:Y:S02]  /*4b10*/  ISETP.LT.AND P4, PT, R80, UR6, P0 ;  /* 0x0000000650007c0c */ /* 0x000fe40008781270 */
[----:B------:R-:W-:Y:S01]  /*4b20*/  IADD3 R50, P2, R66, R96, RZ ;  /* 0x0000006042327210 */ /* 0x000fe20007f5e0ff */
[----:B------:R1:W-:Y:S01]  /*4b30*/  @P3 STG.E.128 desc[UR14][R62.64], R76 ;  /* 0x0000004c3e003986 */ /* 0x0003e2000c101d0e */
[----:B------:R-:W-:-:S02]  /*4b40*/  ISETP.LT.AND P3, PT, R81, UR6, P0 ;  /* 0x0000000651007c0c */ /* 0x000fc40008761270 */
[----:B------:R-:W-:Y:S02]  /*4b50*/  IADD3.X R51, R67, R97, RZ, P2, !PT ;  /* 0x0000006143337210 */ /* 0x000fe400017fe4ff */
[----:B------:R-:W-:-:S04]  /*4b60*/  IADD3 R64, P2, R66, R98, RZ ;  /* 0x0000006242407210 */ /* 0x000fc80007f5e0ff */
[----:B------:R-:W-:Y:S01]  /*4b70*/  IADD3.X R65, R67, R99, RZ, P2, !PT ;  /* 0x0000006343417210 */ /* 0x000fe200017fe4ff */
[----:B------:R2:W3:Y:S04]  /*4b80*/  @P4 LDG.E.LTC128B.128 R72, desc[UR14][R50.64] ;  /* 0x0000000e32484981 */ /* 0x0004e8000c1e1d20 */
[----:B------:R-:W4:Y:S01]  /*4b90*/  @P3 LDG.E.LTC128B.128 R68, desc[UR14][R64.64] ;  /* 0x0000000e40443981 */ /* 0x000f22000c1e1d20 */
[----:B------:R-:W-:Y:S06]  /*4ba0*/  BAR.SYNC.DEFER_BLOCKING 0x0 ;  /* 0x0000000000007b1d */ /* 0x000fec0000010000 */
[----:B------:R3:W-:Y:S04]  /*4bb0*/  STS [R86], R34 ;  /* 0x0000002256007388 */ /* 0x0007e80000000800 */
[----:B------:R5:W-:Y:S04]  /*4bc0*/  STS [R86+0x10], R36 ;  /* 0x0000102456007388 */ /* 0x000be80000000800 */
[----:B------:R-:W-:Y:S04]  /*4bd0*/  STS [R86+0x20], R38 ;  /* 0x0000202656007388 */ /* 0x000fe80000000800 */
[----:B------:R-:W-:Y:S04]  /*4be0*/  STS [R86+0x30], R40 ;  /* 0x0000302856007388 */ /* 0x000fe80000000800 */
[----:B------:R4:W-:Y:S04]  /*4bf0*/  STS [R86+0x40], R42 ;  /* 0x0000402a56007388 */ /* 0x0009e80000000800 */
[----:B------:R-:W-:Y:S04]  /*4c00*/  STS [R86+0x50], R44 ;  /* 0x0000502c56007388 */ /* 0x000fe80000000800 */
[----:B------:R-:W-:Y:S04]  /*4c10*/  STS [R86+0x60], R46 ;  /* 0x0000602e56007388 */ /* 0x000fe80000000800 */
[----:B------:R-:W-:Y:S01]  /*4c20*/  STS [R86+0x70], R48 ;  /* 0x0000703056007388 */ /* 0x000fe20000000800 */
[----:B------:R-:W-:Y:S06]  /*4c30*/  BAR.SYNC.DEFER_BLOCKING 0x0 ;  /* 0x0000000000007b1d */ /* 0x000fec0000010000 */
[----:B------:R-:W4:Y:S04]  /*4c40*/  LDS.128 R56, [R85+UR8] ;  /* 0x0000000855387984 */ /* 0x000f280008000c00 */
[----:B------:R-:W4:Y:S01]  /*4c50*/  LDS.128 R52, [R85+UR8+0x240] ;  /* 0x0002400855347984 */ /* 0x000f220008000c00 */
[----:B-1----:R-:W-:-:S02]  /*4c60*/  IADD3 R76, P2, R60, UR4, RZ ;  /* 0x000000043c4c7c10 */ /* 0x002fc4000ff5e0ff */
[----:B------:R-:W-:Y:S02]  /*4c70*/  ISETP.LT.AND P5, PT, R80, UR6, P1 ;  /* 0x0000000650007c0c */ /* 0x000fe40008fa1270 */
[----:B------:R-:W-:Y:S02]  /*4c80*/  IADD3.X R77, R61, UR5, RZ, P2, !PT ;  /* 0x000000053d4d7c10 */ /* 0x000fe400097fe4ff */
[----:B------:R-:W-:Y:S02]  /*4c90*/  ISETP.LT.AND P4, PT, R81, UR6, P1 ;  /* 0x0000000651007c0c */ /* 0x000fe40008f81270 */
[----:B------:R-:W-:-:S04]  /*4ca0*/  IADD3 R60, P2, R62, UR4, RZ ;  /* 0x000000043e3c7c10 */ /* 0x000fc8000ff5e0ff */
[----:B------:R-:W-:Y:S02]  /*4cb0*/  IADD3.X R61, R63, UR5, RZ, P2, !PT ;  /* 0x000000053f3d7c10 */ /* 0x000fe400097fe4ff */
[----:B--2---:R-:W-:-:S04]  /*4cc0*/  IADD3 R50, P2, R66, R50, RZ ;  /* 0x0000003242327210 */ /* 0x004fc80007f5e0ff */
[----:B------:R-:W-:Y:S01]  /*4cd0*/  IADD3.X R51, R67, R51, RZ, P2, !PT ;  /* 0x0000003343337210 */ /* 0x000fe200017fe4ff */
[C---:B---3--:R-:W-:Y:S02]  /*4ce0*/  HMUL2 R34, R90.reuse.H0_H0, R72 ;  /* 0x000000485a227232 */ /* 0x048fe40000000800 */
[C---:B-----5:R-:W-:Y:S02]  /*4cf0*/  HMUL2 R36, R90.reuse.H0_H0, R74 ;  /* 0x0000004a5a247232 */ /* 0x060fe40000000800 */
[----:B----4-:R-:W-:Y:S02]  /*4d00*/  HMUL2 R42, R90.H0_H0, R68 ;  /* 0x000000445a2a7232 */ /* 0x010fe40000000800 */
[C---:B------:R-:W-:Y:S02]  /*4d10*/  HFMA2 R56, R84.reuse.H0_H0, R56, R34 ;  /* 0x0000003854387231 */ /* 0x040fe40000000822 */
[----:B------:R-:W-:Y:S01]  /*4d20*/  HFMA2 R58, R84.H0_H0, R58, R36 ;  /* 0x0000003a543a7231 */ /* 0x000fe20000000824 */
[----:B------:R-:W-:Y:S01]  /*4d30*/  IADD3 R36, R87, 0x18, RZ ;  /* 0x0000001857247810 */ /* 0x000fe20007ffe0ff */
[----:B------:R-:W-:-:S02]  /*4d40*/  HMUL2 R34, R90.H0_H0, R75 ;  /* 0x0000004b5a227232 */ /* 0x000fc40000000800 */
[----:B------:R-:W-:Y:S02]  /*4d50*/  HFMA2 R52, R84.H0_H0, R52, R42 ;  /* 0x0000003454347231 */ /* 0x000fe4000000082a */
[----:B------:R-:W-:Y:S01]  /*4d60*/  HMUL2 R42, R90.H0_H0, R69 ;  /* 0x000000455a2a7232 */ /* 0x000fe20000000800 */
[----:B------:R-:W-:Y:S01]  /*4d70*/  ISETP.LT.AND P3, PT, R36, UR6, P0 ;  /* 0x0000000624007c0c */ /* 0x000fe20008761270 */
[----:B------:R-:W-:Y:S02]  /*4d80*/  HFMA2 R59, R84.H0_H0, R59, R34 ;  /* 0x0000003b543b7231 */ /* 0x000fe40000000822 */
[C---:B------:R-:W-:Y:S02]  /*4d90*/  HMUL2 R34, R90.reuse.H0_H0, R70 ;  /* 0x000000465a227232 */ /* 0x040fe40000000800 */
[----:B------:R-:W-:Y:S02]  /*4da0*/  HMUL2 R38, R90.H0_H0, R73 ;  /* 0x000000495a267232 */ /* 0x000fe40000000800 */
[----:B------:R-:W-:-:S02]  /*4db0*/  HFMA2 R53, R84.H0_H0, R53, R42 ;  /* 0x0000003554357231 */ /* 0x000fc4000000082a */
[----:B------:R-:W-:Y:S02]  /*4dc0*/  HMUL2 R42, R90.H0_H0, R71 ;  /* 0x000000475a2a7232 */ /* 0x000fe40000000800 */
[C---:B------:R-:W-:Y:S01]  /*4dd0*/  HFMA2 R54, R84.reuse.H0_H0, R54, R34 ;  /* 0x0000003654367231 */ /* 0x040fe20000000822 */
[----:B------:R-:W-:Y:S01]  /*4de0*/  IADD3 R34, R87, 0x1a, RZ ;  /* 0x0000001a57227810 */ /* 0x000fe20007ffe0ff */
[C---:B------:R-:W-:Y:S02]  /*4df0*/  HFMA2 R57, R84.reuse.H0_H0, R57, R38 ;  /* 0x0000003954397231 */ /* 0x040fe40000000826 */
[----:B------:R-:W-:Y:S01]  /*4e00*/  HFMA2 R55, R84.H0_H0, R55, R42 ;  /* 0x0000003754377231 */ /* 0x000fe2000000082a */
[----:B------:R-:W-:Y:S02]  /*4e10*/  ISETP.LT.AND P2, PT, R34, UR6, P0 ;  /* 0x0000000622007c0c */ /* 0x000fe40008741270 */
[----:B------:R-:W-:Y:S04]  /*4e20*/  @P5 STG.E.128 desc[UR14][R76.64], R56 ;  /* 0x000000384c005986 */ /* 0x000fe8000c101d0e */
[----:B------:R-:W-:Y:S04]  /*4e30*/  @P4 STG.E.128 desc[UR14][R60.64], R52 ;  /* 0x000000343c004986 */ /* 0x000fe8000c101d0e */
[----:B------:R-:W2:Y:S01]  /*4e40*/  @P3 LDG.E.LTC128B.128 R72, desc[UR14][R50.64] ;  /* 0x0000000e32483981 */ /* 0x000ea2000c1e1d20 */
[----:B------:R-:W-:-:S04]  /*4e50*/  IADD3 R62, P3, R66, R64, RZ ;  /* 0x00000040423e7210 */ /* 0x000fc80007f7e0ff */
[----:B------:R-:W-:-:S05]  /*4e60*/  IADD3.X R63, R67, R65, RZ, P3, !PT ;  /* 0x00000041433f7210 */ /* 0x000fca0001ffe4ff */
[----:B------:R-:W3:Y:S01]  /*4e70*/  @P2 LDG.E.LTC128B.128 R68, desc[UR14][R62.64] ;  /* 0x0000000e3e442981 */ /* 0x000ee2000c1e1d20 */
[----:B------:R-:W-:Y:S06]  /*4e80*/  BAR.SYNC.DEFER_BLOCKING 0x0 ;  /* 0x0000000000007b1d */ /* 0x000fec0000010000 */
[----:B------:R1:W-:Y:S04]  /*4e90*/  STS [R86], R35 ;  /* 0x0000002356007388 */ /* 0x0003e80000000800 */
[----:B------:R-:W-:Y:S04]  /*4ea0*/  STS [R86+0x10], R37 ;  /* 0x0000102556007388 */ /* 0x000fe80000000800 */
[----:B------:R-:W-:Y:S04]  /*4eb0*/  STS [R86+0x20], R39 ;  /* 0x0000202756007388 */ /* 0x000fe80000000800 */
[----:B------:R-:W-:Y:S04]  /*4ec0*/  STS [R86+0x30], R41 ;  /* 0x0000302956007388 */ /* 0x000fe80000000800 */
[----:B------:R-:W-:Y:S04]  /*4ed0*/  STS [R86+0x40], R43 ;  /* 0x0000402b56007388 */ /* 0x000fe80000000800 */
[----:B------:R4:W-:Y:S04]  /*4ee0*/  STS [R86+0x50], R45 ;  /* 0x0000502d56007388 */ /* 0x0009e80000000800 */
[----:B------:R-:W-:Y:S04]  /*4ef0*/  STS [R86+0x60], R47 ;  /* 0x0000602f56007388 */ /* 0x000fe80000000800 */
[----:B------:R5:W-:Y:S01]  /*4f00*/  STS [R86+0x70], R49 ;  /* 0x0000703156007388 */ /* 0x000be20000000800 */
[----:B------:R-:W-:Y:S06]  /*4f10*/  BAR.SYNC.DEFER_BLOCKING 0x0 ;  /* 0x0000000000007b1d */ /* 0x000fec0000010000 */
[----:B------:R-:W2:Y:S04]  /*4f20*/  LDS.128 R56, [R85+UR8] ;  /* 0x0000000855387984 */ /* 0x000ea80008000c00 */
[----:B------:R-:W3:Y:S01]  /*4f30*/  LDS.128 R52, [R85+UR8+0x240] ;  /* 0x0002400855347984 */ /* 0x000ee20008000c00 */
[----:B------:R-:W-:-:S02]  /*4f40*/  ISETP.LT.AND P2, PT, R36, UR6, P1 ;  /* 0x0000000624007c0c */ /* 0x000fc40008f41270 */
[----:B------:R-:W-:Y:S02]  /*4f50*/  IADD3 R44, P3, R76, UR4, RZ ;  /* 0x000000044c2c7c10 */ /* 0x000fe4000ff7e0ff */
[----:B-1----:R-:W-:Y:S02]  /*4f60*/  IADD3 R35, R87, 0x20, RZ ;  /* 0x0000002057237810 */ /* 0x002fe40007ffe0ff */
[----:B------:R-:W-:Y:S02]  /*4f70*/  ISETP.LT.AND P5, PT, R34, UR6, P1 ;  /* 0x0000000622007c0c */ /* 0x000fe40008fa1270 */
[----:B----4-:R-:W-:Y:S02]  /*4f80*/  IADD3.X R45, R77, UR5, RZ, P3, !PT ;  /* 0x000000054d2d7c10 */ /* 0x010fe40009ffe4ff */
[----:B------:R-:W-:Y:S02]  /*4f90*/  ISETP.LT.AND P4, PT, R35, UR6, P0 ;  /* 0x0000000623007c0c */ /* 0x000fe40008781270 */
[----:B------:R-:W-:-:S04]  /*4fa0*/  IADD3 R48, P3, R60, UR4, RZ ;  /* 0x000000043c307c10 */ /* 0x000fc8000ff7e0ff */
[----:B-----5:R-:W-:Y:S01]  /*4fb0*/  IADD3.X R49, R61, UR5, RZ, P3, !PT ;  /* 0x000000053d317c10 */ /* 0x020fe20009ffe4ff */
[C---:B--2---:R-:W-:Y:S02]  /*4fc0*/  HMUL2 R42, R90.reuse.H0_H0, R72 ;  /* 0x000000485a2a7232 */ /* 0x044fe40000000800 */
[----:B------:R-:W-:Y:S02]  /*4fd0*/  HMUL2 R37, R90.H0_H0, R73 ;  /* 0x000000495a257232 */ /* 0x000fe40000000800 */
[----:B------:R-:W-:Y:S02]  /*4fe0*/  HFMA2 R36, R84.H0_H0, R56, R42 ;  /* 0x0000003854247231 */ /* 0x000fe4000000082a */
[C---:B------:R-:W-:Y:S02]  /*4ff0*/  HMUL2 R42, R90.reuse.H0_H0, R75 ;  /* 0x0000004b5a2a7232 */ /* 0x040fe40000000800 */
[----:B------:R-:W-:Y:S02]  /*5000*/  HMUL2 R38, R90.H0_H0, R74 ;  /* 0x0000004a5a267232 */ /* 0x000fe40000000800 */
[----:B------:R-:W-:-:S02]  /*5010*/  HFMA2 R39, R84.H0_H0, R59, R42 ;  /* 0x0000003b54277231 */ /* 0x000fc4000000082a */
[C---:B------:R-:W-:Y:S02]  /*5020*/  HFMA2 R37, R84.reuse.H0_H0, R57, R37 ;  /* 0x0000003954257231 */ /* 0x040fe40000000825 */
[----:B------:R-:W-:Y:S02]  /*5030*/  HFMA2 R38, R84.H0_H0, R58, R38 ;  /* 0x0000003a54267231 */ /* 0x000fe40000000826 */
[C---:B---3--:R-:W-:Y:S02]  /*5040*/  HMUL2 R34, R90.reuse.H0_H0, R68 ;  /* 0x000000445a227232 */ /* 0x048fe40000000800 */
[----:B------:R-:W-:Y:S01]  /*5050*/  HMUL2 R42, R90.H0_H0, R69 ;  /* 0x000000455a2a7232 */ /* 0x000fe20000000800 */
[----:B------:R-:W-:Y:S01]  /*5060*/  IADD3 R56, R87, 0x22, RZ ;  /* 0x0000002257387810 */ /* 0x000fe20007ffe0ff */
[C---:B------:R-:W-:Y:S01]  /*5070*/  HFMA2 R52, R84.reuse.H0_H0, R52, R34 ;  /* 0x0000003454347231 */ /* 0x040fe20000000822 */
[----:B------:R1:W-:Y:S01]  /*5080*/  @P2 STG.E.128 desc[UR14][R44.64], R36 ;  /* 0x000000242c002986 */ /* 0x0003e2000c101d0e */
[----:B------:R-:W-:Y:S01]  /*5090*/  HFMA2 R53, R84.H0_H0, R53, R42 ;  /* 0x0000003554357231 */ /* 0x000fe2000000082a */
[----:B------:R-:W-:Y:S01]  /*50a0*/  IADD3 R46, P2, R66, R50, RZ ;  /* 0x00000032422e7210 */ /* 0x000fe20007f5e0ff */
[----:B------:R-:W-:-:S02]  /*50b0*/  HMUL2 R34, R90.H0_H0, R70 ;  /* 0x000000465a227232 */ /* 0x000fc40000000800 */
[----:B------:R-:W-:Y:S01]  /*50c0*/  HMUL2 R42, R90.H0_H0, R71 ;  /* 0x000000475a2a7232 */ /* 0x000fe20000000800 */
[----:B------:R-:W-:Y:S01]  /*50d0*/  ISETP.LT.AND P3, PT, R56, UR6, P0 ;  /* 0x0000000638007c0c */ /* 0x000fe20008761270 */
[C---:B------:R-:W-:Y:S01]  /*50e0*/  HFMA2 R54, R84.reuse.H0_H0, R54, R34 ;  /* 0x0000003654367231 */ /* 0x040fe20000000822 */
[----:B------:R-:W-:Y:S01]  /*50f0*/  IADD3.X R47, R67, R51, RZ, P2, !PT ;  /* 0x00000033432f7210 */ /* 0x000fe200017fe4ff */
[----:B------:R-:W-:Y:S01]  /*5100*/  HFMA2 R55, R84.H0_H0, R55, R42 ;  /* 0x0000003754377231 */ /* 0x000fe2000000082a */
[----:B------:R-:W-:-:S04]  /*5110*/  IADD3 R50, P2, R66, R62, RZ ;  /* 0x0000003e42327210 */ /* 0x000fc80007f5e0ff */
[----:B------:R-:W-:Y:S01]  /*5120*/  @P5 STG.E.128 desc[UR14][R48.64], R52 ;  /* 0x0000003430005986 */ /* 0x000fe2000c101d0e */
[----:B------:R-:W-:-:S03]  /*5130*/  IADD3.X R51, R67, R63, RZ, P2, !PT ;  /* 0x0000003f43337210 */ /* 0x000fc600017fe4ff */
[----:B------:R-:W2:Y:S04]  /*5140*/  @P4 LDG.E.LTC128B.128 R72, desc[UR14][R46.64] ;  /* 0x0000000e2e484981 */ /* 0x000ea8000c1e1d20 */
[----:B------:R-:W3:Y:S01]  /*5150*/  @P3 LDG.E.LTC128B.128 R68, desc[UR14][R50.64] ;  /* 0x0000000e32443981 */ /* 0x000ee2000c1e1d20 */
[----:B------:R-:W-:Y:S06]  /*5160*/  BAR.SYNC.DEFER_BLOCKING 0x0 ;  /* 0x0000000000007b1d */ /* 0x000fec0000010000 */
[----:B------:R-:W-:Y:S04]  /*5170*/  STS [R86], R32 ;  /* 0x0000002056007388 */ /* 0x000fe80000000800 */
[----:B------:R-:W-:Y:S04]  /*5180*/  STS [R86+0x10], R30 ;  /* 0x0000101e56007388 */ /* 0x000fe80000000800 */
[----:B------:R-:W-:Y:S04]  /*5190*/  STS [R86+0x20], R28 ;  /* 0x0000201c56007388 */ /* 0x000fe80000000800 */
[----:B------:R-:W-:Y:S04]  /*51a0*/  STS [R86+0x30], R26 ;  /* 0x0000301a56007388 */ /* 0x000fe80000000800 */
[----:B------:R2:W-:Y:S04]  /*51b0*/  STS [R86+0x40], R24 ;  /* 0x0000401856007388 */ /* 0x0005e80000000800 */
[----:B------:R-:W-:Y:S04]  /*51c0*/  STS [R86+0x50], R22 ;  /* 0x0000501656007388 */ /* 0x000fe80000000800 */
[----:B------:R4:W-:Y:S04]  /*51d0*/  STS [R86+0x60], R20 ;  /* 0x0000601456007388 */ /* 0x0009e80000000800 */
[----:B------:R-:W-:Y:S01]  /*51e0*/  STS [R86+0x70], R18 ;  /* 0x0000701256007388 */ /* 0x000fe20000000800 */
[----:B------:R-:W-:Y:S06]  /*51f0*/  BAR.SYNC.DEFER_BLOCKING 0x0 ;  /* 0x0000000000007b1d */ /* 0x000fec0000010000 */
[----:B------:R-:W5:Y:S04]  /*5200*/  LDS.128 R36, [R85+UR8] ;  /* 0x0000000855247984 */ /* 0x000f680008000c00 */
[----:B------:R-:W3:Y:S01]  /*5210*/  LDS.128 R40, [R85+UR8+0x240] ;  /* 0x0002400855287984 */ /* 0x000ee20008000c00 */
[----:B------:R-:W-:-:S02]  /*5220*/  ISETP.LT.AND P2, PT, R35, UR6, P1 ;  /* 0x0000000623007c0c */ /* 0x000fc40008f41270 */
[----:B------:R-:W-:Y:S02]  /*5230*/  IADD3 R34, P3, R44, UR4, RZ ;  /* 0x000000042c227c10 */ /* 0x000fe4000ff7e0ff */
[----:B------:R-:W-:Y:S02]  /*5240*/  ISETP.LT.AND P5, PT, R56, UR6, P1 ;  /* 0x0000000638007c0c */ /* 0x000fe40008fa1270 */
[----:B------:R-:W-:Y:S02]  /*5250*/  IADD3.X R35, R45, UR5, RZ, P3, !PT ;  /* 0x000000052d237c10 */ /* 0x000fe40009ffe4ff */
[----:B-1----:R-:W-:-:S04]  /*5260*/  IADD3 R44, P3, R48, UR4, RZ ;  /* 0x00000004302c7c10 */ /* 0x002fc8000ff7e0ff */
[----:B------:R-:W-:Y:S01]  /*5270*/  IADD3.X R45, R49, UR5, RZ, P3, !PT ;  /* 0x00000005312d7c10 */ /* 0x000fe20009ffe4ff */
[C---:B--2---:R-:W-:Y:S02]  /*5280*/  HMUL2 R24, R90.reuse.H0_H0, R74 ;  /* 0x0000004a5a187232 */ /* 0x044fe40000000800 */
[C---:B------:R-:W-:Y:S02]  /*5290*/  HMUL2 R32, R90.reuse.H0_H0, R72 ;  /* 0x000000485a207232 */ /* 0x040fe40000000800 */
[C---:B------:R-:W-:Y:S02]  /*52a0*/  HMUL2 R26, R90.reuse.H0_H0, R73 ;  /* 0x000000495a1a7232 */ /* 0x040fe40000000800 */
[----:B----4-:R-:W-:Y:S02]  /*52b0*/  HMUL2 R20, R90.H0_H0, R75 ;  /* 0x0000004b5a147232 */ /* 0x010fe40000000800 */
[----:B-----5:R-:W-:Y:S01]  /*52c0*/  HFMA2 R38, R84.H0_H0, R38, R24 ;  /* 0x0000002654267231 */ /* 0x020fe20000000818 */
[----:B------:R-:W-:Y:S01]  /*52d0*/  IADD3 R24, R87, 0x28, RZ ;  /* 0x0000002857187810 */ /* 0x000fe20007ffe0ff */
[----:B---3--:R-:W-:-:S02]  /*52e0*/  HMUL2 R22, R90.H0_H0, R68 ;  /* 0x000000445a167232 */ /* 0x008fc40000000800 */
[C---:B------:R-:W-:Y:S02]  /*52f0*/  HFMA2 R36, R84.reuse.H0_H0, R36, R32 ;  /* 0x0000002454247231 */ /* 0x040fe40000000820 */
[C---:B------:R-:W-:Y:S02]  /*5300*/  HFMA2 R37, R84.reuse.H0_H0, R37, R26 ;  /* 0x0000002554257231 */ /* 0x040fe4000000081a */
[----:B------:R-:W-:Y:S02]  /*5310*/  HFMA2 R39, R84.H0_H0, R39, R20 ;  /* 0x0000002754277231 */ /* 0x000fe40000000814 */
[----:B------:R-:W-:Y:S01]  /*5320*/  HMUL2 R18, R90.H0_H0, R70 ;  /* 0x000000465a127232 */ /* 0x000fe20000000800 */
[----:B------:R-:W-:Y:S01]  /*5330*/  ISETP.LT.AND P4, PT, R24, UR6, P0 ;  /* 0x0000000618007c0c */ /* 0x000fe20008781270 */
[C---:B------:R-:W-:Y:S01]  /*5340*/  HFMA2 R40, R84.reuse.H0_H0, R40, R22 ;  /* 0x0000002854287231 */ /* 0x040fe20000000816 */
[----:B------:R-:W-:Y:S01]  /*5350*/  IADD3 R22, R87, 0x2a, RZ ;  /* 0x0000002a57167810 */ /* 0x000fe20007ffe0ff */
[----:B------:R-:W-:Y:S01]  /*5360*/  HFMA2 R42, R84.H0_H0, R42, R18 ;  /* 0x0000002a542a7231 */ /* 0x000fe20000000812 */
[----:B------:R1:W-:Y:S01]  /*5370*/  @P2 STG.E.128 desc[UR14][R34.64], R36 ;  /* 0x0000002422002986 */ /* 0x0003e2000c101d0e */
[C---:B------:R-:W-:Y:S01]  /*5380*/  HMUL2 R20, R90.reuse.H0_H0, R69 ;  /* 0x000000455a147232 */ /* 0x040fe20000000800 */
[----:B------:R-:W-:Y:S01]  /*5390*/  IADD3 R46, P2, R66, R46, RZ ;  /* 0x0000002e422e7210 */ /* 0x000fe20007f5e0ff */
        /* <DEDUP_REMOVED lines=13> */
[----:B------:R4:W-:Y:S04]  /*5470*/  STS [R86+0x20], R29 ;  /* 0x0000201d56007388 */ /* 0x0009e80000000800 */
[----:B------:R5:W-:Y:S04]  /*5480*/  STS [R86+0x30], R27 ;  /* 0x0000301b56007388 */ /* 0x000be80000000800 */
[----:B------:R-:W-:Y:S04]  /*5490*/  STS [R86+0x40], R25 ;  /* 0x0000401956007388 */ /* 0x000fe80000000800 */
[----:B------:R-:W-:Y:S04]  /*54a0*/  STS [R86+0x50], R23 ;  /* 0x0000501756007388 */ /* 0x000fe80000000800 */
[----:B------:R-:W-:Y:S04]  /*54b0*/  STS [R86+0x60], R21 ;  /* 0x0000601556007388 */ /* 0x000fe80000000800 */
[----:B------:R-:W-:Y:S01]  /*54c0*/  STS [R86+0x70], R19 ;  /* 0x0000701356007388 */ /* 0x000fe20000000800 */
[----:B------:R-:W-:Y:S06]  /*54d0*/  BAR.SYNC.DEFER_BLOCKING 0x0 ;  /* 0x0000000000007b1d */ /* 0x000fec0000010000 */
[----:B------:R-:W5:Y:S04]  /*54e0*/  LDS.128 R40, [R85+UR8] ;  /* 0x0000000855287984 */ /* 0x000f680008000c00 */
[----:B------:R-:W3:Y:S01]  /*54f0*/  LDS.128 R36, [R85+UR8+0x240] ;  /* 0x0002400855247984 */ /* 0x000ee20008000c00 */
[----:B------:R-:W-:-:S02]  /*5500*/  ISETP.LT.AND P4, PT, R24, UR6, P1 ;  /* 0x0000000618007c0c */ /* 0x000fc40008f81270 */
[----:B------:R-:W-:Y:S02]  /*5510*/  IADD3 R28, P2, R34, UR4, RZ ;  /* 0x00000004221c7c10 */ /* 0x000fe4000ff5e0ff */
[----:B-1----:R-:W-:Y:S02]  /*5520*/  IADD3 R34, R87, 0x30, RZ ;  /* 0x0000003057227810 */ /* 0x002fe40007ffe0ff */
[----:B----4-:R-:W-:Y:S02]  /*5530*/  IADD3.X R29, R35, UR5, RZ, P2, !PT ;  /* 0x00000005231d7c10 */ /* 0x010fe400097fe4ff */
[----:B------:R-:W-:Y:S02]  /*5540*/  ISETP.LT.AND P3, PT, R22, UR6, P1 ;  /* 0x0000000616007c0c */ /* 0x000fe40008f61270 */
[----:B------:R-:W-:Y:S01]  /*5550*/  IADD3 R35, R87, 0x32, RZ ;  /* 0x0000003257237810 */ /* 0x000fe20007ffe0ff */
[C---:B--2---:R-:W-:Y:S02]  /*5560*/  HMUL2 R18, R90.reuse.H0_H0, R73 ;  /* 0x000000495a127232 */ /* 0x044fe40000000800 */
[----:B------:R-:W-:-:S02]  /*5570*/  HMUL2 R20, R90.H0_H0, R72 ;  /* 0x000000485a147232 */ /* 0x000fc40000000800 */
[C---:B------:R-:W-:Y:S02]  /*5580*/  HMUL2 R26, R90.reuse.H0_H0, R74 ;  /* 0x0000004a5a1a7232 */ /* 0x040fe40000000800 */
[----:B-----5:R-:W-:Y:S02]  /*5590*/  HMUL2 R27, R90.H0_H0, R75 ;  /* 0x0000004b5a1b7232 */ /* 0x020fe40000000800 */
[C---:B------:R-:W-:Y:S02]  /*55a0*/  HFMA2 R25, R84.reuse.H0_H0, R41, R18 ;  /* 0x0000002954197231 */ /* 0x040fe40000000812 */
[----:B------:R-:W-:Y:S02]  /*55b0*/  HFMA2 R24, R84.H0_H0, R40, R20 ;  /* 0x0000002854187231 */ /* 0x000fe40000000814 */
[----:B---3--:R-:W-:Y:S02]  /*55c0*/  HMUL2 R18, R90.H0_H0, R68 ;  /* 0x000000445a127232 */ /* 0x008fe40000000800 */
[----:B------:R-:W-:-:S02]  /*55d0*/  HFMA2 R26, R84.H0_H0, R42, R26 ;  /* 0x0000002a541a7231 */ /* 0x000fc4000000081a */
[----:B------:R-:W-:Y:S02]  /*55e0*/  HFMA2 R27, R84.H0_H0, R43, R27 ;  /* 0x0000002b541b7231 */ /* 0x000fe4000000081b */
[----:B------:R-:W-:Y:S02]  /*55f0*/  HMUL2 R42, R90.H0_H0, R69 ;  /* 0x000000455a2a7232 */ /* 0x000fe40000000800 */
[----:B------:R-:W-:Y:S01]  /*5600*/  HFMA2 R20, R84.H0_H0, R36, R18 ;  /* 0x0000002454147231 */ /* 0x000fe20000000812 */
[----:B------:R-:W-:Y:S01]  /*5610*/  IADD3 R18, P2, R44, UR4, RZ ;  /* 0x000000042c127c10 */ /* 0x000fe2000ff5e0ff */
[----:B------:R-:W-:Y:S01]  /*5620*/  HMUL2 R19, R90.H0_H0, R70 ;  /* 0x000000465a137232 */ /* 0x000fe20000000800 */
[----:B------:R1:W-:Y:S01]  /*5630*/  @P4 STG.E.128 desc[UR14][R28.64], R24 ;  /* 0x000000181c004986 */ /* 0x0003e2000c101d0e */
[----:B------:R-:W-:Y:S01]  /*5640*/  ISETP.LT.AND P4, PT, R34, UR6, P0 ;  /* 0x0000000622007c0c */ /* 0x000fe20008781270 */
[----:B------:R-:W-:Y:S02]  /*5650*/  HFMA2 R21, R84.H0_H0, R37, R42 ;  /* 0x0000002554157231 */ /* 0x000fe4000000082a */
[----:B------:R-:W-:-:S02]  /*5660*/  HMUL2 R42, R90.H0_H0, R71 ;  /* 0x000000475a2a7232 */ /* 0x000fc40000000800 */
[C---:B------:R-:W-:Y:S01]  /*5670*/  HFMA2 R22, R84.reuse.H0_H0, R38, R19 ;  /* 0x0000002654167231 */ /* 0x040fe20000000813 */
[----:B------:R-:W-:Y:S02]  /*5680*/  IADD3.X R19, R45, UR5, RZ, P2, !PT ;  /* 0x000000052d137c10 */ /* 0x000fe400097fe4ff */
[----:B------:R-:W-:Y:S01]  /*5690*/  IADD3 R30, P2, R66, R46, RZ ;  /* 0x0000002e421e7210 */ /* 0x000fe20007f5e0ff */
[----:B------:R-:W-:-:S03]  /*56a0*/  HFMA2 R23, R84.H0_H0, R39, R42 ;  /* 0x0000002754177231 */ /* 0x000fc6000000082a */
[----:B------:R-:W-:Y:S02]  /*56b0*/  IADD3.X R31, R67, R47, RZ, P2, !PT ;  /* 0x0000002f431f7210 */ /* 0x000fe400017fe4ff */
[----:B------:R2:W-:Y:S01]  /*56c0*/  @P3 STG.E.128 desc[UR14][R18.64], R20 ;  /* 0x0000001412003986 */ /* 0x0005e2000c101d0e */
[----:B------:R-:W-:-:S03]  /*56d0*/  ISETP.LT.AND P3, PT, R35, UR6, P0 ;  /* 0x0000000623007c0c */ /* 0x000fc60008761270 */
[----:B------:R3:W4:Y:S01]  /*56e0*/  @P4 LDG.E.LTC128B.128 R72, desc[UR14][R30.64] ;  /* 0x0000000e1e484981 */ /* 0x000722000c1e1d20 */
[----:B------:R-:W-:-:S04]  /*56f0*/  IADD3 R32, P2, R66, R48, RZ ;  /* 0x0000003042207210 */ /* 0x000fc80007f5e0ff */
[----:B------:R-:W-:-:S05]  /*5700*/  IADD3.X R33, R67, R49, RZ, P2, !PT ;  /* 0x0000003143217210 */ /* 0x000fca00017fe4ff */
[----:B------:R-:W5:Y:S01]  /*5710*/  @P3 LDG.E.LTC128B.128 R68, desc[UR14][R32.64] ;  /* 0x0000000e20443981 */ /* 0x000f62000c1e1d20 */
[----:B------:R-:W-:Y:S06]  /*5720*/  BAR.SYNC.DEFER_BLOCKING 0x0 ;  /* 0x0000000000007b1d */ /* 0x000fec0000010000 */
[----:B------:R-:W-:Y:S04]  /*5730*/  STS [R86], R2 ;  /* 0x0000000256007388 */ /* 0x000fe80000000800 */
[----:B------:R-:W-:Y:S04]  /*5740*/  STS [R86+0x10], R4 ;  /* 0x0000100456007388 */ /* 0x000fe80000000800 */
[----:B------:R4:W-:Y:S04]  /*5750*/  STS [R86+0x20], R6 ;  /* 0x0000200656007388 */ /* 0x0009e80000000800 */
        /* <DEDUP_REMOVED lines=8> */
[----:B-1----:R-:W-:-:S02]  /*57e0*/  IADD3 R28, P3, R28, UR4, RZ ;  /* 0x000000041c1c7c10 */ /* 0x002fc4000ff7e0ff */
[----:B------:R-:W-:Y:S02]  /*57f0*/  ISETP.LT.AND P5, PT, R34, UR6, P1 ;  /* 0x0000000622007c0c */ /* 0x000fe40008fa1270 */
[----:B------:R-:W-:Y:S02]  /*5800*/  ISETP.LT.AND P4, PT, R35, UR6, P1 ;  /* 0x0000000623007c0c */ /* 0x000fe40008f81270 */
[----:B--2---:R-:W-:Y:S02]  /*5810*/  IADD3 R18, P2, R18, UR4, RZ ;  /* 0x0000000412127c10 */ /* 0x004fe4000ff5e0ff */
[----:B------:R-:W-:Y:S02]  /*5820*/  IADD3.X R29, R29, UR5, RZ, P3, !PT ;  /* 0x000000051d1d7c10 */ /* 0x000fe40009ffe4ff */
[----:B------:R-:W-:Y:S02]  /*5830*/  IADD3.X R19, R19, UR5, RZ, P2, !PT ;  /* 0x0000000513137c10 */ /* 0x000fe400097fe4ff */
[----:B---3--:R-:W-:-:S04]  /*5840*/  IADD3 R30, P2, R66, R30, RZ ;  /* 0x0000001e421e7210 */ /* 0x008fc80007f5e0ff */
[----:B------:R-:W-:Y:S01]  /*5850*/  IADD3.X R31, R67, R31, RZ, P2, !PT ;  /* 0x0000001f431f7210 */ /* 0x000fe200017fe4ff */
[----:B----4-:R-:W-:-:S04]  /*5860*/  HMUL2 R6, R90.H0_H0, R72 ;  /* 0x000000485a067232 */ /* 0x010fc80000000800 */
[----:B------:R-:W-:Y:S01]  /*5870*/  HFMA2 R24, R84.H0_H0, R24, R6 ;  /* 0x0000001854187231 */ /* 0x000fe20000000806 */
[----:B------:R-:W-:Y:S01]  /*5880*/  IADD3 R6, R87, 0x38, RZ ;  /* 0x0000003857067810 */ /* 0x000fe20007ffe0ff */
[C---:B------:R-:W-:Y:S02]  /*5890*/  HMUL2 R4, R90.reuse.H0_H0, R73 ;  /* 0x000000495a047232 */ /* 0x040fe40000000800 */
[C---:B------:R-:W-:Y:S02]  /*58a0*/  HMUL2 R2, R90.reuse.H0_H0, R74 ;  /* 0x0000004a5a027232 */ /* 0x040fe40000000800 */
[----:B------:R-:W-:Y:S01]  /*58b0*/  HMUL2 R42, R90.H0_H0, R75 ;  /* 0x0000004b5a2a7232 */ /* 0x000fe20000000800 */
[----:B------:R-:W-:Y:S01]  /*58c0*/  ISETP.LT.AND P3, PT, R6, UR6, P0 ;  /* 0x0000000606007c0c */ /* 0x000fe20008761270 */
[C---:B------:R-:W-:Y:S02]  /*58d0*/  HFMA2 R25, R84.reuse.H0_H0, R25, R4 ;  /* 0x0000001954197231 */ /* 0x040fe40000000804 */
[----:B------:R-:W-:-:S02]  /*58e0*/  HFMA2 R26, R84.H0_H0, R26, R2 ;  /* 0x0000001a541a7231 */ /* 0x000fc40000000802 */
[----:B------:R-:W-:Y:S02]  /*58f0*/  HFMA2 R27, R84.H0_H0, R27, R42 ;  /* 0x0000001b541b7231 */ /* 0x000fe4000000082a */
[C---:B-----5:R-:W-:Y:S02]  /*5900*/  HMUL2 R10, R90.reuse.H0_H0, R68 ;  /* 0x000000445a0a7232 */ /* 0x060fe40000000800 */
[C---:B------:R-:W-:Y:S02]  /*5910*/  HMUL2 R4, R90.reuse.H0_H0, R69 ;  /* 0x000000455a047232 */ /* 0x040fe40000000800 */
[C---:B------:R-:W-:Y:S02]  /*5920*/  HMUL2 R2, R90.reuse.H0_H0, R70 ;  /* 0x000000465a027232 */ /* 0x040fe40000000800 */
[----:B------:R-:W-:Y:S02]  /*5930*/  HMUL2 R42, R90.H0_H0, R71 ;  /* 0x000000475a2a7232 */ /* 0x000fe40000000800 */
[----:B------:R-:W-:-:S02]  /*5940*/  HFMA2 R20, R84.H0_H0, R20, R10 ;  /* 0x0000001454147231 */ /* 0x000fc4000000080a */
[C---:B------:R-:W-:Y:S02]  /*5950*/  HFMA2 R21, R84.reuse.H0_H0, R21, R4 ;  /* 0x0000001554157231 */ /* 0x040fe40000000804 */
[C---:B------:R-:W-:Y:S02]  /*5960*/  HFMA2 R22, R84.reuse.H0_H0, R22, R2 ;  /* 0x0000001654167231 */ /* 0x040fe40000000802 */
[----:B------:R-:W-:Y:S01]  /*5970*/  HFMA2 R23, R84.H0_H0, R23, R42 ;  /* 0x0000001754177231 */ /* 0x000fe2000000082a */
[----:B------:R-:W-:Y:S04]  /*5980*/  @P5 STG.E.128 desc[UR14][R28.64], R24 ;  /* 0x000000181c005986 */ /* 0x000fe8000c101d0e */
[----:B------:R-:W-:Y:S04]  /*5990*/  @P4 STG.E.128 desc[UR14][R18.64], R20 ;  /* 0x0000001412004986 */ /* 0x000fe8000c101d0e */
[----:B------:R-:W2:Y:S01]  /*59a0*/  @P3 LDG.E.LTC128B.128 R72, desc[UR14][R30.64] ;  /* 0x0000000e1e483981 */ /* 0x000ea2000c1e1d20 */
[----:B------:R-:W-:-:S04]  /*59b0*/  IADD3 R87, R87, 0x3a, RZ ;  /* 0x0000003a57577810 */ /* 0x000fc80007ffe0ff */
[----:B------:R-:W-:Y:S02]  /*59c0*/  ISETP.LT.AND P2, PT, R87, UR6, P0 ;  /* 0x0000000657007c0c */ /* 0x000fe40008741270 */
[----:B------:R-:W-:-:S04]  /*59d0*/  IADD3 R66, P0, R66, R32, RZ ;  /* 0x0000002042427210 */ /* 0x000fc80007f1e0ff */
[----:B------:R-:W-:-:S07]  /*59e0*/  IADD3.X R67, R67, R33, RZ, P0, !PT ;  /* 0x0000002143437210 */ /* 0x000fce00007fe4ff */
[----:B------:R-:W3:Y:S01]  /*59f0*/  @P2 LDG.E.LTC128B.128 R68, desc[UR14][R66.64] ;  /* 0x0000000e42442981 */ /* 0x000ee2000c1e1d20 */
[----:B------:R-:W-:Y:S06]  /*5a00*/  BAR.SYNC.DEFER_BLOCKING 0x0 ;  /* 0x0000000000007b1d */ /* 0x000fec0000010000 */
[----:B------:R1:W-:Y:S04]  /*5a10*/  STS [R86], R3 ;  /* 0x0000000356007388 */ /* 0x0003e80000000800 */
[----:B------:R4:W-:Y:S04]  /*5a20*/  STS [R86+0x10], R5 ;  /* 0x0000100556007388 */ /* 0x0009e80000000800 */
[----:B------:R-:W-:Y:S04]  /*5a30*/  STS [R86+0x20], R7 ;  /* 0x0000200756007388 */ /* 0x000fe80000000800 */
[----:B------:R-:W-:Y:S04]  /*5a40*/  STS [R86+0x30], R9 ;  /* 0x0000300956007388 */ /* 0x000fe80000000800 */
        /* <DEDUP_REMOVED lines=10> */
[----:B------:R-:W-:Y:S02]  /*5af0*/  ISETP.LT.AND P1, PT, R87, UR6, P1 ;  /* 0x0000000657007c0c */ /* 0x000fe40008f21270 */
[----:B------:R-:W-:-:S04]  /*5b00*/  IADD3 R4, P0, R18, UR4, RZ ;  /* 0x0000000412047c10 */ /* 0x000fc8000ff1e0ff */
[----:B----4-:R-:W-:Y:S01]  /*5b10*/  IADD3.X R5, R19, UR5, RZ, P0, !PT ;  /* 0x0000000513057c10 */ /* 0x010fe200087fe4ff */
[C---:B--2---:R-:W-:Y:S02]  /*5b20*/  HMUL2 R10, R90.reuse.H0_H0, R72 ;  /* 0x000000485a0a7232 */ /* 0x044fe40000000800 */
[C---:B------:R-:W-:Y:S02]  /*5b30*/  HMUL2 R73, R90.reuse.H0_H0, R73 ;  /* 0x000000495a497232 */ /* 0x040fe40000000800 */
[C---:B------:R-:W-:Y:S02]  /*5b40*/  HMUL2 R74, R90.reuse.H0_H0, R74 ;  /* 0x0000004a5a4a7232 */ /* 0x040fe40000000800 */
[----:B------:R-:W-:Y:S02]  /*5b50*/  HMUL2 R42, R90.H0_H0, R75 ;  /* 0x0000004b5a2a7232 */ /* 0x000fe40000000800 */
[C---:B-----5:R-:W-:Y:S02]  /*5b60*/  HFMA2 R20, R84.reuse.H0_H0, R20, R10 ;  /* 0x0000001454147231 */ /* 0x060fe4000000080a */
[----:B------:R-:W-:-:S02]  /*5b70*/  HFMA2 R21, R84.H0_H0, R21, R73 ;  /* 0x0000001554157231 */ /* 0x000fc40000000849 */
[C---:B------:R-:W-:Y:S02]  /*5b80*/  HFMA2 R22, R84.reuse.H0_H0, R22, R74 ;  /* 0x0000001654167231 */ /* 0x040fe4000000084a */
[----:B------:R-:W-:-:S05]  /*5b90*/  HFMA2 R23, R84.H0_H0, R23, R42 ;  /* 0x0000001754177231 */ /* 0x000fca000000082a */
[----:B------:R2:W-:Y:S01]  /*5ba0*/  @P2 STG.E.128 desc[UR14][R2.64], R20 ;  /* 0x0000001402002986 */ /* 0x0005e2000c101d0e */
[C---:B---3--:R-:W-:Y:S02]  /*5bb0*/  HMUL2 R12, R90.reuse.H0_H0, R68 ;  /* 0x000000445a0c7232 */ /* 0x048fe40000000800 */
[C---:B------:R-:W-:Y:S02]  /*5bc0*/  HMUL2 R42, R90.reuse.H0_H0, R69 ;  /* 0x000000455a2a7232 */ /* 0x040fe40000000800 */
[C---:B------:R-:W-:Y:S02]  /*5bd0*/  HMUL2 R13, R90.reuse.H0_H0, R70 ;  /* 0x000000465a0d7232 */ /* 0x040fe40000000800 */
[----:B------:R-:W-:Y:S02]  /*5be0*/  HMUL2 R71, R90.H0_H0, R71 ;  /* 0x000000475a477232 */ /* 0x000fe40000000800 */
[C---:B------:R-:W-:Y:S02]  /*5bf0*/  HFMA2 R24, R84.reuse.H0_H0, R24, R12 ;  /* 0x0000001854187231 */ /* 0x040fe4000000080c */
[----:B------:R-:W-:-:S02]  /*5c00*/  HFMA2 R25, R84.H0_H0, R25, R42 ;  /* 0x0000001954197231 */ /* 0x000fc4000000082a */
[C---:B------:R-:W-:Y:S02]  /*5c10*/  HFMA2 R26, R84.reuse.H0_H0, R26, R13 ;  /* 0x0000001a541a7231 */ /* 0x040fe4000000080d */
[----:B------:R-:W-:Y:S01]  /*5c20*/  HFMA2 R27, R84.H0_H0, R27, R71 ;  /* 0x0000001b541b7231 */ /* 0x000fe20000000847 */
[----:B------:R-:W-:Y:S06]  /*5c30*/  @!P1 BRA `(.L_x_93) ;  /* 0x0000000c00d09947 */ /* 0x000fec0003800000 */
[----:B------:R4:W-:Y:S01]  /*5c40*/  STG.E.128 desc[UR14][R4.64], R24 ;  /* 0x0000001804007986 */ /* 0x0009e2000c101d0e */
[----:B------:R-:W-:Y:S05]  /*5c50*/  BRA `(.L_x_93) ;  /* 0x0000000c00c87947 */ /* 0x000fea0003800000 */
.L_x_92:
[----:B------:R-:W-:Y:S06]  /*5c60*/  BAR.SYNC.DEFER_BLOCKING 0x0 ;  /* 0x0000000000007b1d */ /* 0x000fec0000010000 */
[----:B------:R-:W-:Y:S01]  /*5c70*/  ULDC UR6, c[0x0][0x210] ;  /* 0x0000840000067ab9 */ /* 0x000fe20000000800 */
[----:B------:R-:W-:Y:S01]  /*5c80*/  ULDC.64 UR4, c[0x0][0x2d0] ;  /* 0x0000b40000047ab9 */ /* 0x000fe20000000a00 */
[----:B------:R-:W-:Y:S02]  /*5c90*/  ISETP.LT.AND P3, PT, R87, UR6, P1 ;  /* 0x0000000657007c0c */ /* 0x000fe40008f61270 */
[----:B--2---:R-:W-:-:S04]  /*5ca0*/  IADD3 R66, P0, R92, UR4, RZ ;  /* 0x000000045c427c10 */ /* 0x004fc8000ff1e0ff */
[----:B-1----:R-:W-:Y:S01]  /*5cb0*/  IADD3.X R67, R93, UR5, RZ, P0, !PT ;  /* 0x000000055d437c10 */ /* 0x002fe200087fe4ff */
[----:B------:R-:W-:-:S06]  /*5cc0*/  ULDC.64 UR4, c[0x0][0x2e8] ;  /* 0x0000ba0000047ab9 */ /* 0x000fcc0000000a00 */
[----:B------:R-:W-:Y:S02]  /*5cd0*/  @P3 MOV R76, R92 ;  /* 0x0000005c004c3202 */ /* 0x000fe40000000f00 */
[----:B------:R-:W-:Y:S01]  /*5ce0*/  @P3 MOV R77, R93 ;  /* 0x0000005d004d3202 */ /* 0x000fe20000000f00 */
[----:B------:R-:W-:Y:S04]  /*5cf0*/  STS [R86], R64 ;  /* 0x0000004056007388 */ /* 0x000fe80000000800 */
[----:B------:R-:W-:Y:S04]  /*5d00*/  STS [R86+0x10], R62 ;  /* 0x0000103e56007388 */ /* 0x000fe80000000800 */
[----:B------:R1:W-:Y:S04]  /*5d10*/  STS [R86+0x20], R60 ;  /* 0x0000203c56007388 */ /* 0x0003e80000000800 */
[----:B------:R-:W-:Y:S04]  /*5d20*/  STS [R86+0x30], R58 ;  /* 0x0000303a56007388 */ /* 0x000fe80000000800 */
[----:B------:R-:W-:Y:S04]  /*5d30*/  STS [R86+0x40], R56 ;  /* 0x0000403856007388 */ /* 0x000fe80000000800 */
[----:B------:R-:W-:Y:S04]  /*5d40*/  STS [R86+0x50], R54 ;  /* 0x0000503656007388 */ /* 0x000fe80000000800 */
[----:B------:R2:W-:Y:S04]  /*5d50*/  STS [R86+0x60], R52 ;  /* 0x0000603456007388 */ /* 0x0005e80000000800 */
[----:B------:R5:W-:Y:S01]  /*5d60*/  STS [R86+0x70], R50 ;  /* 0x0000703256007388 */ /* 0x000be20000000800 */
[----:B------:R-:W-:Y:S01]  /*5d70*/  BAR.SYNC.DEFER_BLOCKING 0x0 ;  /* 0x0000000000007b1d */ /* 0x000fe20000010000 */
[----:B-1----:R-:W-:-:S02]  /*5d80*/  IADD3 R60, R87, 0x2, RZ ;  /* 0x00000002573c7810 */ /* 0x002fc40007ffe0ff */
[----:B------:R-:W-:Y:S02]  /*5d90*/  IADD3 R62, P4, R66, UR4, RZ ;  /* 0x00000004423e7c10 */ /* 0x000fe4000ff9e0ff */
[----:B------:R-:W-:Y:S02]  /*5da0*/  ISETP.LT.AND P2, PT, R60, UR6, P1 ;  /* 0x000000063c007c0c */ /* 0x000fe40008f41270 */
[C---:B--2---:R-:W-:Y:S02]  /*5db0*/  IADD3 R52, R87.reuse, 0x8, RZ ;  /* 0x0000000857347810 */ /* 0x044fe40007ffe0ff */
[----:B-----5:R-:W-:Y:S01]  /*5dc0*/  IADD3 R50, R87, 0xa, RZ ;  /* 0x0000000a57327810 */ /* 0x020fe20007ffe0ff */
[----:B------:R-:W1:Y:S03]  /*5dd0*/  LDS.128 R72, [R85+UR8] ;  /* 0x0000000855487984 */ /* 0x000e660008000c00 */
[----:B------:R-:W-:Y:S01]  /*5de0*/  ISETP.LT.AND P0, PT, R50, UR6, P1 ;  /* 0x0000000632007c0c */ /* 0x000fe20008f01270 */
[----:B----4-:R-:W2:Y:S01]  /*5df0*/  LDS.128 R68, [R85+UR8+0x240] ;  /* 0x0002400855447984 */ /* 0x010ea20008000c00 */
[----:B-1----:R-:W-:-:S02]  /*5e00*/  HMUL2 R72, R84.H0_H0, R72 ;  /* 0x0000004854487232 */ /* 0x002fc40000000800 */
[C---:B------:R-:W-:Y:S02]  /*5e10*/  HMUL2 R73, R84.reuse.H0_H0, R73 ;  /* 0x0000004954497232 */ /* 0x040fe40000000800 */
[C---:B------:R-:W-:Y:S02]  /*5e20*/  HMUL2 R74, R84.reuse.H0_H0, R74 ;  /* 0x0000004a544a7232 */ /* 0x040fe40000000800 */
[C---:B------:R-:W-:Y:S02]  /*5e30*/  HMUL2 R75, R84.reuse.H0_H0, R75 ;  /* 0x0000004b544b7232 */ /* 0x040fe40000000800 */
[C---:B--2---:R-:W-:Y:S02]  /*5e40*/  HMUL2 R68, R84.reuse.H0_H0, R68 ;  /* 0x0000004454447232 */ /* 0x044fe40000000800 */
[C---:B------:R-:W-:Y:S01]  /*5e50*/  HMUL2 R69, R84.reuse.H0_H0, R69 ;  /* 0x0000004554457232 */ /* 0x040fe20000000800 */
[----:B------:R-:W-:Y:S01]  /*5e60*/  @P3 STG.E.128 desc[UR14][R76.64], R72 ;  /* 0x000000484c003986 */ /* 0x000fe2000c101d0e */
[C---:B------:R-:W-:Y:S01]  /*5e70*/  HMUL2 R70, R84.reuse.H0_H0, R70 ;  /* 0x0000004654467232 */ /* 0x040fe20000000800 */
[----:B------:R-:W-:Y:S01]  /*5e80*/  ISETP.LT.AND P3, PT, R52, UR6, P1 ;  /* 0x0000000634007c0c */ /* 0x000fe20008f61270 */
[----:B------:R-:W-:-:S05]  /*5e90*/  HMUL2 R71, R84.H0_H0, R71 ;  /* 0x0000004754477232 */ /* 0x000fca0000000800 */
[----:B------:R-:W-:Y:S01]  /*5ea0*/  @P2 STG.E.128 desc[UR14][R66.64], R68 ;  /* 0x0000004442002986 */ /* 0x000fe2000c101d0e */
[----:B------:R-:W-:Y:S01]  /*5eb0*/  BAR.SYNC.DEFER_BLOCKING 0x0 ;  /* 0x0000000000007b1d */ /* 0x000fe20000010000 */
[----:B------:R-:W-:-:S05]  /*5ec0*/  IADD3 R60, P2, R92, UR4, RZ ;  /* 0x000000045c3c7c10 */ /* 0x000fca000ff5e0ff */
[----:B------:R-:W-:Y:S04]  /*5ed0*/  STS [R86], R65 ;  /* 0x0000004156007388 */ /* 0x000fe80000000800 */
[----:B------:R1:W-:Y:S04]  /*5ee0*/  STS [R86+0x10], R63 ;  /* 0x0000103f56007388 */ /* 0x0003e80000000800 */
[----:B------:R2:W-:Y:S04]  /*5ef0*/  STS [R86+0x20], R61 ;  /* 0x0000203d56007388 */ /* 0x0005e80000000800 */
[----:B------:R-:W-:Y:S04]  /*5f00*/  STS [R86+0x30], R59 ;  /* 0x0000303b56007388 */ /* 0x000fe80000000800 */
[----:B------:R-:W-:Y:S04]  /*5f10*/  STS [R86+0x40], R57 ;  /* 0x0000403956007388 */ /* 0x000fe80000000800 */
[----:B------:R-:W-:Y:S04]  /*5f20*/  STS [R86+0x50], R55 ;  /* 0x0000503756007388 */ /* 0x000fe80000000800 */
[----:B------:R-:W-:Y:S04]  /*5f30*/  STS [R86+0x60], R53 ;  /* 0x0000603556007388 */ /* 0x000fe80000000800 */
[----:B------:R4:W-:Y:S01]  /*5f40*/  STS [R86+0x70], R51 ;  /* 0x0000703356007388 */ /* 0x0009e20000000800 */
[----:B-1----:R-:W-:Y:S01]  /*5f50*/  IADD3.X R63, R67, UR5, RZ, P4, !PT ;  /* 0x00000005433f7c10 */ /* 0x002fe2000a7fe4ff */
[----:B------:R-:W-:Y:S01]  /*5f60*/  BAR.SYNC.DEFER_BLOCKING 0x0 ;  /* 0x0000000000007b1d */ /* 0x000fe20000010000 */
[----:B--2---:R-:W-:-:S02]  /*5f70*/  IADD3.X R61, R93, UR5, RZ, P2, !PT ;  /* 0x000000055d3d7c10 */ /* 0x004fc400097fe4ff */
[----:B------:R-:W-:Y:S02]  /*5f80*/  IADD3 R50, P4, R60, UR4, RZ ;  /* 0x000000043c327c10 */ /* 0x000fe4000ff9e0ff */
[----:B----4-:R-:W-:Y:S01]  /*5f90*/  IADD3 R51, R87, 0x10, RZ ;  /* 0x0000001057337810 */ /* 0x010fe20007ffe0ff */
[----:B------:R-:W1:Y:S03]  /*5fa0*/  LDS.128 R72, [R85+UR8] ;  /* 0x0000000855487984 */ /* 0x000e660008000c00 */
[----:B------:R-:W-:Y:S02]  /*5fb0*/  ISETP.LT.AND P2, PT, R51, UR6, P1 ;  /* 0x0000000633007c0c */ /* 0x000fe40008f41270 */
[----:B------:R-:W-:Y:S01]  /*5fc0*/  IADD3.X R51, R61, UR5, RZ, P4, !PT ;  /* 0x000000053d337c10 */ /* 0x000fe2000a7fe4ff */
[----:B------:R-:W2:Y:S01]  /*5fd0*/  LDS.128 R68, [R85+UR8+0x240] ;  /* 0x0002400855447984 */ /* 0x000ea20008000c00 */
[----:B-1----:R-:W-:-:S02]  /*5fe0*/  HMUL2 R56, R84.H0_H0, R72 ;  /* 0x0000004854387232 */ /* 0x002fc40000000800 */
[C---:B------:R-:W-:Y:S02]  /*5ff0*/  HMUL2 R57, R84.reuse.H0_H0, R73 ;  /* 0x0000004954397232 */ /* 0x040fe40000000800 */
[C---:B------:R-:W-:Y:S02]  /*6000*/  HMUL2 R58, R84.reuse.H0_H0, R74 ;  /* 0x0000004a543a7232 */ /* 0x040fe40000000800 */
[C---:B------:R-:W-:Y:S02]  /*6010*/  HMUL2 R59, R84.reuse.H0_H0, R75 ;  /* 0x0000004b543b7232 */ /* 0x040fe40000000800 */
[C---:B--2---:R-:W-:Y:S02]  /*6020*/  HMUL2 R52, R84.reuse.H0_H0, R68 ;  /* 0x0000004454347232 */ /* 0x044fe40000000800 */
[C---:B------:R-:W-:Y:S01]  /*6030*/  HMUL2 R53, R84.reuse.H0_H0, R69 ;  /* 0x0000004554357232 */ /* 0x040fe20000000800 */
[----:B------:R1:W-:Y:S01]  /*6040*/  @P3 STG.E.128 desc[UR14][R60.64], R56 ;  /* 0x000000383c003986 */ /* 0x0003e2000c101d0e */
[----:B------:R-:W-:-:S02]  /*6050*/  HMUL2 R54, R84.H0_H0, R70 ;  /* 0x0000004654367232 */ /* 0x000fc40000000800 */
[----:B------:R-:W-:-:S05]  /*6060*/  HMUL2 R55, R84.H0_H0, R71 ;  /* 0x0000004754377232 */ /* 0x000fca0000000800 */
[----:B------:R-:W-:Y:S01]  /*6070*/  @P0 STG.E.128 desc[UR14][R62.64], R52 ;  /* 0x000000343e000986 */ /* 0x000fe2000c101d0e */
[----:B------:R-:W-:Y:S01]  /*6080*/  BAR.SYNC.DEFER_BLOCKING 0x0 ;  /* 0x0000000000007b1d */ /* 0x000fe20000010000 */
[----:B-1----:R-:W-:-:S05]  /*6090*/  IADD3 R60, P3, R62, UR4, RZ ;  /* 0x000000043e3c7c10 */ /* 0x002fca000ff7e0ff */
[----:B------:R1:W-:Y:S01]  /*60a0*/  STS [R86], R34 ;  /* 0x0000002256007388 */ /* 0x0003e20000000800 */
[----:B------:R-:W-:-:S03]  /*60b0*/  IADD3.X R61, R63, UR5, RZ, P3, !PT ;  /* 0x000000053f3d7c10 */ /* 0x000fc60009ffe4ff */
[----:B------:R2:W-:Y:S04]  /*60c0*/  STS [R86+0x10], R36 ;  /* 0x0000102456007388 */ /* 0x0005e80000000800 */
[----:B------:R-:W-:Y:S04]  /*60d0*/  STS [R86+0x20], R38 ;  /* 0x0000202656007388 */ /* 0x000fe80000000800 */
[----:B------:R-:W-:Y:S04]  /*60e0*/  STS [R86+0x30], R40 ;  /* 0x0000302856007388 */ /* 0x000fe80000000800 */
[----:B------:R-:W-:Y:S04]  /*60f0*/  STS [R86+0x40], R42 ;  /* 0x0000402a56007388 */ /* 0x000fe80000000800 */
[----:B------:R-:W-:Y:S04]  /*6100*/  STS [R86+0x50], R44 ;  /* 0x0000502c56007388 */ /* 0x000fe80000000800 */
[----:B------:R-:W-:Y:S01]  /*6110*/  STS [R86+0x60], R46 ;  /* 0x0000602e56007388 */ /* 0x000fe20000000800 */
[----:B-1----:R-:W-:-:S03]  /*6120*/  IADD3 R34, R87, 0x12, RZ ;  /* 0x0000001257227810 */ /* 0x002fc60007ffe0ff */
[----:B------:R-:W-:Y:S01]  /*6130*/  STS [R86+0x70], R48 ;  /* 0x0000703056007388 */ /* 0x000fe20000000800 */
[----:B------:R-:W-:Y:S01]  /*6140*/  BAR.SYNC.DEFER_BLOCKING 0x0 ;  /* 0x0000000000007b1d */ /* 0x000fe20000010000 */
[----:B------:R-:W-:Y:S02]  /*6150*/  ISETP.LT.AND P0, PT, R34, UR6, P1 ;  /* 0x0000000622007c0c */ /* 0x000fe40008f01270 */
[----:B--2---:R-:W-:Y:S02]  /*6160*/  IADD3 R36, R87, 0x18, RZ ;  /* 0x0000001857247810 */ /* 0x004fe40007ffe0ff */
[----:B------:R-:W-:Y:S01]  /*6170*/  IADD3 R34, P4, R50, UR4, RZ ;  /* 0x0000000432227c10 */ /* 0x000fe2000ff9e0ff */
[----:B------:R-:W1:Y:S04]  /*6180*/  LDS.128 R56, [R85+UR8] ;  /* 0x0000000855387984 */ /* 0x000e680008000c00 */
        /* <DEDUP_REMOVED lines=8> */
[C---:B------:R-:W-:Y:S01]  /*6210*/  HMUL2 R54, R84.reuse.H0_H0, R54 ;  /* 0x0000003654367232 */ /* 0x040fe20000000800 */
[----:B------:R-:W-:Y:S01]  /*6220*/  ISETP.LT.AND P2, PT, R36, UR6, P1 ;  /* 0x0000000624007c0c */ /* 0x000fe20008f41270 */
[----:B------:R-:W-:-:S05]  /*6230*/  HMUL2 R55, R84.H0_H0, R55 ;  /* 0x0000003754377232 */ /* 0x000fca0000000800 */
[----:B------:R-:W-:Y:S01]  /*6240*/  @P0 STG.E.128 desc[UR14][R60.64], R52 ;  /* 0x000000343c000986 */ /* 0x000fe2000c101d0e */
[----:B------:R-:W-:Y:S01]  /*6250*/  BAR.SYNC.DEFER_BLOCKING 0x0 ;  /* 0x0000000000007b1d */ /* 0x000fe20000010000 */
[----:B-1----:R-:W-:-:S05]  /*6260*/  IADD3 R50, P3, R60, UR4, RZ ;  /* 0x000000043c327c10 */ /* 0x002fca000ff7e0ff */
[----:B------:R1:W-:Y:S04]  /*6270*/  STS [R86], R35 ;  /* 0x0000002356007388 */ /* 0x0003e80000000800 */
[----:B------:R-:W-:Y:S04]  /*6280*/  STS [R86+0x10], R37 ;  /* 0x0000102556007388 */ /* 0x000fe80000000800 */
[----:B------:R-:W-:Y:S04]  /*6290*/  STS [R86+0x20], R39 ;  /* 0x0000202756007388 */ /* 0x000fe80000000800 */
[----:B------:R-:W-:Y:S04]  /*62a0*/  STS [R86+0x30], R41 ;  /* 0x0000302956007388 */ /* 0x000fe80000000800 */
[----:B------:R-:W-:Y:S04]  /*62b0*/  STS [R86+0x40], R43 ;  /* 0x0000402b56007388 */ /* 0x000fe80000000800 */
[----:B------:R2:W-:Y:S04]  /*62c0*/  STS [R86+0x50], R45 ;  /* 0x0000502d56007388 */ /* 0x0005e80000000800 */
[----:B------:R-:W-:Y:S01]  /*62d0*/  STS [R86+0x60], R47 ;  /* 0x0000602f56007388 */ /* 0x000fe20000000800 */
[----:B-1----:R-:W-:-:S03]  /*62e0*/  IADD3 R35, R87, 0x1a, RZ ;  /* 0x0000001a57237810 */ /* 0x002fc60007ffe0ff */
[----:B------:R-:W-:Y:S01]  /*62f0*/  STS [R86+0x70], R49 ;  /* 0x0000703156007388 */ /* 0x000fe20000000800 */
[----:B------:R-:W-:Y:S01]  /*6300*/  BAR.SYNC.DEFER_BLOCKING 0x0 ;  /* 0x0000000000007b1d */ /* 0x000fe20000010000 */
[----:B------:R-:W-:Y:S02]  /*6310*/  ISETP.LT.AND P0, PT, R35, UR6, P1 ;  /* 0x0000000623007c0c */ /* 0x000fe40008f01270 */
[----:B------:R-:W-:Y:S02]  /*6320*/  IADD3.X R35, R51, UR5, RZ, P4, !PT ;  /* 0x0000000533237c10 */ /* 0x000fe4000a7fe4ff */
[----:B------:R-:W-:Y:S02]  /*6330*/  IADD3.X R51, R61, UR5, RZ, P3, !PT ;  /* 0x000000053d337c10 */ /* 0x000fe40009ffe4ff */
[----:B------:R-:W-:-:S04]  /*6340*/  IADD3 R44, P3, R50, UR4, RZ ;  /* 0x00000004322c7c10 */ /* 0x000fc8000ff7e0ff */
[----:B--2---:R-:W-:Y:S01]  /*6350*/  IADD3.X R45, R51, UR5, RZ, P3, !PT ;  /* 0x00000005332d7c10 */ /* 0x004fe20009ffe4ff */
[----:B------:R-:W1:Y:S04]  /*6360*/  LDS.128 R56, [R85+UR8] ;  /* 0x0000000855387984 */ /* 0x000e680008000c00 */
[----:B------:R-:W2:Y:S01]  /*6370*/  LDS.128 R52, [R85+UR8+0x240] ;  /* 0x0002400855347984 */ /* 0x000ea20008000c00 */
[C---:B-1----:R-:W-:Y:S02]  /*6380*/  HMUL2 R40, R84.reuse.H0_H0, R56 ;  /* 0x0000003854287232 */ /* 0x042fe40000000800 */
[C---:B------:R-:W-:Y:S02]  /*6390*/  HMUL2 R41, R84.reuse.H0_H0, R57 ;  /* 0x0000003954297232 */ /* 0x040fe40000000800 */
[----:B------:R-:W-:-:S02]  /*63a0*/  HMUL2 R42, R84.H0_H0, R58 ;  /* 0x0000003a542a7232 */ /* 0x000fc40000000800 */
[C---:B------:R-:W-:Y:S02]  /*63b0*/  HMUL2 R43, R84.reuse.H0_H0, R59 ;  /* 0x0000003b542b7232 */ /* 0x040fe40000000800 */
[C---:B--2---:R-:W-:Y:S02]  /*63c0*/  HMUL2 R36, R84.reuse.H0_H0, R52 ;  /* 0x0000003454247232 */ /* 0x044fe40000000800 */
[C---:B------:R-:W-:Y:S01]  /*63d0*/  HMUL2 R37, R84.reuse.H0_H0, R53 ;  /* 0x0000003554257232 */ /* 0x040fe20000000800 */
[----:B------:R1:W-:Y:S01]  /*63e0*/  @P2 STG.E.128 desc[UR14][R34.64], R40 ;  /* 0x0000002822002986 */ /* 0x0003e2000c101d0e */
[C---:B------:R-:W-:Y:S02]  /*63f0*/  HMUL2 R38, R84.reuse.H0_H0, R54 ;  /* 0x0000003654267232 */ /* 0x040fe40000000800 */
[----:B------:R-:W-:-:S05]  /*6400*/  HMUL2 R39, R84.H0_H0, R55 ;  /* 0x0000003754277232 */ /* 0x000fca0000000800 */
[----:B------:R-:W-:Y:S01]  /*6410*/  @P0 STG.E.128 desc[UR14][R50.64], R36 ;  /* 0x0000002432000986 */ /* 0x000fe2000c101d0e */
[----:B------:R-:W-:Y:S01]  /*6420*/  BAR.SYNC.DEFER_BLOCKING 0x0 ;  /* 0x0000000000007b1d */ /* 0x000fe20000010000 */
[----:B-1----:R-:W-:-:S05]  /*6430*/  IADD3 R34, P4, R34, UR4, RZ ;  /* 0x0000000422227c10 */ /* 0x002fca000ff9e0ff */
[----:B------:R1:W-:Y:S01]  /*6440*/  STS [R86], R32 ;  /* 0x0000002056007388 */ /* 0x0003e20000000800 */
[----:B------:R-:W-:-:S03]  /*6450*/  IADD3.X R35, R35, UR5, RZ, P4, !PT ;  /* 0x0000000523237c10 */ /* 0x000fc6000a7fe4ff */
[----:B------:R2:W-:Y:S04]  /*6460*/  STS [R86+0x10], R30 ;  /* 0x0000101e56007388 */ /* 0x0005e80000000800 */
[----:B------:R4:W-:Y:S04]  /*6470*/  STS [R86+0x20], R28 ;  /* 0x0000201c56007388 */ /* 0x0009e80000000800 */
[----:B------:R-:W-:Y:S04]  /*6480*/  STS [R86+0x30], R26 ;  /* 0x0000301a56007388 */ /* 0x000fe80000000800 */
[----:B------:R-:W-:Y:S04]  /*6490*/  STS [R86+0x40], R24 ;  /* 0x0000401856007388 */ /* 0x000fe80000000800 */
[----:B------:R-:W-:Y:S04]  /*64a0*/  STS [R86+0x50], R22 ;  /* 0x0000501656007388 */ /* 0x000fe80000000800 */
[----:B------:R5:W-:Y:S01]  /*64b0*/  STS [R86+0x60], R20 ;  /* 0x0000601456007388 */ /* 0x000be20000000800 */
[----:B-1----:R-:W-:-:S03]  /*64c0*/  IADD3 R32, R87, 0x20, RZ ;  /* 0x0000002057207810 */ /* 0x002fc60007ffe0ff */
[----:B------:R1:W-:Y:S01]  /*64d0*/  STS [R86+0x70], R18 ;  /* 0x0000701256007388 */ /* 0x0003e20000000800 */
[C---:B--2---:R-:W-:Y:S01]  /*64e0*/  IADD3 R30, R87.reuse, 0x22, RZ ;  /* 0x00000022571e7810 */ /* 0x044fe20007ffe0ff */
[----:B------:R-:W-:Y:S01]  /*64f0*/  BAR.SYNC.DEFER_BLOCKING 0x0 ;  /* 0x0000000000007b1d */ /* 0x000fe20000010000 */
[----:B------:R-:W-:Y:S02]  /*6500*/  ISETP.LT.AND P2, PT, R32, UR6, P1 ;  /* 0x0000000620007c0c */ /* 0x000fe40008f41270 */
[----:B------:R-:W-:Y:S02]  /*6510*/  ISETP.LT.AND P0, PT, R30, UR6, P1 ;  /* 0x000000061e007c0c */ /* 0x000fe40008f01270 */
[----:B----4-:R-:W-:Y:S02]  /*6520*/  IADD3 R28, P4, R34, UR4, RZ ;  /* 0x00000004221c7c10 */ /* 0x010fe4000ff9e0ff */
[----:B------:R-:W-:Y:S02]  /*6530*/  IADD3 R30, P3, R44, UR4, RZ ;  /* 0x000000042c1e7c10 */ /* 0x000fe4000ff7e0ff */
[----:B-----5:R-:W-:-:S02]  /*6540*/  IADD3 R20, R87, 0x28, RZ ;  /* 0x0000002857147810 */ /* 0x020fc40007ffe0ff */
[----:B-1----:R-:W-:Y:S01]  /*6550*/  IADD3 R18, R87, 0x2a, RZ ;  /* 0x0000002a57127810 */ /* 0x002fe20007ffe0ff */
        /* <DEDUP_REMOVED lines=14> */
[----:B------:R-:W-:-:S05]  /*6640*/  ISETP.LT.AND P0, PT, R18, UR6, P1 ;  /* 0x0000000612007c0c */ /* 0x000fca0008f01270 */
        /* <DEDUP_REMOVED lines=13> */
[----:B------:R-:W1:Y:S04]  /*6720*/  LDS.128 R40, [R85+UR8] ;  /* 0x0000000855287984 */ /* 0x000e680008000c00 */
[----:B------:R-:W2:Y:S01]  /*6730*/  LDS.128 R36, [R85+UR8+0x240] ;  /* 0x0002400855247984 */ /* 0x000ea20008000c00 */
[C---:B-1----:R-:W-:Y:S02]  /*6740*/  HMUL2 R24, R84.reuse.H0_H0, R40 ;  /* 0x0000002854187232 */ /* 0x042fe40000000800 */
[----:B------:R-:W-:-:S02]  /*6750*/  HMUL2 R25, R84.H0_H0, R41 ;  /* 0x0000002954197232 */ /* 0x000fc40000000800 */
[C---:B------:R-:W-:Y:S02]  /*6760*/  HMUL2 R26, R84.reuse.H0_H0, R42 ;  /* 0x0000002a541a7232 */ /* 0x040fe40000000800 */
[C---:B------:R-:W-:Y:S02]  /*6770*/  HMUL2 R27, R84.reuse.H0_H0, R43 ;  /* 0x0000002b541b7232 */ /* 0x040fe40000000800 */
[C---:B--2---:R-:W-:Y:S02]  /*6780*/  HMUL2 R20, R84.reuse.H0_H0, R36 ;  /* 0x0000002454147232 */ /* 0x044fe40000000800 */
[C---:B------:R-:W-:Y:S01]  /*6790*/  HMUL2 R21, R84.reuse.H0_H0, R37 ;  /* 0x0000002554157232 */ /* 0x040fe20000000800 */
[----:B------:R1:W-:Y:S01]  /*67a0*/  @P2 STG.E.128 desc[UR14][R28.64], R24 ;  /* 0x000000181c002986 */ /* 0x0003e2000c101d0e */
[C---:B------:R-:W-:Y:S01]  /*67b0*/  HMUL2 R22, R84.reuse.H0_H0, R38 ;  /* 0x0000002654167232 */ /* 0x040fe20000000800 */
[----:B------:R-:W-:Y:S01]  /*67c0*/  ISETP.LT.AND P2, PT, R19, UR6, P1 ;  /* 0x0000000613007c0c */ /* 0x000fe20008f41270 */
[----:B------:R-:W-:Y:S01]  /*67d0*/  HMUL2 R23, R84.H0_H0, R39 ;  /* 0x0000002754177232 */ /* 0x000fe20000000800 */
[----:B------:R-:W-:-:S04]  /*67e0*/  IADD3.X R19, R29, UR5, RZ, P4, !PT ;  /* 0x000000051d137c10 */ /* 0x000fc8000a7fe4ff */
[----:B------:R-:W-:Y:S01]  /*67f0*/  @P0 STG.E.128 desc[UR14][R30.64], R20 ;  /* 0x000000141e000986 */ /* 0x000fe2000c101d0e */
[----:B------:R-:W-:Y:S01]  /*6800*/  BAR.SYNC.DEFER_BLOCKING 0x0 ;  /* 0x0000000000007b1d */ /* 0x000fe20000010000 */
[----:B-1----:R-:W-:-:S05]  /*6810*/  IADD3 R28, P3, R30, UR4, RZ ;  /* 0x000000041e1c7c10 */ /* 0x002fca000ff7e0ff */
[----:B------:R1:W-:Y:S01]  /*6820*/  STS [R86], R2 ;  /* 0x0000000256007388 */ /* 0x0003e20000000800 */
[----:B------:R-:W-:-:S03]  /*6830*/  IADD3.X R29, R31, UR5, RZ, P3, !PT ;  /* 0x000000051f1d7c10 */ /* 0x000fc60009ffe4ff */
[----:B------:R-:W-:Y:S04]  /*6840*/  STS [R86+0x10], R4 ;  /* 0x0000100456007388 */ /* 0x000fe80000000800 */
        /* <DEDUP_REMOVED lines=9> */
[----:B------:R-:W-:-:S03]  /*68e0*/  IADD3 R2, P3, R18, UR4, RZ ;  /* 0x0000000412027c10 */ /* 0x000fc6000ff7e0ff */
[----:B------:R-:W1:Y:S04]  /*68f0*/  LDS.128 R24, [R85+UR8] ;  /* 0x0000000855187984 */ /* 0x000e680008000c00 */
[----:B------:R-:W2:Y:S01]  /*6900*/  LDS.128 R20, [R85+UR8+0x240] ;  /* 0x0002400855147984 */ /* 0x000ea20008000c00 */
[C---:B-1----:R-:W-:Y:S02]  /*6910*/  HMUL2 R24, R84.reuse.H0_H0, R24 ;  /* 0x0000001854187232 */ /* 0x042fe40000000800 */
[C---:B------:R-:W-:Y:S02]  /*6920*/  HMUL2 R25, R84.reuse.H0_H0, R25 ;  /* 0x0000001954197232 */ /* 0x040fe40000000800 */
[C---:B------:R-:W-:Y:S02]  /*6930*/  HMUL2 R26, R84.reuse.H0_H0, R26 ;  /* 0x0000001a541a7232 */ /* 0x040fe40000000800 */
[----:B------:R-:W-:-:S02]  /*6940*/  HMUL2 R27, R84.H0_H0, R27 ;  /* 0x0000001b541b7232 */ /* 0x000fc40000000800 */
[C---:B--2---:R-:W-:Y:S02]  /*6950*/  HMUL2 R20, R84.reuse.H0_H0, R20 ;  /* 0x0000001454147232 */ /* 0x044fe40000000800 */
[C---:B------:R-:W-:Y:S01]  /*6960*/  HMUL2 R21, R84.reuse.H0_H0, R21 ;  /* 0x0000001554157232 */ /* 0x040fe20000000800 */
[----:B------:R-:W-:Y:S01]  /*6970*/  @P2 STG.E.128 desc[UR14][R18.64], R24 ;  /* 0x0000001812002986 */ /* 0x000fe2000c101d0e */
[C---:B------:R-:W-:Y:S01]  /*6980*/  HMUL2 R22, R84.reuse.H0_H0, R22 ;  /* 0x0000001654167232 */ /* 0x040fe20000000800 */
[----:B------:R-:W-:Y:S01]  /*6990*/  IADD3 R4, P2, R28, UR4, RZ ;  /* 0x000000041c047c10 */ /* 0x000fe2000ff5e0ff */
[----:B------:R-:W-:-:S05]  /*69a0*/  HMUL2 R23, R84.H0_H0, R23 ;  /* 0x0000001754177232 */ /* 0x000fca0000000800 */
[----:B------:R-:W-:Y:S01]  /*69b0*/  @P0 STG.E.128 desc[UR14][R28.64], R20 ;  /* 0x000000141c000986 */ /* 0x000fe2000c101d0e */
[----:B------:R-:W-:Y:S06]  /*69c0*/  BAR.SYNC.DEFER_BLOCKING 0x0 ;  /* 0x0000000000007b1d */ /* 0x000fec0000010000 */
[----:B------:R1:W-:Y:S04]  /*69d0*/  STS [R86], R3 ;  /* 0x0000000356007388 */ /* 0x0003e80000000800 */
[----:B------:R2:W-:Y:S04]  /*69e0*/  STS [R86+0x10], R5 ;  /* 0x0000100556007388 */ /* 0x0005e80000000800 */
[----:B------:R-:W-:Y:S04]  /*69f0*/  STS [R86+0x20], R7 ;  /* 0x0000200756007388 */ /* 0x000fe80000000800 */
[----:B------:R-:W-:Y:S04]  /*6a00*/  STS [R86+0x30], R9 ;  /* 0x0000300956007388 */ /* 0x000fe80000000800 */
[----:B------:R-:W-:Y:S04]  /*6a10*/  STS [R86+0x40], R11 ;  /* 0x0000400b56007388 */ /* 0x000fe80000000800 */
[----:B------:R-:W-:Y:S04]  /*6a20*/  STS [R86+0x50], R13 ;  /* 0x0000500d56007388 */ /* 0x000fe80000000800 */
[----:B------:R-:W-:Y:S01]  /*6a30*/  STS [R86+0x60], R15 ;  /* 0x0000600f56007388 */ /* 0x000fe20000000800 */
[----:B-1----:R-:W-:-:S02]  /*6a40*/  IADD3 R3, R87, 0x38, RZ ;  /* 0x0000003857037810 */ /* 0x002fc40007ffe0ff */
[----:B------:R-:W-:Y:S01]  /*6a50*/  IADD3 R87, R87, 0x3a, RZ ;  /* 0x0000003a57577810 */ /* 0x000fe20007ffe0ff */
[----:B------:R-:W-:Y:S01]  /*6a60*/  STS [R86+0x70], R17 ;  /* 0x0000701156007388 */ /* 0x000fe20000000800 */
[----:B------:R-:W-:Y:S01]  /*6a70*/  BAR.SYNC.DEFER_BLOCKING 0x0 ;  /* 0x0000000000007b1d */ /* 0x000fe20000010000 */
[----:B------:R-:W-:Y:S02]  /*6a80*/  ISETP.LT.AND P0, PT, R3, UR6, P1 ;  /* 0x0000000603007c0c */ /* 0x000fe40008f01270 */
[----:B------:R-:W-:Y:S02]  /*6a90*/  ISETP.LT.AND P1, PT, R87, UR6, P1 ;  /* 0x0000000657007c0c */ /* 0x000fe40008f21270 */
[----:B------:R-:W-:Y:S02]  /*6aa0*/  IADD3.X R3, R19, UR5, RZ, P3, !PT ;  /* 0x0000000513037c10 */ /* 0x000fe40009ffe4ff */
[----:B--2---:R-:W-:Y:S01]  /*6ab0*/  IADD3.X R5, R29, UR5, RZ, P2, !PT ;  /* 0x000000051d057c10 */ /* 0x004fe200097fe4ff */
        /* <DEDUP_REMOVED lines=11> */
[----:B------:R1:W-:Y:S02]  /*6b70*/  @P1 STG.E.128 desc[UR14][R4.64], R24 ;  /* 0x0000001804001986 */ /* 0x0003e4000c101d0e */
.L_x_93:
[----:B------:R-:W-:Y:S05]  /*6b80*/  BSYNC B0 ;  /* 0x0000000000007941 */ /* 0x000fea0003800000 */
.L_x_91:
[----:B------:R-:W-:Y:S05]  /*6b90*/  @!P6 EXIT ;  /* 0x000000000000e94d */ /* 0x000fea0003800000 */
[----:B------:R-:W-:Y:S01]  /*6ba0*/  BAR.SYNC.DEFER_BLOCKING 0x0 ;  /* 0x0000000000007b1d */ /* 0x000fe20000010000 */
[----:B------:R-:W-:-:S13]  /*6bb0*/  ISETP.GT.AND P0, PT, R0, RZ, PT ;  /* 0x000000ff0000720c */ /* 0x000fda0003f04270 */
[----:B------:R-:W-:Y:S05]  /*6bc0*/  @P0 EXIT ;  /* 0x000000000000094d */ /* 0x000fea0003800000 */
[----:B------:R-:W5:Y:S01]  /*6bd0*/  LDC R0, c[0x0][0x224] ;  /* 0x00008900ff007b82 */ /* 0x000f620000000800 */
[----:B------:R-:W-:-:S05]  /*6be0*/  VIADD R141, R141, 0x1 ;  /* 0x000000018d8d7836 */ /* 0x000fca0000000000 */
[----:B-----5:R-:W-:-:S04]  /*6bf0*/  ISETP.NE.AND P0, PT, R141, R0, PT ;  /* 0x000000008d00720c */ /* 0x020fc80003f05270 */
[----:B------:R-:W-:Y:S01]  /*6c00*/  SEL R141, R141, RZ, P0 ;  /* 0x000000ff8d8d7207 */ /* 0x000fe20000000000 */
[----:B------:R-:W-:Y:S01]  /*6c10*/  @!PT LDS RZ, [RZ] ;  /* 0x00000000fffff984 */ /* 0x000fe20000000800 */
[----:B------:R-:W-:Y:S01]  /*6c20*/  @!PT LDS RZ, [RZ] ;  /* 0x00000000fffff984 */ /* 0x000fe20000000800 */
[----:B------:R-:W-:Y:S01]  /*6c30*/  @!PT LDS RZ, [RZ] ;  /* 0x00000000fffff984 */ /* 0x000fe20000000800 */
[----:B------:R-:W-:Y:S01]  /*6c40*/  @!PT LDS RZ, [RZ] ;  /* 0x00000000fffff984 */ /* 0x000fe20000000800 */
[----:B------:R-:W-:Y:S06]  /*6c50*/  MEMBAR.ALL.GPU ;  /* 0x0000000000007992 */ /* 0x000fec000000a000 */
[----:B------:R-:W-:-:S00]  /*6c60*/  ERRBAR ;  /* 0x00000000000079ab */ /* 0x000fc00000000000 */
[----:B------:R-:W-:Y:S06]  /*6c70*/  CGAERRBAR ;  /* 0x00000000000075ab */ /* 0x000fec0000000000 */
[----:B------:R-:W-:Y:S01]  /*6c80*/  STG.E.STRONG.GPU desc[UR14][R88.64], R141 ;  /* 0x0000008d58007986 */ /* 0x000fe2000c10f90e */
[----:B------:R-:W-:Y:S05]  /*6c90*/  EXIT ;  /* 0x000000000000794d */ /* 0x000fea0003800000 */
.L_x_94:
        /* <DEDUP_REMOVED lines=14> */
.L_x_104:


//--------------------- .nv.shared._ZN7cutlass9reference6device6kernel4GemmINS_9TensorRefINS_6half_tENS_6layout11ColumnMajorEEES8_S8_S5_S5_NS_11MatrixShapeILi4ELi4EEENS_12multiply_addIS5_S5_S5_EENS_16NumericConverterIS5_S5_LNS_15FloatRoundStyleE2EEEEEvNS_4gemm9GemmCoordET2_T_T0_SI_T1_SL_T3_ --------------------------
	.section	.nv.shared._ZN7cutlass9reference6device6kernel4GemmINS_9TensorRefINS_6half_tENS_6layout11ColumnMajorEEES8_S8_S5_S5_NS_11MatrixShapeILi4ELi4EEENS_12multiply_addIS5_S5_S5_EENS_16NumericConverterIS5_S5_LNS_15FloatRoundStyleE2EEEEEvNS_4gemm9GemmCoordET2_T_T0_SI_T1_SL_T3_,"aw",@nobits
	.sectionflags	@""
	.align	16
	.zero		1024


//--------------------- .nv.shared.reserved.0     --------------------------
	.section	.nv.shared.reserved.0,"aw",@nobits
	.weak		__nv_reservedSMEM_offset_0_alias
	.size		__nv_reservedSMEM_offset_0_alias, 0, 0
	.other		__nv_reservedSMEM_offset_0_alias,@"STO_CUDA_RESERVED_SHARED STV_DEFAULT"
__nv_reservedSMEM_offset_0_alias:
	.zero		0


//--------------------- .nv.global                --------------------------
	.section	.nv.global,"aw",@nobits
.nv.global:
	.type		_ZN30_INTERNAL_42bb4223_4_k_cu_main4cute1_E,@object
	.size		_ZN30_INTERNAL_42bb4223_4_k_cu_main4cute1_E,(_ZN30_INTERNAL_42bb4223_4_k_cu_main4cuda3std3__45__cpo6cbeginE - _ZN30_INTERNAL_42bb4223_4_k_cu_main4cute1_E)
_ZN30_INTERNAL_42bb4223_4_k_cu_main4cute1_E:
	.zero		1
	.type		_ZN30_INTERNAL_42bb4223_4_k_cu_main4cuda3std3__45__cpo6cbeginE,@object
	.size		_ZN30_INTERNAL_42bb4223_4_k_cu_main4cuda3std3__45__cpo6cbeginE,(_ZN30_INTERNAL_42bb4223_4_k_cu_main4cuda3std3__48in_placeE - _ZN30_INTERNAL_42bb4223_4_k_cu_main4cuda3std3__45__cpo6cbeginE)
_ZN30_INTERNAL_42bb4223_4_k_cu_main4cuda3std3__45__cpo6cbeginE:
	.zero		1
	.type		_ZN30_INTERNAL_42bb4223_4_k_cu_main4cuda3std3__48in_placeE,@object
	.size		_ZN30_INTERNAL_42bb4223_4_k_cu_main4cuda3std3__48in_placeE,(_ZN30_INTERNAL_42bb4223_4_k_cu_main4cuda3std6ranges3__45__cpo9iter_moveE - _ZN30_INTERNAL_42bb4223_4_k_cu_main4cuda3std3__48in_placeE)
_ZN30_INTERNAL_42bb4223_4_k_cu_main4cuda3std3__48in_placeE:
	.zero		1
	.type		_ZN30_INTERNAL_42bb4223_4_k_cu_main4cuda3std6ranges3__45__cpo9iter_moveE,@object
	.size		_ZN30_INTERNAL_42bb4223_4_k_cu_main4cuda3std6ranges3__45__cpo9iter_moveE,(_ZN30_INTERNAL_42bb4223_4_k_cu_main4cuda3std3__45__cpo5beginE - _ZN30_INTERNAL_42bb4223_4_k_cu_main4cuda3std6ranges3__45__cpo9iter_moveE)
_ZN30_INTERNAL_42bb4223_4_k_cu_main4cuda3std6ranges3__45__cpo9iter_moveE:
	.zero		1
	.type		_ZN30_INTERNAL_42bb4223_4_k_cu_main4cuda3std3__45__cpo5beginE,@object
	.size		_ZN30_INTERNAL_42bb4223_4_k_cu_main4cuda3std3__45__cpo5beginE,(_ZN30_INTERNAL_42bb4223_4_k_cu_main4cuda3std3__432_GLOBAL__N__42bb4223_4_k_cu_main6ignoreE - _ZN30_INTERNAL_42bb4223_4_k_cu_main4cuda3std3__45__cpo5beginE)
_ZN30_INTERNAL_42bb4223_4_k_cu_main4cuda3std3__45__cpo5beginE:
	.zero		1
	.type		_ZN30_INTERNAL_42bb4223_4_k_cu_main4cuda3std3__432_GLOBAL__N__42bb4223_4_k_cu_main6ignoreE,@object
	.size		_ZN30_INTERNAL_42bb4223_4_k_cu_main4cuda3std3__432_GLOBAL__N__42bb4223_4_k_cu_main6ignoreE,(_ZN30_INTERNAL_42bb4223_4_k_cu_main4cute7productE - _ZN30_INTERNAL_42bb4223_4_k_cu_main4cuda3std3__432_GLOBAL__N__42bb4223_4_k_cu_main6ignoreE)
_ZN30_INTERNAL_42bb4223_4_k_cu_main4cuda3std3__432_GLOBAL__N__42bb4223_4_k_cu_main6ignoreE:
	.zero		1
	.type		_ZN30_INTERNAL_42bb4223_4_k_cu_main4cute7productE,@object
	.size		_ZN30_INTERNAL_42bb4223_4_k_cu_main4cute7productE,(_ZN30_INTERNAL_42bb4223_4_k_cu_main4cuda3std3__45__cpo3endE - _ZN30_INTERNAL_42bb4223_4_k_cu_main4cute7productE)
_ZN30_INTERNAL_42bb4223_4_k_cu_main4cute7productE:
	.zero		1
	.type		_ZN30_INTERNAL_42bb4223_4_k_cu_main4cuda3std3__45__cpo3endE,@object
	.size		_ZN30_INTERNAL_42bb4223_4_k_cu_main4cuda3std3__45__cpo3endE,(_ZN30_INTERNAL_42bb4223_4_k_cu_main4cuda3std3__419piecewise_constructE - _ZN30_INTERNAL_42bb4223_4_k_cu_main4cuda3std3__45__cpo3endE)
_ZN30_INTERNAL_42bb4223_4_k_cu_main4cuda3std3__45__cpo3endE:
	.zero		1
	.type		_ZN30_INTERNAL_42bb4223_4_k_cu_main4cuda3std3__419piecewise_constructE,@object
	.size		_ZN30_INTERNAL_42bb4223_4_k_cu_main4cuda3std3__419piecewise_constructE,(_ZN30_INTERNAL_42bb4223_4_k_cu_main4cuda3std3__45__cpo4cendE - _ZN30_INTERNAL_42bb4223_4_k_cu_main4cuda3std3__419piecewise_constructE)
_ZN30_INTERNAL_42bb4223_4_k_cu_main4cuda3std3__419piecewise_constructE:
	.zero		1
	.type		_ZN30_INTERNAL_42bb4223_4_k_cu_main4cuda3std3__45__cpo4cendE,@object
	.size		_ZN30_INTERNAL_42bb4223_4_k_cu_main4cuda3std3__45__cpo4cendE,(_ZN30_INTERNAL_42bb4223_4_k_cu_main4cuda3std6ranges3__45__cpo4swapE - _ZN30_INTERNAL_42bb4223_4_k_cu_main4cuda3std3__45__cpo4cendE)
_ZN30_INTERNAL_42bb4223_4_k_cu_main4cuda3std3__45__cpo4cendE:
	.zero		1
	.type		_ZN30_INTERNAL_42bb4223_4_k_cu_main4cuda3std6ranges3__45__cpo4swapE,@object
	.size		_ZN30_INTERNAL_42bb4223_4_k_cu_main4cuda3std6ranges3__45__cpo4swapE,(.L_7 - _ZN30_INTERNAL_42bb4223_4_k_cu_main4cuda3std6ranges3__45__cpo4swapE)
_ZN30_INTERNAL_42bb4223_4_k_cu_main4cuda3std6ranges3__45__cpo4swapE:
	.zero		1
.L_7:


//--------------------- .nv.shared._ZN7cutlass9reference6device6kernel4GemmINS_9TensorRefINS_6half_tENS_6layout8RowMajorEEENS4_IS5_NS6_11ColumnMajorEEESA_S5_S5_NS_11MatrixShapeILi4ELi4EEENS_12multiply_addIS5_S5_S5_EENS_16NumericConverterIS5_S5_LNS_15FloatRoundStyleE2EEEEEvNS_4gemm9GemmCoordET2_T_T0_SK_T1_SN_T3_ --------------------------
	.section	.nv.shared._ZN7cutlass9reference6device6kernel4GemmINS_9TensorRefINS_6half_tENS_6layout8RowMajorEEENS4_IS5_NS6_11ColumnMajorEEESA_S5_S5_NS_11MatrixShapeILi4ELi4EEENS_12multiply_addIS5_S5_S5_EENS_16NumericConverterIS5_S5_LNS_15FloatRoundStyleE2EEEEEvNS_4gemm9GemmCoordET2_T_T0_SK_T1_SN_T3_,"aw",@nobits
	.sectionflags	@""
	.align	16
	.zero		1024


//--------------------- .nv.shared._ZN7cutlass6KernelINS_6kernel19ApplyFinalReductionINS_6half_tES3_fS3_NS_4gemm9GemmShapeILi128ELi128ELi32EEELb0EEEEEvNT_6ParamsE --------------------------
	.section	.nv.shared._ZN7cutlass6KernelINS_6kernel19ApplyFinalReductionINS_6half_tES3_fS3_NS_4gemm9GemmShapeILi128ELi128ELi32EEELb0EEEEEvNT_6ParamsE,"aw",@nobits
	.sectionflags	@""
	.align	16
	.zero		1024


//--------------------- .nv.shared._ZN7cutlass6KernelINS_4gemm6kernel23GemmWithEpilogueVisitorINS1_11threadblock13MmaMultistageINS1_9GemmShapeILi128ELi128ELi32EEENS_9transform11threadblock28PredicatedTileAccessIteratorINS_11MatrixShapeILi128ELi32EEENS_6half_tENS_6layout8RowMajorELi1ENS8_29PitchLinearWarpRakedThreadMapINS_16PitchLinearShapeILi32ELi128EEELi128ENSH_ILi4ELi8EEELi8EEENS_5ArrayISD_Li8ELb0EEELb0ENSE_9NoPermuteEEENS9_25RegularTileAccessIteratorISC_SD_NSE_37RowMajorTensorOpMultiplicandCrosswiseILi16ELi32EEELi0ESK_Li16EEELNS_4arch14CacheOperation4KindE1ENSA_INSB_ILi32ELi128EEESD_NSE_11ColumnMajorELi0ESK_SM_Lb0ESN_EENSP_ISW_SD_NSE_40ColumnMajorTensorOpMultiplicandCrosswiseILi16ELi32EEELi1ESK_Li16EEELSV_1ESD_SF_NS4_9MmaPolicyINS1_4warp11MmaTensorOpINS6_ILi64ELi64ELi32EEESD_SR_SD_S10_SD_SF_NS13_17MmaTensorOpPolicyINST_3MmaINS6_ILi16ELi8ELi16EEELi32ESD_SF_SD_SX_SD_SF_NST_13OpMultiplyAddEEENSB_ILi1ELi1EEEEELi1ELb0EbEENSB_ILi0ELi0EEES1E_Li1EEELi3ELNS1_23SharedMemoryClearOptionE0EbEENS_8epilogue11threadblock19EpilogueWithVisitorINS_6kernel24EpilogueVisitorLayerNormIS7_Li128ENS1J_22PredicatedTileIteratorINS1J_26OutputTileOptimalThreadMapINS1J_15OutputTileShapeILi128ELi8ELi2ELi1ELi1EEENS1P_ILi1ELi8ELi1ELi1ELi8EEELi128ELi8ELi16EEESD_Lb0ESN_Lb0EEENSL_ISD_Li128ELb0EEESD_SD_SD_fNS1I_6thread17LinearCombinationISD_Li8ESD_SD_LNS1V_9ScaleType4KindE0ELNS_15FloatRoundStyleE2ESD_EELb0EEES7_S1D_Li1ENS1I_4warp24FragmentIteratorTensorOpIS15_S18_SD_NSL_ISD_Li4ELb0EEESF_EENS22_20TileIteratorTensorOpIS15_S18_SD_SF_EENS1J_18SharedLoadIteratorINS1S_18CompactedThreadMapESD_Li16EEENSB_ILi0ELi16EEELi1ELi1EEENS4_30GemmIdentityThreadblockSwizzleILi1EEEEEEEvNT_6ParamsE --------------------------
	.section	.nv.shared._ZN7cutlass6KernelINS_4gemm6kernel23GemmWithEpilogueVisitorINS1_11threadblock13MmaMultistageINS1_9GemmShapeILi128ELi128ELi32EEENS_9transform11threadblock28PredicatedTileAccessIteratorINS_11MatrixShapeILi128ELi32EEENS_6half_tENS_6layout8RowMajorELi1ENS8_29PitchLinearWarpRakedThreadMapINS_16PitchLinearShapeILi32ELi128EEELi128ENSH_ILi4ELi8EEELi8EEENS_5ArrayISD_Li8ELb0EEELb0ENSE_9NoPermuteEEENS9_25RegularTileAccessIteratorISC_SD_NSE_37RowMajorTensorOpMultiplicandCrosswiseILi16ELi32EEELi0ESK_Li16EEELNS_4arch14CacheOperation4KindE1ENSA_INSB_ILi32ELi128EEESD_NSE_11ColumnMajorELi0ESK_SM_Lb0ESN_EENSP_ISW_SD_NSE_40ColumnMajorTensorOpMultiplicandCrosswiseILi16ELi32EEELi1ESK_Li16EEELSV_1ESD_SF_NS4_9MmaPolicyINS1_4warp11MmaTensorOpINS6_ILi64ELi64ELi32EEESD_SR_SD_S10_SD_SF_NS13_17MmaTensorOpPolicyINST_3MmaINS6_ILi16ELi8ELi16EEELi32ESD_SF_SD_SX_SD_SF_NST_13OpMultiplyAddEEENSB_ILi1ELi1EEEEELi1ELb0EbEENSB_ILi0ELi0EEES1E_Li1EEELi3ELNS1_23SharedMemoryClearOptionE0EbEENS_8epilogue11threadblock19EpilogueWithVisitorINS_6kernel24EpilogueVisitorLayerNormIS7_Li128ENS1J_22PredicatedTileIteratorINS1J_26OutputTileOptimalThreadMapINS1J_15OutputTileShapeILi128ELi8ELi2ELi1ELi1EEENS1P_ILi1ELi8ELi1ELi1ELi8EEELi128ELi8ELi16EEESD_Lb0ESN_Lb0EEENSL_ISD_Li128ELb0EEESD_SD_SD_fNS1I_6thread17LinearCombinationISD_Li8ESD_SD_LNS1V_9ScaleType4KindE0ELNS_15FloatRoundStyleE2ESD_EELb0EEES7_S1D_Li1ENS1I_4warp24FragmentIteratorTensorOpIS15_S18_SD_NSL_ISD_Li4ELb0EEESF_EENS22_20TileIteratorTensorOpIS15_S18_SD_SF_EENS1J_18SharedLoadIteratorINS1S_18CompactedThreadMapESD_Li16EEENSB_ILi0ELi16EEELi1ELi1EEENS4_30GemmIdentityThreadblockSwizzleILi1EEEEEEEvNT_6ParamsE,"aw",@nobits
	.sectionflags	@""
	.align	16
	.zero		1024


//--------------------- .nv.shared._ZN7cutlass7Kernel2INS_4gemm6kernel27GemmLayernormMainloopFusionINS1_11threadblock36MmaLayernormMainloopFusionMultistageINS1_9GemmShapeILi128ELi128ELi32EEENS_9transform11threadblock28PredicatedTileAccessIteratorINS_11MatrixShapeILi128ELi32EEENS_6half_tENS_6layout8RowMajorELi1ENS8_29PitchLinearWarpRakedThreadMapINS_16PitchLinearShapeILi32ELi128EEELi128ENSH_ILi4ELi8EEELi8EEENS_5ArrayISD_Li8ELb0EEELb0ENSE_9NoPermuteEEENS9_25RegularTileAccessIteratorISC_SD_NSE_37RowMajorTensorOpMultiplicandCrosswiseILi16ELi32EEELi0ESK_Li16EEELNS_4arch14CacheOperation4KindE1ENSA_INSB_ILi32ELi128EEESD_SF_Li0ENSG_INSH_ILi128ELi32EEELi128ENSH_ILi8ELi4EEELi8EEESM_Lb0ESN_EENSP_ISW_SD_NSE_37RowMajorTensorOpMultiplicandCongruousILi16ELi64EEELi0ESZ_Li16EEELSV_1ENS9_33PredicatedScaleBiasVectorIteratorINSB_ILi1ELi64EEESD_SF_EENS9_39PredicatedScaleBiasVectorAccessIteratorINSB_ILi1ELi32EEESD_SF_EENS9_36RegularScaleBiasVectorAccessIteratorIS18_SD_SF_EELSV_1ESD_SF_NS4_9MmaPolicyINS1_4warp11MmaTensorOpINS6_ILi64ELi64ELi32EEESD_SR_SD_S12_SD_SF_NS1D_17MmaTensorOpPolicyINST_3MmaINS6_ILi16ELi8ELi16EEELi32ESD_SF_SD_NSE_11ColumnMajorESD_SF_NST_13OpMultiplyAddEEENSB_ILi1ELi1EEEEELi1ELb0EbEENSB_ILi0ELi0EEES1P_Li1EEENS1D_21ScaleBiasTileIteratorINSB_ILi64ELi32EEESD_SF_NSB_ILi16ELi16EEENS1D_35MmaTensorOpMultiplicandTileIteratorINSH_ILi32ELi64EEELNS1_7OperandE0ESD_NSE_29TensorOpMultiplicandCrosswiseILi16ELi32EEENSH_ILi16ELi16EEELi1ELi32ELi1EE6PolicyELi32ELi1EEELi4ELNS1_23SharedMemoryClearOptionE0EbEENS_8epilogue11threadblock8EpilogueIS7_S1O_Li1ENS26_22PredicatedTileIteratorINS26_26OutputTileOptimalThreadMapINS26_15OutputTileShapeILi128ELi8ELi2ELi1ELi1EEENS2A_ILi1ELi8ELi1ELi1ELi8EEELi128ELi8ELi16EEESD_Lb0ESN_Lb0EEENS25_4warp24FragmentIteratorTensorOpIS1F_S1I_SD_NSL_ISD_Li4ELb0EEESF_EENS2F_20TileIteratorTensorOpIS1F_S1I_SD_SF_EENS26_18SharedLoadIteratorINS2D_18CompactedThreadMapESD_Li16EEENS25_6thread17LinearCombinationISD_Li8ESD_SD_LNS2O_9ScaleType4KindE0ELNS_15FloatRoundStyleE2ESD_EENSB_ILi0ELi16EEELi1ELi1EEENS4_30GemmIdentityThreadblockSwizzleILi1EEEEEEEvNT_6ParamsE --------------------------
	.section	.nv.shared._ZN7cutlass7Kernel2INS_4gemm6kernel27GemmLayernormMainloopFusionINS1_11threadblock36MmaLayernormMainloopFusionMultistageINS1_9GemmShapeILi128ELi128ELi32EEENS_9transform11threadblock28PredicatedTileAccessIteratorINS_11MatrixShapeILi128ELi32EEENS_6half_tENS_6layout8RowMajorELi1ENS8_29PitchLinearWarpRakedThreadMapINS_16PitchLinearShapeILi32ELi128EEELi128ENSH_ILi4ELi8EEELi8EEENS_5ArrayISD_Li8ELb0EEELb0ENSE_9NoPermuteEEENS9_25RegularTileAccessIteratorISC_SD_NSE_37RowMajorTensorOpMultiplicandCrosswiseILi16ELi32EEELi0ESK_Li16EEELNS_4arch14CacheOperation4KindE1ENSA_INSB_ILi32ELi128EEESD_SF_Li0ENSG_INSH_ILi128ELi32EEELi128ENSH_ILi8ELi4EEELi8EEESM_Lb0ESN_EENSP_ISW_SD_NSE_37RowMajorTensorOpMultiplicandCongruousILi16ELi64EEELi0ESZ_Li16EEELSV_1ENS9_33PredicatedScaleBiasVectorIteratorINSB_ILi1ELi64EEESD_SF_EENS9_39PredicatedScaleBiasVectorAccessIteratorINSB_ILi1ELi32EEESD_SF_EENS9_36RegularScaleBiasVectorAccessIteratorIS18_SD_SF_EELSV_1ESD_SF_NS4_9MmaPolicyINS1_4warp11MmaTensorOpINS6_ILi64ELi64ELi32EEESD_SR_SD_S12_SD_SF_NS1D_17MmaTensorOpPolicyINST_3MmaINS6_ILi16ELi8ELi16EEELi32ESD_SF_SD_NSE_11ColumnMajorESD_SF_NST_13OpMultiplyAddEEENSB_ILi1ELi1EEEEELi1ELb0EbEENSB_ILi0ELi0EEES1P_Li1EEENS1D_21ScaleBiasTileIteratorINSB_ILi64ELi32EEESD_SF_NSB_ILi16ELi16EEENS1D_35MmaTensorOpMultiplicandTileIteratorINSH_ILi32ELi64EEELNS1_7OperandE0ESD_NSE_29TensorOpMultiplicandCrosswiseILi16ELi32EEENSH_ILi16ELi16EEELi1ELi32ELi1EE6PolicyELi32ELi1EEELi4ELNS1_23SharedMemoryClearOptionE0EbEENS_8epilogue11threadblock8EpilogueIS7_S1O_Li1ENS26_22PredicatedTileIteratorINS26_26OutputTileOptimalThreadMapINS26_15OutputTileShapeILi128ELi8ELi2ELi1ELi1EEENS2A_ILi1ELi8ELi1ELi1ELi8EEELi128ELi8ELi16EEESD_Lb0ESN_Lb0EEENS25_4warp24FragmentIteratorTensorOpIS1F_S1I_SD_NSL_ISD_Li4ELb0EEESF_EENS2F_20TileIteratorTensorOpIS1F_S1I_SD_SF_EENS26_18SharedLoadIteratorINS2D_18CompactedThreadMapESD_Li16EEENS25_6thread17LinearCombinationISD_Li8ESD_SD_LNS2O_9ScaleType4KindE0ELNS_15FloatRoundStyleE2ESD_EENSB_ILi0ELi16EEELi1ELi1EEENS4_30GemmIdentityThreadblockSwizzleILi1EEEEEEEvNT_6ParamsE,"aw",@nobits
	.sectionflags	@""
	.align	16
	.zero		1024


//--------------------- .nv.constant0._ZN7cutlass9reference6device6kernel4GemmINS_9TensorRefINS_6half_tENS_6layout11ColumnMajorEEES8_S8_S5_S5_NS_11MatrixShapeILi4ELi4EEENS_12multiply_addIS5_S5_S5_EENS_16NumericConverterIS5_S5_LNS_15FloatRoundStyleE2EEEEEvNS_4gemm9GemmCoordET2_T_T0_SI_T1_SL_T3_ --------------------------
	.section	.nv.constant0._ZN7cutlass9reference6device6kernel4GemmINS_9TensorRefINS_6half_tENS_6layout11ColumnMajorEEES8_S8_S5_S5_NS_11MatrixShapeILi4ELi4EEENS_12multiply_addIS5_S5_S5_EENS_16NumericConverterIS5_S5_LNS_15FloatRoundStyleE2EEEEEvNS_4gemm9GemmCoordET2_T_T0_SI_T1_SL_T3_,"a",@progbits
	.sectionflags	@""
	.align	4
.nv.constant0._ZN7cutlass9reference6device6kernel4GemmINS_9TensorRefINS_6half_tENS_6layout11ColumnMajorEEES8_S8_S5_S5_NS_11MatrixShapeILi4ELi4EEENS_12multiply_addIS5_S5_S5_EENS_16NumericConverterIS5_S5_LNS_15FloatRoundStyleE2EEEEEvNS_4gemm9GemmCoordET2_T_T0_SI_T1_SL_T3_:
	.zero		618


//--------------------- .nv.constant0._ZN7cutlass9reference6device6kernel4GemmINS_9TensorRefINS_6half_tENS_6layout8RowMajorEEENS4_IS5_NS6_11ColumnMajorEEESA_S5_S5_NS_11MatrixShapeILi4ELi4EEENS_12multiply_addIS5_S5_S5_EENS_16NumericConverterIS5_S5_LNS_15FloatRoundStyleE2EEEEEvNS_4gemm9GemmCoordET2_T_T0_SK_T1_SN_T3_ --------------------------
	.section	.nv.constant0._ZN7cutlass9reference6device6kernel4GemmINS_9TensorRefINS_6half_tENS_6layout8RowMajorEEENS4_IS5_NS6_11ColumnMajorEEESA_S5_S5_NS_11MatrixShapeILi4ELi4EEENS_12multiply_addIS5_S5_S5_EENS_16NumericConverterIS5_S5_LNS_15FloatRoundStyleE2EEEEEvNS_4gemm9GemmCoordET2_T_T0_SK_T1_SN_T3_,"a",@progbits
	.sectionflags	@""
	.align	4
.nv.constant0._ZN7cutlass9reference6device6kernel4GemmINS_9TensorRefINS_6half_tENS_6layout8RowMajorEEENS4_IS5_NS6_11ColumnMajorEEESA_S5_S5_NS_11MatrixShapeILi4ELi4EEENS_12multiply_addIS5_S5_S5_EENS_16NumericConverterIS5_S5_LNS_15FloatRoundStyleE2EEEEEvNS_4gemm9GemmCoordET2_T_T0_SK_T1_SN_T3_:
	.zero		618


//--------------------- .nv.constant0._ZN7cutlass6KernelINS_6kernel19ApplyFinalReductionINS_6half_tES3_fS3_NS_4gemm9GemmShapeILi128ELi128ELi32EEELb0EEEEEvNT_6ParamsE --------------------------
	.section	.nv.constant0._ZN7cutlass6KernelINS_6kernel19ApplyFinalReductionINS_6half_tES3_fS3_NS_4gemm9GemmShapeILi128ELi128ELi32EEELb0EEEEEvNT_6ParamsE,"a",@progbits
	.sectionflags	@""
	.align	4
.nv.constant0._ZN7cutlass6KernelINS_6kernel19ApplyFinalReductionINS_6half_tES3_fS3_NS_4gemm9GemmShapeILi128ELi128ELi32EEELb0EEEEEvNT_6ParamsE:
	.zero		576


//--------------------- .nv.constant0._ZN7cutlass6KernelINS_4gemm6kernel23GemmWithEpilogueVisitorINS1_11threadblock13MmaMultistageINS1_9GemmShapeILi128ELi128ELi32EEENS_9transform11threadblock28PredicatedTileAccessIteratorINS_11MatrixShapeILi128ELi32EEENS_6half_tENS_6layout8RowMajorELi1ENS8_29PitchLinearWarpRakedThreadMapINS_16PitchLinearShapeILi32ELi128EEELi128ENSH_ILi4ELi8EEELi8EEENS_5ArrayISD_Li8ELb0EEELb0ENSE_9NoPermuteEEENS9_25RegularTileAccessIteratorISC_SD_NSE_37RowMajorTensorOpMultiplicandCrosswiseILi16ELi32EEELi0ESK_Li16EEELNS_4arch14CacheOperation4KindE1ENSA_INSB_ILi32ELi128EEESD_NSE_11ColumnMajorELi0ESK_SM_Lb0ESN_EENSP_ISW_SD_NSE_40ColumnMajorTensorOpMultiplicandCrosswiseILi16ELi32EEELi1ESK_Li16EEELSV_1ESD_SF_NS4_9MmaPolicyINS1_4warp11MmaTensorOpINS6_ILi64ELi64ELi32EEESD_SR_SD_S10_SD_SF_NS13_17MmaTensorOpPolicyINST_3MmaINS6_ILi16ELi8ELi16EEELi32ESD_SF_SD_SX_SD_SF_NST_13OpMultiplyAddEEENSB_ILi1ELi1EEEEELi1ELb0EbEENSB_ILi0ELi0EEES1E_Li1EEELi3ELNS1_23SharedMemoryClearOptionE0EbEENS_8epilogue11threadblock19EpilogueWithVisitorINS_6kernel24EpilogueVisitorLayerNormIS7_Li128ENS1J_22PredicatedTileIteratorINS1J_26OutputTileOptimalThreadMapINS1J_15OutputTileShapeILi128ELi8ELi2ELi1ELi1EEENS1P_ILi1ELi8ELi1ELi1ELi8EEELi128ELi8ELi16EEESD_Lb0ESN_Lb0EEENSL_ISD_Li128ELb0EEESD_SD_SD_fNS1I_6thread17LinearCombinationISD_Li8ESD_SD_LNS1V_9ScaleType4KindE0ELNS_15FloatRoundStyleE2ESD_EELb0EEES7_S1D_Li1ENS1I_4warp24FragmentIteratorTensorOpIS15_S18_SD_NSL_ISD_Li4ELb0EEESF_EENS22_20TileIteratorTensorOpIS15_S18_SD_SF_EENS1J_18SharedLoadIteratorINS1S_18CompactedThreadMapESD_Li16EEENSB_ILi0ELi16EEELi1ELi1EEENS4_30GemmIdentityThreadblockSwizzleILi1EEEEEEEvNT_6ParamsE --------------------------
	.section	.nv.constant0._ZN7cutlass6KernelINS_4gemm6kernel23GemmWithEpilogueVisitorINS1_11threadblock13MmaMultistageINS1_9GemmShapeILi128ELi128ELi32EEENS_9transform11threadblock28PredicatedTileAccessIteratorINS_11MatrixShapeILi128ELi32EEENS_6half_tENS_6layout8RowMajorELi1ENS8_29PitchLinearWarpRakedThreadMapINS_16PitchLinearShapeILi32ELi128EEELi128ENSH_ILi4ELi8EEELi8EEENS_5ArrayISD_Li8ELb0EEELb0ENSE_9NoPermuteEEENS9_25RegularTileAccessIteratorISC_SD_NSE_37RowMajorTensorOpMultiplicandCrosswiseILi16ELi32EEELi0ESK_Li16EEELNS_4arch14CacheOperation4KindE1ENSA_INSB_ILi32ELi128EEESD_NSE_11ColumnMajorELi0ESK_SM_Lb0ESN_EENSP_ISW_SD_NSE_40ColumnMajorTensorOpMultiplicandCrosswiseILi16ELi32EEELi1ESK_Li16EEELSV_1ESD_SF_NS4_9MmaPolicyINS1_4warp11MmaTensorOpINS6_ILi64ELi64ELi32EEESD_SR_SD_S10_SD_SF_NS13_17MmaTensorOpPolicyINST_3MmaINS6_ILi16ELi8ELi16EEELi32ESD_SF_SD_SX_SD_SF_NST_13OpMultiplyAddEEENSB_ILi1ELi1EEEEELi1ELb0EbEENSB_ILi0ELi0EEES1E_Li1EEELi3ELNS1_23SharedMemoryClearOptionE0EbEENS_8epilogue11threadblock19EpilogueWithVisitorINS_6kernel24EpilogueVisitorLayerNormIS7_Li128ENS1J_22PredicatedTileIteratorINS1J_26OutputTileOptimalThreadMapINS1J_15OutputTileShapeILi128ELi8ELi2ELi1ELi1EEENS1P_ILi1ELi8ELi1ELi1ELi8EEELi128ELi8ELi16EEESD_Lb0ESN_Lb0EEENSL_ISD_Li128ELb0EEESD_SD_SD_fNS1I_6thread17LinearCombinationISD_Li8ESD_SD_LNS1V_9ScaleType4KindE0ELNS_15FloatRoundStyleE2ESD_EELb0EEES7_S1D_Li1ENS1I_4warp24FragmentIteratorTensorOpIS15_S18_SD_NSL_ISD_Li4ELb0EEESF_EENS22_20TileIteratorTensorOpIS15_S18_SD_SF_EENS1J_18SharedLoadIteratorINS1S_18CompactedThreadMapESD_Li16EEENSB_ILi0ELi16EEELi1ELi1EEENS4_30GemmIdentityThreadblockSwizzleILi1EEEEEEEvNT_6ParamsE,"a",@progbits
	.sectionflags	@""
	.align	4
.nv.constant0._ZN7cutlass6KernelINS_4gemm6kernel23GemmWithEpilogueVisitorINS1_11threadblock13MmaMultistageINS1_9GemmShapeILi128ELi128ELi32EEENS_9transform11threadblock28PredicatedTileAccessIteratorINS_11MatrixShapeILi128ELi32EEENS_6half_tENS_6layout8RowMajorELi1ENS8_29PitchLinearWarpRakedThreadMapINS_16PitchLinearShapeILi32ELi128EEELi128ENSH_ILi4ELi8EEELi8EEENS_5ArrayISD_Li8ELb0EEELb0ENSE_9NoPermuteEEENS9_25RegularTileAccessIteratorISC_SD_NSE_37RowMajorTensorOpMultiplicandCrosswiseILi16ELi32EEELi0ESK_Li16EEELNS_4arch14CacheOperation4KindE1ENSA_INSB_ILi32ELi128EEESD_NSE_11ColumnMajorELi0ESK_SM_Lb0ESN_EENSP_ISW_SD_NSE_40ColumnMajorTensorOpMultiplicandCrosswiseILi16ELi32EEELi1ESK_Li16EEELSV_1ESD_SF_NS4_9MmaPolicyINS1_4warp11MmaTensorOpINS6_ILi64ELi64ELi32EEESD_SR_SD_S10_SD_SF_NS13_17MmaTensorOpPolicyINST_3MmaINS6_ILi16ELi8ELi16EEELi32ESD_SF_SD_SX_SD_SF_NST_13OpMultiplyAddEEENSB_ILi1ELi1EEEEELi1ELb0EbEENSB_ILi0ELi0EEES1E_Li1EEELi3ELNS1_23SharedMemoryClearOptionE0EbEENS_8epilogue11threadblock19EpilogueWithVisitorINS_6kernel24EpilogueVisitorLayerNormIS7_Li128ENS1J_22PredicatedTileIteratorINS1J_26OutputTileOptimalThreadMapINS1J_15OutputTileShapeILi128ELi8ELi2ELi1ELi1EEENS1P_ILi1ELi8ELi1ELi1ELi8EEELi128ELi8ELi16EEESD_Lb0ESN_Lb0EEENSL_ISD_Li128ELb0EEESD_SD_SD_fNS1I_6thread17LinearCombinationISD_Li8ESD_SD_LNS1V_9ScaleType4KindE0ELNS_15FloatRoundStyleE2ESD_EELb0EEES7_S1D_Li1ENS1I_4warp24FragmentIteratorTensorOpIS15_S18_SD_NSL_ISD_Li4ELb0EEESF_EENS22_20TileIteratorTensorOpIS15_S18_SD_SF_EENS1J_18SharedLoadIteratorINS1S_18CompactedThreadMapESD_Li16EEENSB_ILi0ELi16EEELi1ELi1EEENS4_30GemmIdentityThreadblockSwizzleILi1EEEEEEEvNT_6ParamsE:
	.zero		856


//--------------------- .nv.constant0._ZN7cutlass7Kernel2INS_4gemm6kernel27GemmLayernormMainloopFusionINS1_11threadblock36MmaLayernormMainloopFusionMultistageINS1_9GemmShapeILi128ELi128ELi32EEENS_9transform11threadblock28PredicatedTileAccessIteratorINS_11MatrixShapeILi128ELi32EEENS_6half_tENS_6layout8RowMajorELi1ENS8_29PitchLinearWarpRakedThreadMapINS_16PitchLinearShapeILi32ELi128EEELi128ENSH_ILi4ELi8EEELi8EEENS_5ArrayISD_Li8ELb0EEELb0ENSE_9NoPermuteEEENS9_25RegularTileAccessIteratorISC_SD_NSE_37RowMajorTensorOpMultiplicandCrosswiseILi16ELi32EEELi0ESK_Li16EEELNS_4arch14CacheOperation4KindE1ENSA_INSB_ILi32ELi128EEESD_SF_Li0ENSG_INSH_ILi128ELi32EEELi128ENSH_ILi8ELi4EEELi8EEESM_Lb0ESN_EENSP_ISW_SD_NSE_37RowMajorTensorOpMultiplicandCongruousILi16ELi64EEELi0ESZ_Li16EEELSV_1ENS9_33PredicatedScaleBiasVectorIteratorINSB_ILi1ELi64EEESD_SF_EENS9_39PredicatedScaleBiasVectorAccessIteratorINSB_ILi1ELi32EEESD_SF_EENS9_36RegularScaleBiasVectorAccessIteratorIS18_SD_SF_EELSV_1ESD_SF_NS4_9MmaPolicyINS1_4warp11MmaTensorOpINS6_ILi64ELi64ELi32EEESD_SR_SD_S12_SD_SF_NS1D_17MmaTensorOpPolicyINST_3MmaINS6_ILi16ELi8ELi16EEELi32ESD_SF_SD_NSE_11ColumnMajorESD_SF_NST_13OpMultiplyAddEEENSB_ILi1ELi1EEEEELi1ELb0EbEENSB_ILi0ELi0EEES1P_Li1EEENS1D_21ScaleBiasTileIteratorINSB_ILi64ELi32EEESD_SF_NSB_ILi16ELi16EEENS1D_35MmaTensorOpMultiplicandTileIteratorINSH_ILi32ELi64EEELNS1_7OperandE0ESD_NSE_29TensorOpMultiplicandCrosswiseILi16ELi32EEENSH_ILi16ELi16EEELi1ELi32ELi1EE6PolicyELi32ELi1EEELi4ELNS1_23SharedMemoryClearOptionE0EbEENS_8epilogue11threadblock8EpilogueIS7_S1O_Li1ENS26_22PredicatedTileIteratorINS26_26OutputTileOptimalThreadMapINS26_15OutputTileShapeILi128ELi8ELi2ELi1ELi1EEENS2A_ILi1ELi8ELi1ELi1ELi8EEELi128ELi8ELi16EEESD_Lb0ESN_Lb0EEENS25_4warp24FragmentIteratorTensorOpIS1F_S1I_SD_NSL_ISD_Li4ELb0EEESF_EENS2F_20TileIteratorTensorOpIS1F_S1I_SD_SF_EENS26_18SharedLoadIteratorINS2D_18CompactedThreadMapESD_Li16EEENS25_6thread17LinearCombinationISD_Li8ESD_SD_LNS2O_9ScaleType4KindE0ELNS_15FloatRoundStyleE2ESD_EENSB_ILi0ELi16EEELi1ELi1EEENS4_30GemmIdentityThreadblockSwizzleILi1EEEEEEEvNT_6ParamsE --------------------------
	.section	.nv.constant0._ZN7cutlass7Kernel2INS_4gemm6kernel27GemmLayernormMainloopFusionINS1_11threadblock36MmaLayernormMainloopFusionMultistageINS1_9GemmShapeILi128ELi128ELi32EEENS_9transform11threadblock28PredicatedTileAccessIteratorINS_11MatrixShapeILi128ELi32EEENS_6half_tENS_6layout8RowMajorELi1ENS8_29PitchLinearWarpRakedThreadMapINS_16PitchLinearShapeILi32ELi128EEELi128ENSH_ILi4ELi8EEELi8EEENS_5ArrayISD_Li8ELb0EEELb0ENSE_9NoPermuteEEENS9_25RegularTileAccessIteratorISC_SD_NSE_37RowMajorTensorOpMultiplicandCrosswiseILi16ELi32EEELi0ESK_Li16EEELNS_4arch14CacheOperation4KindE1ENSA_INSB_ILi32ELi128EEESD_SF_Li0ENSG_INSH_ILi128ELi32EEELi128ENSH_ILi8ELi4EEELi8EEESM_Lb0ESN_EENSP_ISW_SD_NSE_37RowMajorTensorOpMultiplicandCongruousILi16ELi64EEELi0ESZ_Li16EEELSV_1ENS9_33PredicatedScaleBiasVectorIteratorINSB_ILi1ELi64EEESD_SF_EENS9_39PredicatedScaleBiasVectorAccessIteratorINSB_ILi1ELi32EEESD_SF_EENS9_36RegularScaleBiasVectorAccessIteratorIS18_SD_SF_EELSV_1ESD_SF_NS4_9MmaPolicyINS1_4warp11MmaTensorOpINS6_ILi64ELi64ELi32EEESD_SR_SD_S12_SD_SF_NS1D_17MmaTensorOpPolicyINST_3MmaINS6_ILi16ELi8ELi16EEELi32ESD_SF_SD_NSE_11ColumnMajorESD_SF_NST_13OpMultiplyAddEEENSB_ILi1ELi1EEEEELi1ELb0EbEENSB_ILi0ELi0EEES1P_Li1EEENS1D_21ScaleBiasTileIteratorINSB_ILi64ELi32EEESD_SF_NSB_ILi16ELi16EEENS1D_35MmaTensorOpMultiplicandTileIteratorINSH_ILi32ELi64EEELNS1_7OperandE0ESD_NSE_29TensorOpMultiplicandCrosswiseILi16ELi32EEENSH_ILi16ELi16EEELi1ELi32ELi1EE6PolicyELi32ELi1EEELi4ELNS1_23SharedMemoryClearOptionE0EbEENS_8epilogue11threadblock8EpilogueIS7_S1O_Li1ENS26_22PredicatedTileIteratorINS26_26OutputTileOptimalThreadMapINS26_15OutputTileShapeILi128ELi8ELi2ELi1ELi1EEENS2A_ILi1ELi8ELi1ELi1ELi8EEELi128ELi8ELi16EEESD_Lb0ESN_Lb0EEENS25_4warp24FragmentIteratorTensorOpIS1F_S1I_SD_NSL_ISD_Li4ELb0EEESF_EENS2F_20TileIteratorTensorOpIS1F_S1I_SD_SF_EENS26_18SharedLoadIteratorINS2D_18CompactedThreadMapESD_Li16EEENS25_6thread17LinearCombinationISD_Li8ESD_SD_LNS2O_9ScaleType4KindE0ELNS_15FloatRoundStyleE2ESD_EENSB_ILi0ELi16EEELi1ELi1EEENS4_30GemmIdentityThreadblockSwizzleILi1EEEEEEEvNT_6ParamsE,"a",@progbits
	.sectionflags	@""
	.align	4
.nv.constant0._ZN7cutlass7Kernel2INS_4gemm6kernel27GemmLayernormMainloopFusionINS1_11threadblock36MmaLayernormMainloopFusionMultistageINS1_9GemmShapeILi128ELi128ELi32EEENS_9transform11threadblock28PredicatedTileAccessIteratorINS_11MatrixShapeILi128ELi32EEENS_6half_tENS_6layout8RowMajorELi1ENS8_29PitchLinearWarpRakedThreadMapINS_16PitchLinearShapeILi32ELi128EEELi128ENSH_ILi4ELi8EEELi8EEENS_5ArrayISD_Li8ELb0EEELb0ENSE_9NoPermuteEEENS9_25RegularTileAccessIteratorISC_SD_NSE_37RowMajorTensorOpMultiplicandCrosswiseILi16ELi32EEELi0ESK_Li16EEELNS_4arch14CacheOperation4KindE1ENSA_INSB_ILi32ELi128EEESD_SF_Li0ENSG_INSH_ILi128ELi32EEELi128ENSH_ILi8ELi4EEELi8EEESM_Lb0ESN_EENSP_ISW_SD_NSE_37RowMajorTensorOpMultiplicandCongruousILi16ELi64EEELi0ESZ_Li16EEELSV_1ENS9_33PredicatedScaleBiasVectorIteratorINSB_ILi1ELi64EEESD_SF_EENS9_39PredicatedScaleBiasVectorAccessIteratorINSB_ILi1ELi32EEESD_SF_EENS9_36RegularScaleBiasVectorAccessIteratorIS18_SD_SF_EELSV_1ESD_SF_NS4_9MmaPolicyINS1_4warp11MmaTensorOpINS6_ILi64ELi64ELi32EEESD_SR_SD_S12_SD_SF_NS1D_17MmaTensorOpPolicyINST_3MmaINS6_ILi16ELi8ELi16EEELi32ESD_SF_SD_NSE_11ColumnMajorESD_SF_NST_13OpMultiplyAddEEENSB_ILi1ELi1EEEEELi1ELb0EbEENSB_ILi0ELi0EEES1P_Li1EEENS1D_21ScaleBiasTileIteratorINSB_ILi64ELi32EEESD_SF_NSB_ILi16ELi16EEENS1D_35MmaTensorOpMultiplicandTileIteratorINSH_ILi32ELi64EEELNS1_7OperandE0ESD_NSE_29TensorOpMultiplicandCrosswiseILi16ELi32EEENSH_ILi16ELi16EEELi1ELi32ELi1EE6PolicyELi32ELi1EEELi4ELNS1_23SharedMemoryClearOptionE0EbEENS_8epilogue11threadblock8EpilogueIS7_S1O_Li1ENS26_22PredicatedTileIteratorINS26_26OutputTileOptimalThreadMapINS26_15OutputTileShapeILi128ELi8ELi2ELi1ELi1EEENS2A_ILi1ELi8ELi1ELi1ELi8EEELi128ELi8ELi16EEESD_Lb0ESN_Lb0EEENS25_4warp24FragmentIteratorTensorOpIS1F_S1I_SD_NSL_ISD_Li4ELb0EEESF_EENS2F_20TileIteratorTensorOpIS1F_S1I_SD_SF_EENS26_18SharedLoadIteratorINS2D_18CompactedThreadMapESD_Li16EEENS25_6thread17LinearCombinationISD_Li8ESD_SD_LNS2O_9ScaleType4KindE0ELNS_15FloatRoundStyleE2ESD_EENSB_ILi0ELi16EEELi1ELi1EEENS4_30GemmIdentityThreadblockSwizzleILi1EEEEEEEvNT_6ParamsE:
	.zero		960


//--------------------- SYMBOLS --------------------------

	.type		.nv.reservedSmem.offset0,@object
	.size		.nv.reservedSmem.offset0,0x4
